def matmul_kernel(
    a_ptr,
    b_ptr,
    c_ptr,
    M,
    N,
    K,
    stride_am,
    stride_ak,
    stride_bk,
    stride_bn,
    stride_cm,
    stride_cn,
    BLOCK_M: tl.constexpr,
    BLOCK_N: tl.constexpr,
    BLOCK_K: tl.constexpr,
    GROUP_M: tl.constexpr,
):
    pid = tl.program_id(axis=0)
    num_pid_m = tl.cdiv(M, BLOCK_M)
    num_pid_n = tl.cdiv(N, BLOCK_N)
    num_pid_in_group = GROUP_M * num_pid_n
    group_id = pid // num_pid_in_group
    first_pid_m = group_id * GROUP_M
    group_size_m = min(num_pid_m - first_pid_m, GROUP_M)
    pid_m = first_pid_m + ((pid % num_pid_in_group) % group_size_m)
    pid_n = (pid % num_pid_in_group) // group_size_m

    offs_am = (pid_m * BLOCK_M + tl.arange(0, BLOCK_M)) % M
    offs_bn = (pid_n * BLOCK_N + tl.arange(0, BLOCK_N)) % N
    offs_k = tl.arange(0, BLOCK_K)
    a_ptrs = a_ptr + offs_am[:, None] * stride_am + offs_k[None, :] * stride_ak
    b_ptrs = b_ptr + offs_k[:, None] * stride_bk + offs_bn[None, :] * stride_bn

    acc = tl.zeros((BLOCK_M, BLOCK_N), dtype=tl.float32)
    for kk in range(0, tl.cdiv(K, BLOCK_K)):
        a = tl.load(a_ptrs, mask=offs_k[None, :] < K - kk * BLOCK_K, other=0.0)
        b = tl.load(b_ptrs, mask=offs_k[:, None] < K - kk * BLOCK_K, other=0.0)
        acc = tl.dot(a, b, acc)
        a_ptrs += BLOCK_K * stride_ak
        b_ptrs += BLOCK_K * stride_bk

    c = acc.to(c_ptr.dtype.element_ty)
    offs_cm = pid_m * BLOCK_M + tl.arange(0, BLOCK_M)
    offs_cn = pid_n * BLOCK_N + tl.arange(0, BLOCK_N)
    c_ptrs = c_ptr + offs_cm[:, None] * stride_cm + offs_cn[None, :] * stride_cn
    mask = (offs_cm[:, None] < M) & (offs_cn[None, :] < N)
    tl.store(c_ptrs, c, mask=mask)

# config = {"BLOCK_K": 32, "BLOCK_M": 64, "BLOCK_N": 512, "GROUP_M": 1, "arch": "sm_100", "dtype": "fp8e4m3", "num_ctas": 1, "num_stages": 3, "num_warps": 4}
# arch = sm_100


// ===== COMPILED SASS (sm_100a) =====

	.target	sm_100a

	.elftype	@"ET_EXEC"


//--------------------- .note.nv.tkinfo           --------------------------
	.section	.note.nv.tkinfo,"",@"SHT_NOTE"
	.sectionflags	@"SHF_NOTE_NV_TKINFO"
	.tkinfo
        /*0018*/ 	.word	0x00000081
        /*0030*/ 	.string	""
        /*0030*/ 	.string	"ptxas-blackwell"
        /*0030*/ 	.string	"Cuda compilation tools, release 12.9, V12.9.86"
        /*0030*/ 	.string	"Build cuda_12.9.r12.9/compiler.36037853_0"
        /*0030*/ 	.string	"-v  -suppress-debug-info  -lineinfo  -arch sm_100a "



//--------------------- .note.nv.cuver            --------------------------
	.section	.note.nv.cuver,"",@"SHT_NOTE"
	.sectionflags	@"SHF_NOTE_NV_CUVER"
        /*0018*/ 	.short	0x0001
        /*001a*/ 	.short	0x0064
        /*001c*/ 	.short	0x0001
        /*001e*/ 	.short	0x0000
        /*0020*/ 	.short	0x0001
        /*0022*/ 	.short	0x0000


//--------------------- .nv.info                  --------------------------
	.section	.nv.info,"",@"SHT_CUDA_INFO"
	.align	4


	//----- nvinfo : EIATTR_REGCOUNT
	.align		4
        /*0000*/ 	.byte	0x04, 0x2f
        /*0002*/ 	.short	(.L_4 - .L_3)
	.align		4
.L_3:
        /*0004*/ 	.word	index@(matmul_kernel)
        /*0008*/ 	.word	0x000000ff


	//----- nvinfo : EIATTR_FRAME_SIZE
	.align		4
.L_4:
        /*000c*/ 	.byte	0x04, 0x11
        /*000e*/ 	.short	(.L_6 - .L_5)
	.align		4
.L_5:
        /*0010*/ 	.word	index@($__internal_2_$__cuda_sm10x_tcgen05_guardrail_trap_unallocated_columns_being_dealloced)
        /*0014*/ 	.word	0x00000180


	//----- nvinfo : EIATTR_FRAME_SIZE
	.align		4
.L_6:
        /*0018*/ 	.byte	0x04, 0x11
        /*001a*/ 	.short	(.L_8 - .L_7)
	.align		4
.L_7:
        /*001c*/ 	.word	index@($__internal_1_$__cuda_sm10x_tcgen05_guardrail_trap_phase_invalid_during_alloc)
        /*0020*/ 	.word	0x00000180


	//----- nvinfo : EIATTR_FRAME_SIZE
	.align		4
.L_8:
        /*0024*/ 	.byte	0x04, 0x11
        /*0026*/ 	.short	(.L_10 - .L_9)
	.align		4
.L_9:
        /*0028*/ 	.word	index@($__internal_0_$__cuda_sm10x_tcgen05_guardrail_trap_col_being_dealloced_not_returned_by_alloc)
        /*002c*/ 	.word	0x00000180


	//----- nvinfo : EIATTR_FRAME_SIZE
	.align		4
.L_10:
        /*0030*/ 	.byte	0x04, 0x11
        /*0032*/ 	.short	(.L_12 - .L_11)
	.align		4
.L_11:
        /*0034*/ 	.word	index@(matmul_kernel)
        /*0038*/ 	.word	0x00000180


	//----- nvinfo : EIATTR_MIN_STACK_SIZE
	.align		4
.L_12:
        /*003c*/ 	.byte	0x04, 0x12
        /*003e*/ 	.short	(.L_14 - .L_13)
	.align		4
.L_13:
        /*0040*/ 	.word	index@(matmul_kernel)
        /*0044*/ 	.word	0x00000180
.L_14:


//--------------------- .nv.info.matmul_kernel    --------------------------
	.section	.nv.info.matmul_kernel,"",@"SHT_CUDA_INFO"
	.sectionflags	@""
	.align	4


	//----- nvinfo : EIATTR_CUDA_API_VERSION
	.align		4
        /*0000*/ 	.byte	0x04, 0x37
        /*0002*/ 	.short	(.L_16 - .L_15)
.L_15:
        /*0004*/ 	.word	0x00000081


	//----- nvinfo : EIATTR_KPARAM_INFO
	.align		4
.L_16:
        /*0008*/ 	.byte	0x04, 0x17
        /*000a*/ 	.short	(.L_18 - .L_17)
.L_17:
        /*000c*/ 	.word	0x00000000
        /*0010*/ 	.short	0x000d
        /*0012*/ 	.short	0x0048
        /*0014*/ 	.byte	0x00, 0xf4, 0x21, 0x00


	//----- nvinfo : EIATTR_KPARAM_INFO
	.align		4
.L_18:
        /*0018*/ 	.byte	0x04, 0x17
        /*001a*/ 	.short	(.L_20 - .L_19)
.L_19:
        /*001c*/ 	.word	0x00000000
        /*0020*/ 	.short	0x000c
        /*0022*/ 	.short	0x0040
        /*0024*/ 	.byte	0x00, 0xf4, 0x21, 0x00


	//----- nvinfo : EIATTR_KPARAM_INFO
	.align		4
.L_20:
        /*0028*/ 	.byte	0x04, 0x17
        /*002a*/ 	.short	(.L_22 - .L_21)
.L_21:
        /*002c*/ 	.word	0x00000000
        /*0030*/ 	.short	0x000b
        /*0032*/ 	.short	0x0038
        /*0034*/ 	.byte	0x00, 0xf0, 0x11, 0x00


	//----- nvinfo : EIATTR_KPARAM_INFO
	.align		4
.L_22:
        /*0038*/ 	.byte	0x04, 0x17
        /*003a*/ 	.short	(.L_24 - .L_23)
.L_23:
        /*003c*/ 	.word	0x00000000
        /*0040*/ 	.short	0x000a
        /*0042*/ 	.short	0x0034
        /*0044*/ 	.byte	0x00, 0xf0, 0x11, 0x00


	//----- nvinfo : EIATTR_KPARAM_INFO
	.align		4
.L_24:
        /*0048*/ 	.byte	0x04, 0x17
        /*004a*/ 	.short	(.L_26 - .L_25)
.L_25:
        /*004c*/ 	.word	0x00000000
        /*0050*/ 	.short	0x0009
        /*0052*/ 	.short	0x0030
        /*0054*/ 	.byte	0x00, 0xf0, 0x11, 0x00


	//----- nvinfo : EIATTR_KPARAM_INFO
	.align		4
.L_26:
        /*0058*/ 	.byte	0x04, 0x17
        /*005a*/ 	.short	(.L_28 - .L_27)
.L_27:
        /*005c*/ 	.word	0x00000000
        /*0060*/ 	.short	0x0008
        /*0062*/ 	.short	0x002c
        /*0064*/ 	.byte	0x00, 0xf0, 0x11, 0x00


	//----- nvinfo : EIATTR_KPARAM_INFO
	.align		4
.L_28:
        /*0068*/ 	.byte	0x04, 0x17
        /*006a*/ 	.short	(.L_30 - .L_29)
.L_29:
        /*006c*/ 	.word	0x00000000
        /*0070*/ 	.short	0x0007
        /*0072*/ 	.short	0x0028
        /*0074*/ 	.byte	0x00, 0xf0, 0x11, 0x00


	//----- nvinfo : EIATTR_KPARAM_INFO
	.align		4
.L_30:
        /*0078*/ 	.byte	0x04, 0x17
        /*007a*/ 	.short	(.L_32 - .L_31)
.L_31:
        /*007c*/ 	.word	0x00000000
        /*0080*/ 	.short	0x0006
        /*0082*/ 	.short	0x0024
        /*0084*/ 	.byte	0x00, 0xf0, 0x11, 0x00


	//----- nvinfo : EIATTR_KPARAM_INFO
	.align		4
.L_32:
        /*0088*/ 	.byte	0x04, 0x17
        /*008a*/ 	.short	(.L_34 - .L_33)
.L_33:
        /*008c*/ 	.word	0x00000000
        /*0090*/ 	.short	0x0005
        /*0092*/ 	.short	0x0020
        /*0094*/ 	.byte	0x00, 0xf0, 0x11, 0x00


	//----- nvinfo : EIATTR_KPARAM_INFO
	.align		4
.L_34:
        /*0098*/ 	.byte	0x04, 0x17
        /*009a*/ 	.short	(.L_36 - .L_35)
.L_35:
        /*009c*/ 	.word	0x00000000
        /*00a0*/ 	.short	0x0004
        /*00a2*/ 	.short	0x001c
        /*00a4*/ 	.byte	0x00, 0xf0, 0x11, 0x00


	//----- nvinfo : EIATTR_KPARAM_INFO
	.align		4
.L_36:
        /*00a8*/ 	.byte	0x04, 0x17
        /*00aa*/ 	.short	(.L_38 - .L_37)
.L_37:
        /*00ac*/ 	.word	0x00000000
        /*00b0*/ 	.short	0x0003
        /*00b2*/ 	.short	0x0018
        /*00b4*/ 	.byte	0x00, 0xf0, 0x11, 0x00


	//----- nvinfo : EIATTR_KPARAM_INFO
	.align		4
.L_38:
        /*00b8*/ 	.byte	0x04, 0x17
        /*00ba*/ 	.short	(.L_40 - .L_39)
.L_39:
        /*00bc*/ 	.word	0x00000000
        /*00c0*/ 	.short	0x0002
        /*00c2*/ 	.short	0x0010
        /*00c4*/ 	.byte	0x00, 0xf4, 0x21, 0x00


	//----- nvinfo : EIATTR_KPARAM_INFO
	.align		4
.L_40:
        /*00c8*/ 	.byte	0x04, 0x17
        /*00ca*/ 	.short	(.L_42 - .L_41)
.L_41:
        /*00cc*/ 	.word	0x00000000
        /*00d0*/ 	.short	0x0001
        /*00d2*/ 	.short	0x0008
        /*00d4*/ 	.byte	0x00, 0xf4, 0x21, 0x00


	//----- nvinfo : EIATTR_KPARAM_INFO
	.align		4
.L_42:
        /*00d8*/ 	.byte	0x04, 0x17
        /*00da*/ 	.short	(.L_44 - .L_43)
.L_43:
        /*00dc*/ 	.word	0x00000000
        /*00e0*/ 	.short	0x0000
        /*00e2*/ 	.short	0x0000
        /*00e4*/ 	.byte	0x00, 0xf4, 0x21, 0x00


	//----- nvinfo : EIATTR_AT_ENTRY_FRAGMENTS
	.align		4
.L_44:
        /*00e8*/ 	.byte	0x04, 0x4f
        /*00ea*/ 	.short	(.L_46 - .L_45)


	//   ....[0]....
.L_45:
        /*00ec*/ 	.word	0x00000004


	//----- nvinfo : EIATTR_RESERVED_SMEM_USED
	.align		4
.L_46:
        /*00f0*/ 	.byte	0x01, 0x41
	.zero		2


	//----- nvinfo : EIATTR_SPARSE_MMA_MASK
	.align		4
        /*00f4*/ 	.byte	0x03, 0x50
        /*00f6*/ 	.short	0x0000


	//----- nvinfo : EIATTR_TCGEN05_1CTA_USED
	.align		4
        /*00f8*/ 	.byte	0x01, 0x51
	.zero		2


	//----- nvinfo : EIATTR_MAXREG_COUNT
	.align		4
        /*00fc*/ 	.byte	0x03, 0x1b
        /*00fe*/ 	.short	0x00ff


	//----- nvinfo : EIATTR_NUM_BARRIERS
	.align		4
        /*0100*/ 	.byte	0x02, 0x4c
        /*0102*/ 	.byte	0x01
	.zero		1


	//----- nvinfo : EIATTR_ANNOTATIONS
	.align		4
        /*0104*/ 	.byte	0x04, 0x55
        /*0106*/ 	.short	(.L_48 - .L_47)


	//   ....[0]....
.L_47:
        /*0108*/ 	.word	0x00000001
        /*010c*/ 	.byte	0x20, 0x0a, 0x00, 0x00, 0x01, 0x00, 0x00, 0x00, 0x50, 0x0a, 0x00, 0x00, 0x01, 0x00, 0x00, 0x00
        /* <DEDUP_REMOVED lines=161> */
        /*0b2c*/ 	.byte	0xd0, 0x23, 0x01, 0x00


	//----- nvinfo : EIATTR_INT_WARP_WIDE_INSTR_OFFSETS
	.align		4
.L_48:
        /*0b30*/ 	.byte	0x04, 0x31
        /*0b32*/ 	.short	(.L_50 - .L_49)


	//   ....[0]....
.L_49:
        /*0b34*/ 	.word	0x00000cf0


	//   ....[1]....
        /*0b38*/ 	.word	0x00000d00


	//   ....[2]....
        /*0b3c*/ 	.word	0x00008590


	//   ....[3]....
        /*0b40*/ 	.word	0x0001d600


	//   ....[4]....
        /*0b44*/ 	.word	0x0001d650


	//----- nvinfo : EIATTR_COOP_GROUP_MASK_REGIDS
	.align		4
.L_50:
        /*0b48*/ 	.byte	0x04, 0x29
        /*0b4a*/ 	.short	(.L_52 - .L_51)


	//   ....[0]....
.L_51:
        /*0b4c*/ 	.word	0xffffffff


	//   ....[1]....
        /*0b50*/ 	.word	0xffffffff


	//   ....[2]....
        /*0b54*/ 	.word	0xffffffff


	//   ....[3]....
        /*0b58*/ 	.word	0xffffffff


	//----- nvinfo : EIATTR_COOP_GROUP_INSTR_OFFSETS
	.align		4
.L_52:
        /*0b5c*/ 	.byte	0x04, 0x28
        /*0b5e*/ 	.short	(.L_54 - .L_53)


	//   ....[0]....
.L_53:
        /*0b60*/ 	.word	0x00000080


	//   ....[1]....
        /*0b64*/ 	.word	0x00000340


	//   ....[2]....
        /*0b68*/ 	.word	0x0001d490


	//   ....[3]....
        /*0b6c*/ 	.word	0x0001d700


	//----- nvinfo : EIATTR_VRC_CTA_INIT_COUNT
	.align		4
.L_54:
        /*0b70*/ 	.byte	0x02, 0x4a
        /*0b72*/ 	.byte	0x80
	.zero		1


	//----- nvinfo : EIATTR_MBARRIER_INSTR_OFFSETS
	.align		4
        /*0b74*/ 	.byte	0x04, 0x39
        /*0b76*/ 	.short	(.L_56 - .L_55)


	//   ....[0]....
.L_55:
        /*0b78*/ 	.word	0x00000e30
        /*0b7c*/ 	.word	0x000000ff
        /*0b80*/ 	.word	0x00000000
        /*0b84*/ 	.short	0x0100
        /*0b86*/ 	.byte	0x0d
	.zero		1


	//   ....[1]....
        /*0b88*/ 	.word	0x000085c0
        /*0b8c*/ 	.word	0x000000ff
        /*0b90*/ 	.word	0x00009008
        /*0b94*/ 	.short	0x0100
        /*0b96*/ 	.byte	0x0b
	.zero		1


	//   ....[2]....
        /*0b98*/ 	.word	0x0000e790
        /*0b9c*/ 	.word	0x000000ff
        /*0ba0*/ 	.word	0x00000000
        /*0ba4*/ 	.short	0x010a
        /*0ba6*/ 	.byte	0x0d
	.zero		1


	//   ....[3]....
        /*0ba8*/ 	.word	0x00012380
        /*0bac*/ 	.word	0x000000ff
        /*0bb0*/ 	.word	0x00000000
        /*0bb4*/ 	.short	0x010a
        /*0bb6*/ 	.byte	0x0d
	.zero		1


	//   ....[4]....
        /*0bb8*/ 	.word	0x00012480
        /*0bbc*/ 	.word	0x000000ff
        /*0bc0*/ 	.word	0x00009000
        /*0bc4*/ 	.short	0x0108
        /*0bc6*/ 	.byte	0x0b
	.zero		1


	//   ....[5]....
        /*0bc8*/ 	.word	0x000124d0
        /*0bcc*/ 	.word	0x000000ff
        /*0bd0*/ 	.word	0x00009008
        /*0bd4*/ 	.short	0x0108
        /*0bd6*/ 	.byte	0x0b
	.zero		1


	//   ....[6]....
        /*0bd8*/ 	.word	0x0001d720
        /*0bdc*/ 	.word	0x000000ff
        /*0be0*/ 	.word	0x00000000
        /*0be4*/ 	.short	0x010a
        /*0be6*/ 	.byte	0x0d
	.zero		1


	//   ....[7]....
        /*0be8*/ 	.word	0x0001d750
        /*0bec*/ 	.word	0x000000ff
        /*0bf0*/ 	.word	0x00000000
        /*0bf4*/ 	.short	0x010a
        /*0bf6*/ 	.byte	0x0d
	.zero		1


	//----- nvinfo : EIATTR_NUM_MBARRIERS
	.align		4
.L_56:
        /*0bf8*/ 	.byte	0x03, 0x38
        /*0bfa*/ 	.short	0x0002


	//----- nvinfo : EIATTR_EXIT_INSTR_OFFSETS
	.align		4
        /*0bfc*/ 	.byte	0x04, 0x1c
        /*0bfe*/ 	.short	(.L_58 - .L_57)


	//   ....[0]....
.L_57:
        /*0c00*/ 	.word	0x0001d710


	//----- nvinfo : EIATTR_REQNTID
	.align		4
.L_58:
        /*0c04*/ 	.byte	0x04, 0x10
        /*0c06*/ 	.short	(.L_60 - .L_59)
.L_59:
        /*0c08*/ 	.word	0x00000080
        /*0c0c*/ 	.word	0x00000001
        /*0c10*/ 	.word	0x00000001


	//----- nvinfo : EIATTR_CRS_STACK_SIZE
	.align		4
.L_60:
        /*0c14*/ 	.byte	0x04, 0x1e
        /*0c16*/ 	.short	(.L_62 - .L_61)
.L_61:
        /*0c18*/ 	.word	0x00000000


	//----- nvinfo : EIATTR_CBANK_PARAM_SIZE
	.align		4
.L_62:
        /*0c1c*/ 	.byte	0x03, 0x19
        /*0c1e*/ 	.short	0x0050


	//----- nvinfo : EIATTR_PARAM_CBANK
	.align		4
        /*0c20*/ 	.byte	0x04, 0x0a
        /*0c22*/ 	.short	(.L_64 - .L_63)
	.align		4
.L_63:
        /*0c24*/ 	.word	index@(.nv.constant0.matmul_kernel)
        /*0c28*/ 	.short	0x0380
        /*0c2a*/ 	.short	0x0050


	//----- nvinfo : EIATTR_SW_WAR
	.align		4
.L_64:
        /*0c2c*/ 	.byte	0x04, 0x36
        /*0c2e*/ 	.short	(.L_66 - .L_65)
.L_65:
        /*0c30*/ 	.word	0x00000008
.L_66:


//--------------------- .nv.compat                --------------------------
	.section	.nv.compat,"",@"SHT_CUDA_COMPAT_INFO"
	.align	4
        /*0000*/ 	.byte	0x02, 0x02, 0x02, 0x00, 0x02, 0x05, 0x05, 0x00, 0x02, 0x03, 0x00, 0x00, 0x02, 0x06, 0x01, 0x00


//--------------------- .nv.callgraph             --------------------------
	.section	.nv.callgraph,"",@"SHT_CUDA_CALLGRAPH"
	.align	4
	.sectionentsize	8
	.align		4
        /*0000*/ 	.word	0x00000000
	.align		4
        /*0004*/ 	.word	0xffffffff
	.align		4
        /*0008*/ 	.word	0x00000000
	.align		4
        /*000c*/ 	.word	0xfffffffe
	.align		4
        /*0010*/ 	.word	0x00000000
	.align		4
        /*0014*/ 	.word	0xfffffffd
	.align		4
        /*0018*/ 	.word	0x00000000
	.align		4
        /*001c*/ 	.word	0xfffffffc


//--------------------- .text.matmul_kernel       --------------------------
	.section	.text.matmul_kernel,"ax",@progbits
	.align	128
        .global         matmul_kernel
        .type           matmul_kernel,@function
        .size           matmul_kernel,(.L_x_20 - matmul_kernel)
        .other          matmul_kernel,@"STO_CUDA_ENTRY STV_DEFAULT"
matmul_kernel:
.text.matmul_kernel:
[----:B------:R-:W0:Y:S01]  /*0000*/  LDC R1, c[0x0][0x37c] ;  /* 0x0000df00ff017b82 */ /* 0x000e220000000800 */
[----:B------:R-:W1:Y:S01]  /*0010*/  S2R R0, SR_TID.X ;  /* 0x0000000000007919 */ /* 0x000e620000002100 */
[----:B0-----:R-:W-:Y:S01]  /*0020*/  VIADD R1, R1, 0xfffffe80 ;  /* 0xfffffe8001017836 */ /* 0x001fe20000000000 */
[----:B------:R-:W0:Y:S01]  /*0030*/  LDCU.64 UR24, c[0x0][0x358] ;  /* 0x00006b00ff1877ac */ /* 0x000e220008000a00 */
[----:B-1----:R-:W-:-:S13]  /*0040*/  ISETP.GE.U32.AND P0, PT, R0, 0x20, PT ;  /* 0x000000200000780c */ /* 0x002fda0003f06070 */
[----:B------:R-:W-:Y:S02]  /*0050*/  VOTEU.ANY UP0, P0 ;  /* 0x0000000000ff7886 */ /* 0x000fe40000000100 */
[----:B------:R-:W-:Y:S05]  /*0060*/  BRA.U UP0, `(.L_x_0) ;  /* 0x0000000100b87547 */ /* 0x000fea000b800000 */
[----:B------:R-:W1:Y:S01]  /*0070*/  S2UR UR6, SR_CgaCtaId ;  /* 0x00000000000679c3 */ /* 0x000e620000008800 */
[----:B------:R-:W-:Y:S01]  /*0080*/  NOP ;  /* 0x0000000000007918 */ /* 0x000fe20000000000 */
[----:B------:R-:W-:Y:S02]  /*0090*/  UMOV UR4, 0x40 ;  /* 0x0000004000047882 */ /* 0x000fe40000000000 */
[----:B-1----:R-:W-:-:S09]  /*00a0*/  ULEA UR4, UR6, UR4, 0x18 ;  /* 0x0000000406047291 */ /* 0x002fd2000f8ec0ff */
[----:B------:R-:W1:Y:S01]  /*00b0*/  LDS.U8 R0, [UR4] ;  /* 0x00000004ff007984 */ /* 0x000e620008000000 */
[----:B------:R-:W-:Y:S02]  /*00c0*/  UMOV UR4, 0x400 ;  /* 0x0000040000047882 */ /* 0x000fe40000000000 */
[----:B------:R-:W-:Y:S01]  /*00d0*/  ULEA UR4, UR6, UR4, 0x18 ;  /* 0x0000000406047291 */ /* 0x000fe2000f8ec0ff */
[----:B-1----:R-:W-:-:S13]  /*00e0*/  ISETP.NE.AND P0, PT, R0, RZ, PT ;  /* 0x000000ff0000720c */ /* 0x002fda0003f05270 */
[----:B------:R-:W-:Y:S05]  /*00f0*/  @P0 BRA `(.L_x_1) ;  /* 0x00000000007c0947 */ /* 0x000fea0003800000 */
[----:B------:R-:W-:-:S13]  /*0100*/  ELECT P0, URZ, PT ;  /* 0x0000000000ff782f */ /* 0x000fda0003800000 */
[----:B------:R-:W-:Y:S05]  /*0110*/  @!P0 BRA `(.L_x_2) ;  /* 0x0000000000848947 */ /* 0x000fea0003800000 */
[----:B------:R-:W-:Y:S01]  /*0120*/  UMOV UR5, 0x8 ;  /* 0x0000000800057882 */ /* 0x000fe20000000000 */
[----:B------:R-:W-:Y:S02]  /*0130*/  IMAD.MOV.U32 R4, RZ, RZ, 0x1 ;  /* 0x00000001ff047424 */ /* 0x000fe400078e00ff */
[----:B------:R-:W-:Y:S02]  /*0140*/  IMAD.MOV.U32 R5, RZ, RZ, 0xff ;  /* 0x000000ffff057424 */ /* 0x000fe400078e00ff */
[----:B------:R-:W-:Y:S04]  /*0150*/  DEPBAR.LE SB1, 0x36 ;  /* 0x00009d800000791a */ /* 0x000fe80000000000 */
[----:B------:R-:W1:Y:S02]  /*0160*/  UTCATOMSWS.FIND_AND_SET.ALIGN UP1, UR5, UR5 ;  /* 0x00000005000575e3 */ /* 0x000e640008020800 */
[----:B-1----:R-:W-:-:S04]  /*0170*/  PLOP3.LUT P0, PT, PT, PT, UP1, 0x80, 0x8 ;  /* 0x000000000008781c */ /* 0x002fc80003f0f018 */
[----:B------:R-:W-:-:S04]  /*0180*/  SEL R0, RZ, 0xffffffff, !P0 ;  /* 0xffffffffff007807 */ /* 0x000fc80004000000 */
[----:B------:R-:W-:Y:S01]  /*0190*/  ISETP.NE.AND P0, PT, R0, RZ, PT ;  /* 0x000000ff0000720c */ /* 0x000fe20003f05270 */
[----:B------:R-:W-:-:S12]  /*01a0*/  IMAD.U32 R0, RZ, RZ, UR5 ;  /* 0x00000005ff007e24 */ /* 0x000fd8000f8e00ff */
[----:B------:R-:W-:Y:S05]  /*01b0*/  @P0 BRA `(.L_x_3) ;  /* 0x0000000000240947 */ /* 0x000fea0003800000 */
.L_x_4:
[----:B------:R-:W-:Y:S05]  /*01c0*/  NANOSLEEP 0x64 ;  /* 0x000000640000795d */ /* 0x000fea0003800000 */
[----:B------:R-:W-:-:S05]  /*01d0*/  UMOV UR5, 0x8 ;  /* 0x0000000800057882 */ /* 0x000fca0000000000 */
[----:B------:R-:W-:Y:S04]  /*01e0*/  DEPBAR.LE SB1, 0x36 ;  /* 0x00009d800000791a */ /* 0x000fe80000000000 */
[----:B------:R-:W1:Y:S02]  /*01f0*/  UTCATOMSWS.FIND_AND_SET.ALIGN UP1, UR5, UR5 ;  /* 0x00000005000575e3 */ /* 0x000e640008020800 */
[----:B-1----:R-:W-:-:S04]  /*0200*/  PLOP3.LUT P0, PT, PT, PT, UP1, 0x80, 0x8 ;  /* 0x000000000008781c */ /* 0x002fc80003f0f018 */
[----:B------:R-:W-:-:S04]  /*0210*/  SEL R0, RZ, 0xffffffff, !P0 ;  /* 0xffffffffff007807 */ /* 0x000fc80004000000 */
[----:B------:R-:W-:Y:S01]  /*0220*/  ISETP.NE.AND P0, PT, R0, RZ, PT ;  /* 0x000000ff0000720c */ /* 0x000fe20003f05270 */
[----:B------:R-:W-:-:S12]  /*0230*/  IMAD.U32 R0, RZ, RZ, UR5 ;  /* 0x00000005ff007e24 */ /* 0x000fd8000f8e00ff */
[----:B------:R-:W-:Y:S05]  /*0240*/  @!P0 BRA `(.L_x_4) ;  /* 0xfffffffc00dc8947 */ /* 0x000fea000383ffff */
.L_x_3:
[C---:B------:R-:W-:Y:S01]  /*0250*/  VIADD R3, R0.reuse, 0x10 ;  /* 0x0000001000037836 */ /* 0x040fe20000000000 */
[----:B------:R-:W-:Y:S01]  /*0260*/  UMOV UR5, 0x50 ;  /* 0x0000005000057882 */ /* 0x000fe20000000000 */
[----:B------:R-:W-:Y:S01]  /*0270*/  SHF.L.U32 R2, R5, R0, RZ ;  /* 0x0000000005027219 */ /* 0x000fe200000006ff */
[----:B------:R-:W-:Y:S01]  /*0280*/  ULEA UR5, UR6, UR5, 0x18 ;  /* 0x0000000506057291 */ /* 0x000fe2000f8ec0ff */
[----:B------:R-:W-:Y:S01]  /*0290*/  IMAD.SHL.U32 R0, R0, 0x20, RZ ;  /* 0x0000002000007824 */ /* 0x000fe200078e00ff */
[----:B------:R-:W-:-:S04]  /*02a0*/  SHF.L.U32 R3, R4, R3, RZ ;  /* 0x0000000304037219 */ /* 0x000fc800000006ff */
[----:B------:R-:W-:-:S05]  /*02b0*/  LOP3.LUT R2, R3, R2, RZ, 0xfc, !PT ;  /* 0x0000000203027212 */ /* 0x000fca00078efcff */
[----:B------:R1:W-:Y:S04]  /*02c0*/  ATOMS.OR RZ, [UR5], R2 ;  /* 0x00000002ffff798c */ /* 0x0003e8000b000005 */
[----:B------:R1:W-:Y:S01]  /*02d0*/  STS [UR4], R0 ;  /* 0x00000000ff007988 */ /* 0x0003e20008000804 */
[----:B------:R-:W-:Y:S05]  /*02e0*/  BRA `(.L_x_2) ;  /* 0x0000000000107947 */ /* 0x000fea0003800000 */
.L_x_1:
[----:B------:R-:W-:Y:S01]  /*02f0*/  IMAD.MOV.U32 R0, RZ, RZ, -0x1 ;  /* 0xffffffffff007424 */ /* 0x000fe200078e00ff */
[----:B------:R-:W-:-:S04]  /*0300*/  MOV R2, 0x330 ;  /* 0x0000033000027802 */ /* 0x000fc80000000f00 */
[----:B------:R1:W-:Y:S03]  /*0310*/  STS [UR4], R0 ;  /* 0x00000000ff007988 */ /* 0x0003e60008000804 */
[----:B01----:R-:W-:Y:S05]  /*0320*/  CALL.REL.NOINC `($__internal_1_$__cuda_sm10x_tcgen05_guardrail_trap_phase_invalid_during_alloc) ;  /* 0x000001d400207944 */ /* 0x003fea0003c00000 */
.L_x_2:
[----:B------:R-:W-:Y:S05]  /*0330*/  WARPSYNC.ALL ;  /* 0x0000000000007948 */ /* 0x000fea0003800000 */
[----:B------:R-:W-:Y:S01]  /*0340*/  NOP ;  /* 0x0000000000007918 */ /* 0x000fe20000000000 */
.L_x_0:
[----:B------:R-:W2:Y:S01]  /*0350*/  LDC.64 R76, c[0x0][0x398] ;  /* 0x0000e600ff4c7b82 */ /* 0x000ea20000000a00 */
[----:B------:R-:W3:Y:S01]  /*0360*/  S2R R5, SR_CTAID.X ;  /* 0x0000000000057919 */ /* 0x000ee20000002500 */
[----:B------:R-:W-:Y:S01]  /*0370*/  UMOV UR11, 0x400 ;  /* 0x00000400000b7882 */ /* 0x000fe20000000000 */
[----:B------:R-:W-:Y:S01]  /*0380*/  PRMT R120, RZ, 0x7610, R120 ;  /* 0x00007610ff787816 */ /* 0x000fe20000000078 */
[----:B------:R-:W4:Y:S01]  /*0390*/  LDCU UR8, c[0x0][0x3a4] ;  /* 0x00007480ff0877ac */ /* 0x000f220008000800 */
[----:B------:R-:W5:Y:S03]  /*03a0*/  S2R R41, SR_TID.X ;  /* 0x0000000000297919 */ /* 0x000f660000002100 */
[----:B------:R-:W1:Y:S01]  /*03b0*/  S2UR UR5, SR_CgaCtaId ;  /* 0x00000000000579c3 */ /* 0x000e620000008800 */
[----:B------:R-:W0:Y:S01]  /*03c0*/  LDCU.128 UR16, c[0x0][0x380] ;  /* 0x00007000ff1077ac */ /* 0x000e220008000c00 */
[----:B------:R-:W-:-:S06]  /*03d0*/  UMOV UR6, 0x1 ;  /* 0x0000000100067882 */ /* 0x000fcc0000000000 */
[----:B------:R-:W0:Y:S01]  /*03e0*/  LDC.64 R126, c[0x0][0x3a8] ;  /* 0x0000ea00ff7e7b82 */ /* 0x000e220000000a00 */
[----:B-12---:R-:W-:Y:S01]  /*03f0*/  VIADD R0, R77, 0x1ff ;  /* 0x000001ff4d007836 */ /* 0x006fe20000000000 */
[----:B------:R-:W-:-:S06]  /*0400*/  IABS R95, R77 ;  /* 0x0000004d005f7213 */ /* 0x000fcc0000000000 */
[----:B------:R-:W1:Y:S01]  /*0410*/  LDC R123, c[0x0][0x3a0] ;  /* 0x0000e800ff7b7b82 */ /* 0x000e620000000800 */
[----:B------:R-:W-:Y:S01]  /*0420*/  SHF.R.S32.HI R3, RZ, 0x1f, R0 ;  /* 0x0000001fff037819 */ /* 0x000fe20000011400 */
[----:B------:R-:W-:-:S03]  /*0430*/  ULEA UR11, UR5, UR11, 0x18 ;  /* 0x0000000b050b7291 */ /* 0x000fc6000f8ec0ff */
[----:B------:R-:W-:Y:S02]  /*0440*/  LEA.HI R3, R3, R0, RZ, 0x9 ;  /* 0x0000000003037211 */ /* 0x000fe400078f48ff */
[----:B---3--:R-:W-:Y:S01]  /*0450*/  IABS R8, R5 ;  /* 0x0000000500087213 */ /* 0x008fe20000000000 */
[----:B------:R-:W-:Y:S01]  /*0460*/  UIADD3 UR13, UPT, UPT, UR11, 0x9000, URZ ;  /* 0x000090000b0d7890 */ /* 0x000fe2000fffe0ff */
[----:B------:R-:W-:Y:S02]  /*0470*/  SHF.R.S32.HI R4, RZ, 0x9, R3 ;  /* 0x00000009ff047819 */ /* 0x000fe40000011403 */
[----:B-----5:R-:W-:Y:S02]  /*0480*/  SHF.R.U32.HI R94, RZ, 0x5, R41 ;  /* 0x00000005ff5e7819 */ /* 0x020fe40000011629 */
[-C--:B------:R-:W-:Y:S02]  /*0490*/  IABS R7, R4.reuse ;  /* 0x0000000400077213 */ /* 0x080fe40000000000 */
[----:B------:R-:W-:-:S02]  /*04a0*/  IABS R10, R4 ;  /* 0x00000004000a7213 */ /* 0x000fc40000000000 */
[----:B------:R-:W2:Y:S01]  /*04b0*/  I2F.RP R0, R7 ;  /* 0x0000000700007306 */ /* 0x000ea20000209400 */
[----:B------:R-:W-:Y:S02]  /*04c0*/  SGXT.U32 R94, R94, 0x2 ;  /* 0x000000025e5e781a */ /* 0x000fe40000000000 */
[----:B------:R-:W-:-:S05]  /*04d0*/  LOP3.LUT R160, R41, 0x7f, RZ, 0xc0, !PT ;  /* 0x0000007f29a07812 */ /* 0x000fca00078ec0ff */
[----:B--2---:R-:W2:Y:S02]  /*04e0*/  MUFU.RCP R0, R0 ;  /* 0x0000000000007308 */ /* 0x004ea40000001000 */
[----:B--2---:R-:W-:Y:S02]  /*04f0*/  VIADD R2, R0, 0xffffffe ;  /* 0x0ffffffe00027836 */ /* 0x004fe40000000000 */
[----:B------:R-:W-:-:S04]  /*0500*/  IMAD.MOV R0, RZ, RZ, -R10 ;  /* 0x000000ffff007224 */ /* 0x000fc800078e0a0a */
[----:B------:R2:W3:Y:S02]  /*0510*/  F2I.FTZ.U32.TRUNC.NTZ R3, R2 ;  /* 0x0000000200037305 */ /* 0x0004e4000021f000 */
[----:B--2---:R-:W-:Y:S02]  /*0520*/  IMAD.MOV.U32 R2, RZ, RZ, RZ ;  /* 0x000000ffff027224 */ /* 0x004fe400078e00ff */
[----:B---3--:R-:W-:-:S04]  /*0530*/  IMAD.MOV R6, RZ, RZ, -R3 ;  /* 0x000000ffff067224 */ /* 0x008fc800078e0a03 */
[----:B------:R-:W-:Y:S02]  /*0540*/  IMAD R9, R6, R7, RZ ;  /* 0x0000000706097224 */ /* 0x000fe400078e02ff */
[----:B------:R-:W-:Y:S02]  /*0550*/  IMAD.MOV.U32 R6, RZ, RZ, R8 ;  /* 0x000000ffff067224 */ /* 0x000fe400078e0008 */
[----:B------:R-:W-:-:S06]  /*0560*/  IMAD.HI.U32 R3, R3, R9, R2 ;  /* 0x0000000903037227 */ /* 0x000fcc00078e0002 */
[----:B------:R-:W-:-:S04]  /*0570*/  IMAD.HI.U32 R3, R3, R6, RZ ;  /* 0x0000000603037227 */ /* 0x000fc800078e00ff */
[----:B------:R-:W-:Y:S01]  /*0580*/  IMAD R0, R3, R0, R6 ;  /* 0x0000000003007224 */ /* 0x000fe200078e0206 */
[----:B------:R-:W-:Y:S04]  /*0590*/  BAR.SYNC.DEFER_BLOCKING 0x0 ;  /* 0x0000000000007b1d */ /* 0x000fe80000010000 */
[----:B------:R-:W-:-:S13]  /*05a0*/  ISETP.GT.U32.AND P1, PT, R7, R0, PT ;  /* 0x000000000700720c */ /* 0x000fda0003f24070 */
[----:B------:R-:W-:Y:S02]  /*05b0*/  @!P1 IMAD.IADD R0, R0, 0x1, -R7 ;  /* 0x0000000100009824 */ /* 0x000fe400078e0a07 */
[----:B------:R-:W-:Y:S01]  /*05c0*/  @!P1 VIADD R3, R3, 0x1 ;  /* 0x0000000103039836 */ /* 0x000fe20000000000 */
[----:B------:R-:W-:Y:S02]  /*05d0*/  ISETP.NE.AND P1, PT, R4, RZ, PT ;  /* 0x000000ff0400720c */ /* 0x000fe40003f25270 */
[----:B------:R-:W-:Y:S02]  /*05e0*/  ISETP.GE.U32.AND P0, PT, R0, R7, PT ;  /* 0x000000070000720c */ /* 0x000fe40003f06070 */
[----:B------:R-:W-:-:S04]  /*05f0*/  LOP3.LUT R0, R5, R4, RZ, 0x3c, !PT ;  /* 0x0000000405007212 */ /* 0x000fc800078e3cff */
[----:B------:R-:W-:Y:S01]  /*0600*/  ISETP.GE.AND P2, PT, R0, RZ, PT ;  /* 0x000000ff0000720c */ /* 0x000fe20003f46270 */
[----:B------:R-:W-:-:S06]  /*0610*/  VIADD R0, R76, 0x3f ;  /* 0x0000003f4c007836 */ /* 0x000fcc0000000000 */
[----:B------:R-:W-:-:S04]  /*0620*/  @P0 VIADD R3, R3, 0x1 ;  /* 0x0000000103030836 */ /* 0x000fc80000000000 */
[----:B------:R-:W-:Y:S01]  /*0630*/  IMAD.MOV.U32 R8, RZ, RZ, R3 ;  /* 0x000000ffff087224 */ /* 0x000fe200078e0003 */
[----:B------:R-:W-:-:S03]  /*0640*/  SHF.R.S32.HI R3, RZ, 0x1f, R0 ;  /* 0x0000001fff037819 */ /* 0x000fc60000011400 */
[----:B------:R-:W-:Y:S01]  /*0650*/  @!P2 IMAD.MOV R8, RZ, RZ, -R8 ;  /* 0x000000ffff08a224 */ /* 0x000fe200078e0a08 */
[----:B------:R-:W-:Y:S02]  /*0660*/  LEA.HI R3, R3, R0, RZ, 0x6 ;  /* 0x0000000003037211 */ /* 0x000fe400078f30ff */
[----:B------:R-:W-:-:S04]  /*0670*/  @!P1 LOP3.LUT R8, RZ, R4, RZ, 0x33, !PT ;  /* 0x00000004ff089212 */ /* 0x000fc800078e33ff */
[----:B------:R-:W-:Y:S01]  /*0680*/  LEA.HI.SX32 R3, R3, -R8, 0x1a ;  /* 0x8000000803037211 */ /* 0x000fe200078fd2ff */
[----:B------:R-:W-:-:S03]  /*0690*/  IMAD.MOV R6, RZ, RZ, -R8 ;  /* 0x000000ffff067224 */ /* 0x000fc600078e0a08 */
[----:B------:R-:W-:Y:S01]  /*06a0*/  VIMNMX R11, PT, PT, R3, 0x1, PT ;  /* 0x00000001030b7848 */ /* 0x000fe20003fe0100 */
[----:B------:R-:W-:-:S03]  /*06b0*/  IMAD R6, R4, R6, R5 ;  /* 0x0000000604067224 */ /* 0x000fc600078e0205 */
[-C--:B------:R-:W-:Y:S02]  /*06c0*/  IABS R7, R11.reuse ;  /* 0x0000000b00077213 */ /* 0x080fe40000000000 */
[----:B------:R-:W-:Y:S02]  /*06d0*/  IABS R10, R11 ;  /* 0x0000000b000a7213 */ /* 0x000fe40000000000 */
[----:B------:R-:W2:Y:S08]  /*06e0*/  I2F.RP R0, R7 ;  /* 0x0000000700007306 */ /* 0x000eb00000209400 */
[----:B--2---:R-:W2:Y:S02]  /*06f0*/  MUFU.RCP R0, R0 ;  /* 0x0000000000007308 */ /* 0x004ea40000001000 */
[----:B--2---:R-:W-:-:S02]  /*0700*/  VIADD R2, R0, 0xffffffe ;  /* 0x0ffffffe00027836 */ /* 0x004fc40000000000 */
[----:B------:R-:W-:-:S04]  /*0710*/  IMAD.MOV R0, RZ, RZ, -R10 ;  /* 0x000000ffff007224 */ /* 0x000fc800078e0a0a */
[----:B------:R2:W3:Y:S02]  /*0720*/  F2I.FTZ.U32.TRUNC.NTZ R3, R2 ;  /* 0x0000000200037305 */ /* 0x0004e4000021f000 */
[----:B--2---:R-:W-:Y:S02]  /*0730*/  IMAD.MOV.U32 R2, RZ, RZ, RZ ;  /* 0x000000ffff027224 */ /* 0x004fe400078e00ff */
[----:B---3--:R-:W-:-:S04]  /*0740*/  IMAD.MOV R9, RZ, RZ, -R3 ;  /* 0x000000ffff097224 */ /* 0x008fc800078e0a03 */
[----:B------:R-:W-:Y:S01]  /*0750*/  IMAD.MOV.U32 R4, RZ, RZ, R9 ;  /* 0x000000ffff047224 */ /* 0x000fe200078e0009 */
[----:B------:R-:W-:-:S03]  /*0760*/  IABS R9, R6 ;  /* 0x0000000600097213 */ /* 0x000fc60000000000 */
[----:B------:R-:W-:Y:S02]  /*0770*/  IMAD R5, R4, R7, RZ ;  /* 0x0000000704057224 */ /* 0x000fe400078e02ff */
[----:B------:R-:W-:Y:S01]  /*0780*/  IMAD.MOV.U32 R4, RZ, RZ, R9 ;  /* 0x000000ffff047224 */ /* 0x000fe200078e0009 */
[----:B------:R-:W-:Y:S01]  /*0790*/  IABS R9, R76 ;  /* 0x0000004c00097213 */ /* 0x000fe20000000000 */
[----:B------:R-:W-:Y:S01]  /*07a0*/  IMAD.HI.U32 R3, R3, R5, R2 ;  /* 0x0000000503037227 */ /* 0x000fe200078e0002 */
[----:B------:R-:W-:-:S05]  /*07b0*/  LOP3.LUT R5, R41, 0x3f, RZ, 0xc0, !PT ;  /* 0x0000003f29057812 */ /* 0x000fca00078ec0ff */
[----:B------:R-:W-:-:S04]  /*07c0*/  IMAD.HI.U32 R3, R3, R4, RZ ;  /* 0x0000000403037227 */ /* 0x000fc800078e00ff */
[----:B------:R-:W-:Y:S02]  /*07d0*/  IMAD R0, R3, R0, R4 ;  /* 0x0000000003007224 */ /* 0x000fe400078e0204 */
[----:B------:R-:W2:Y:S03]  /*07e0*/  I2F.RP R4, R9 ;  /* 0x0000000900047306 */ /* 0x000ea60000209400 */
[----:B------:R-:W-:-:S05]  /*07f0*/  ISETP.GT.U32.AND P1, PT, R7, R0, PT ;  /* 0x000000000700720c */ /* 0x000fca0003f24070 */
[----:B--2---:R-:W2:Y:S08]  /*0800*/  MUFU.RCP R4, R4 ;  /* 0x0000000400047308 */ /* 0x004eb00000001000 */
[----:B------:R-:W-:Y:S02]  /*0810*/  @!P1 IMAD.IADD R0, R0, 0x1, -R7 ;  /* 0x0000000100009824 */ /* 0x000fe400078e0a07 */
[----:B------:R-:W-:Y:S01]  /*0820*/  @!P1 VIADD R3, R3, 0x1 ;  /* 0x0000000103039836 */ /* 0x000fe20000000000 */
[----:B------:R-:W-:-:S02]  /*0830*/  ISETP.NE.AND P1, PT, R11, RZ, PT ;  /* 0x000000ff0b00720c */ /* 0x000fc40003f25270 */
[----:B------:R-:W-:Y:S02]  /*0840*/  ISETP.GE.U32.AND P0, PT, R0, R7, PT ;  /* 0x000000070000720c */ /* 0x000fe40003f06070 */
[----:B------:R-:W-:-:S04]  /*0850*/  LOP3.LUT R0, R6, R11, RZ, 0x3c, !PT ;  /* 0x0000000b06007212 */ /* 0x000fc800078e3cff */
[----:B------:R-:W-:Y:S01]  /*0860*/  ISETP.GE.AND P2, PT, R0, RZ, PT ;  /* 0x000000ff0000720c */ /* 0x000fe20003f46270 */
[----:B--2---:R-:W-:-:S06]  /*0870*/  VIADD R2, R4, 0xffffffe ;  /* 0x0ffffffe04027836 */ /* 0x004fcc0000000000 */
[----:B------:R-:W-:Y:S01]  /*0880*/  @P0 VIADD R3, R3, 0x1 ;  /* 0x0000000103030836 */ /* 0x000fe20000000000 */
[----:B------:R-:W2:Y:S03]  /*0890*/  I2F.RP R4, R95 ;  /* 0x0000005f00047306 */ /* 0x000ea60000209400 */
[----:B------:R-:W-:-:S04]  /*08a0*/  IMAD.MOV.U32 R7, RZ, RZ, R3 ;  /* 0x000000ffff077224 */ /* 0x000fc800078e0003 */
[----:B------:R-:W-:Y:S01]  /*08b0*/  @!P2 IMAD.MOV R7, RZ, RZ, -R7 ;  /* 0x000000ffff07a224 */ /* 0x000fe200078e0a07 */
[----:B------:R3:W5:Y:S01]  /*08c0*/  F2I.FTZ.U32.TRUNC.NTZ R3, R2 ;  /* 0x0000000200037305 */ /* 0x000762000021f000 */
[----:B------:R-:W-:-:S05]  /*08d0*/  @!P1 LOP3.LUT R7, RZ, R11, RZ, 0x33, !PT ;  /* 0x0000000bff079212 */ /* 0x000fca00078e33ff */
[----:B------:R-:W-:Y:S02]  /*08e0*/  IMAD.MOV R0, RZ, RZ, -R7 ;  /* 0x000000ffff007224 */ /* 0x000fe400078e0a07 */
[----:B--2---:R-:W2:Y:S01]  /*08f0*/  MUFU.RCP R4, R4 ;  /* 0x0000000400047308 */ /* 0x004ea20000001000 */
[----:B---3--:R-:W-:Y:S02]  /*0900*/  IMAD.MOV.U32 R2, RZ, RZ, RZ ;  /* 0x000000ffff027224 */ /* 0x008fe400078e00ff */
[----:B------:R-:W-:Y:S02]  /*0910*/  IMAD R0, R11, R0, R6 ;  /* 0x000000000b007224 */ /* 0x000fe400078e0206 */
[----:B------:R-:W-:Y:S02]  /*0920*/  IMAD.SHL.U32 R13, R7, 0x200, RZ ;  /* 0x00000200070d7824 */ /* 0x000fe400078e00ff */
[----:B------:R-:W-:Y:S02]  /*0930*/  IMAD.IADD R0, R8, 0x1, R0 ;  /* 0x0000000108007824 */ /* 0x000fe400078e0200 */
[----:B-----5:R-:W-:Y:S01]  /*0940*/  IMAD.MOV R6, RZ, RZ, -R3 ;  /* 0x000000ffff067224 */ /* 0x020fe200078e0a03 */
[----:B------:R-:W-:Y:S01]  /*0950*/  LOP3.LUT R94, R13, R94, RZ, 0xfc, !PT ;  /* 0x0000005e0d5e7212 */ /* 0x000fe200078efcff */
[----:B------:R-:W-:-:S02]  /*0960*/  IMAD R12, R0, 0x40, R5 ;  /* 0x00000040000c7824 */ /* 0x000fc400078e0205 */
[----:B------:R-:W-:Y:S02]  /*0970*/  IMAD R5, R6, R9, RZ ;  /* 0x0000000906057224 */ /* 0x000fe400078e02ff */
[----:B------:R-:W3:Y:S01]  /*0980*/  LDS R6, [UR11] ;  /* 0x0000000bff067984 */ /* 0x000ee20008000800 */
[----:B------:R-:W-:Y:S01]  /*0990*/  IABS R0, R12 ;  /* 0x0000000c00007213 */ /* 0x000fe20000000000 */
[----:B------:R-:W-:Y:S01]  /*09a0*/  IMAD.HI.U32 R2, R3, R5, R2 ;  /* 0x0000000503027227 */ /* 0x000fe200078e0002 */
[----:B------:R-:W-:Y:S01]  /*09b0*/  BAR.SYNC.DEFER_BLOCKING 0x0 ;  /* 0x0000000000007b1d */ /* 0x000fe20000010000 */
[----:B------:R-:W-:Y:S02]  /*09c0*/  ISETP.GE.AND P1, PT, R12, RZ, PT ;  /* 0x000000ff0c00720c */ /* 0x000fe40003f26270 */
[----:B--2---:R-:W-:Y:S01]  /*09d0*/  VIADD R3, R4, 0xffffffe ;  /* 0x0ffffffe04037836 */ /* 0x004fe20000000000 */
[----:B------:R-:W-:Y:S01]  /*09e0*/  IABS R4, R94 ;  /* 0x0000005e00047213 */ /* 0x000fe20000000000 */
[----:B------:R-:W-:-:S04]  /*09f0*/  IMAD.HI.U32 R2, R2, R0, RZ ;  /* 0x0000000002027227 */ /* 0x000fc800078e00ff */
[----:B------:R-:W-:Y:S01]  /*0a00*/  IMAD.MOV R2, RZ, RZ, -R2 ;  /* 0x000000ffff027224 */ /* 0x000fe200078e0a02 */
[----:B------:R-:W2:Y:S01]  /*0a10*/  F2I.FTZ.U32.TRUNC.NTZ R3, R3 ;  /* 0x0000000300037305 */ /* 0x000ea2000021f000 */
[----:B------:R0:W-:Y:S01]  /*0a20*/  STL [R1+0x114], R12 ;  /* 0x0001140c01007387 */ /* 0x0001e20000100800 */
[----:B-1----:R-:W-:Y:S02]  /*0a30*/  VIADD R7, R123, 0x1f ;  /* 0x0000001f7b077836 */ /* 0x002fe40000000000 */
[C---:B------:R-:W-:Y:S01]  /*0a40*/  IMAD R0, R9.reuse, R2, R0 ;  /* 0x0000000209007224 */ /* 0x040fe200078e0200 */
[----:B------:R1:W-:Y:S04]  /*0a50*/  STL [R1+0x110], R13 ;  /* 0x0001100d01007387 */ /* 0x0003e80000100800 */
[----:B------:R-:W-:Y:S01]  /*0a60*/  ISETP.GT.U32.AND P0, PT, R9, R0, PT ;  /* 0x000000000900720c */ /* 0x000fe20003f04070 */
[----:B--2---:R-:W-:-:S04]  /*0a70*/  IMAD.MOV R2, RZ, RZ, -R3 ;  /* 0x000000ffff027224 */ /* 0x004fc800078e0a03 */
[----:B------:R-:W-:Y:S02]  /*0a80*/  IMAD R93, R2, R95, RZ ;  /* 0x0000005f025d7224 */ /* 0x000fe400078e02ff */
[----:B------:R-:W-:-:S06]  /*0a90*/  IMAD.MOV.U32 R2, RZ, RZ, RZ ;  /* 0x000000ffff027224 */ /* 0x000fcc00078e00ff */
[----:B------:R-:W-:Y:S02]  /*0aa0*/  @!P0 IMAD.IADD R0, R0, 0x1, -R9 ;  /* 0x0000000100008824 */ /* 0x000fe400078e0a09 */
[----:B------:R-:W-:Y:S01]  /*0ab0*/  IMAD.HI.U32 R93, R3, R93, R2 ;  /* 0x0000005d035d7227 */ /* 0x000fe200078e0002 */
[--C-:B------:R-:W-:Y:S02]  /*0ac0*/  SHF.R.U32.HI R2, RZ, 0x5, R41.reuse ;  /* 0x00000005ff027819 */ /* 0x100fe40000011629 */
[----:B------:R-:W-:Y:S02]  /*0ad0*/  ISETP.GT.U32.AND P0, PT, R9, R0, PT ;  /* 0x000000000900720c */ /* 0x000fe40003f04070 */
[----:B------:R-:W-:Y:S02]  /*0ae0*/  SHF.R.U32.HI R3, RZ, 0x6, R41 ;  /* 0x00000006ff037819 */ /* 0x000fe40000011629 */
[----:B------:R-:W-:Y:S01]  /*0af0*/  R2UR UR7, R2 ;  /* 0x00000000020772ca */ /* 0x000fe200000e0000 */
[----:B------:R-:W-:Y:S01]  /*0b00*/  IMAD.HI.U32 R2, R93, R4, RZ ;  /* 0x000000045d027227 */ /* 0x000fe200078e00ff */
[----:B------:R-:W-:-:S02]  /*0b10*/  SGXT.U32 R39, R3, 0x1 ;  /* 0x000000010327781a */ /* 0x000fc40000000000 */
[----:B---3--:R-:W-:Y:S01]  /*0b20*/  R2UR UR10, R6 ;  /* 0x00000000060a72ca */ /* 0x008fe200000e0000 */
[----:B------:R-:W-:Y:S02]  /*0b30*/  IMAD.MOV R2, RZ, RZ, -R2 ;  /* 0x000000ffff027224 */ /* 0x000fe400078e0a02 */
[----:B0-----:R-:W-:Y:S02]  /*0b40*/  IMAD R3, R39, R126, RZ ;  /* 0x0000007e27037224 */ /* 0x001fe400078e02ff */
[----:B------:R-:W-:Y:S01]  /*0b50*/  @!P0 IMAD.IADD R0, R0, 0x1, -R9 ;  /* 0x0000000100008824 */ /* 0x000fe200078e0a09 */
[----:B------:R-:W-:Y:S01]  /*0b60*/  ISETP.NE.AND P0, PT, R76, RZ, PT ;  /* 0x000000ff4c00720c */ /* 0x000fe20003f05270 */
[C---:B------:R-:W-:Y:S02]  /*0b70*/  IMAD R11, R126.reuse, 0x2, R3 ;  /* 0x000000027e0b7824 */ /* 0x040fe400078e0203 */
[----:B------:R-:W-:Y:S01]  /*0b80*/  IMAD.MOV.U32 R5, RZ, RZ, R0 ;  /* 0x000000ffff057224 */ /* 0x000fe200078e0000 */
[----:B------:R-:W-:Y:S01]  /*0b90*/  USHF.L.U32 UR4, UR7, 0x15, URZ ;  /* 0x0000001507047899 */ /* 0x000fe200080006ff */
[----:B------:R-:W-:-:S02]  /*0ba0*/  IMAD R19, R126, 0x2, R11 ;  /* 0x000000027e137824 */ /* 0x000fc400078e020b */
[----:B------:R-:W-:Y:S01]  /*0bb0*/  @!P1 IMAD.MOV R5, RZ, RZ, -R5 ;  /* 0x000000ffff059224 */ /* 0x000fe200078e0a05 */
[----:B------:R-:W-:Y:S01]  /*0bc0*/  ULOP3.LUT UR4, UR4, 0x600000, URZ, 0xc0, !UPT ;  /* 0x0060000004047892 */ /* 0x000fe2000f8ec0ff */
[----:B------:R-:W-:Y:S01]  /*0bd0*/  IMAD R33, R95, R2, R4 ;  /* 0x000000025f217224 */ /* 0x000fe200078e0204 */
[----:B------:R-:W-:Y:S01]  /*0be0*/  ISETP.NE.U32.AND P1, PT, R160, RZ, PT ;  /* 0x000000ffa000720c */ /* 0x000fe20003f25070 */
[----:B------:R-:W-:Y:S01]  /*0bf0*/  IMAD R31, R126, 0x2, R19 ;  /* 0x000000027e1f7824 */ /* 0x000fe200078e0213 */
[----:B------:R-:W-:Y:S01]  /*0c00*/  UIADD3 UR12, UPT, UPT, UR10, UR4, URZ ;  /* 0x000000040a0c7290 */ /* 0x000fe2000fffe0ff */
[----:B------:R-:W-:Y:S02]  /*0c10*/  @!P0 LOP3.LUT R5, RZ, R76, RZ, 0x33, !PT ;  /* 0x0000004cff058212 */ /* 0x000fe400078e33ff */
[----:B------:R-:W-:Y:S01]  /*0c20*/  ISETP.GT.AND P0, PT, R7, 0x1f, PT ;  /* 0x0000001f0700780c */ /* 0x000fe20003f04270 */
[----:B-1--4-:R-:W-:-:S12]  /*0c30*/  BRA.U UP0, `(.L_x_5) ;  /* 0x0000000100187547 */ /* 0x012fd8000b800000 */
[----:B------:R-:W-:Y:S01]  /*0c40*/  ELECT P2, URZ, PT ;  /* 0x0000000000ff782f */ /* 0x000fe20003840000 */
[----:B------:R-:W-:Y:S01]  /*0c50*/  IMAD.MOV.U32 R0, RZ, RZ, 0x1 ;  /* 0x00000001ff007424 */ /* 0x000fe200078e00ff */
[----:B------:R-:W-:Y:S01]  /*0c60*/  UMOV UR4, 0x40 ;  /* 0x0000004000047882 */ /* 0x000fe20000000000 */
[----:B------:R-:W-:Y:S01]  /*0c70*/  UVIRTCOUNT.DEALLOC.SMPOOL 0x80 ;  /* 0x000000800000784c */ /* 0x000fe20000000000 */
[----:B------:R-:W-:-:S09]  /*0c80*/  ULEA UR4, UR5, UR4, 0x18 ;  /* 0x0000000405047291 */ /* 0x000fd2000f8ec0ff */
[----:B------:R0:W-:Y:S03]  /*0c90*/  @P2 STS.U8 [UR4], R0 ;  /* 0x00000000ff002988 */ /* 0x0001e60008000004 */
.L_x_5:
[----:B------:R-:W-:Y:S01]  /*0ca0*/  STTM.x64 tmem[UR12], RZ ;  /* 0x000000ff000079ed */ /* 0x000fe2000834000c */
[----:B------:R-:W-:Y:S01]  /*0cb0*/  STTM.x64 tmem[UR12+0x40], RZ ;  /* 0x000040ff000079ed */ /* 0x000fe2000834000c */
[----:B------:R-:W-:Y:S01]  /*0cc0*/  STTM.x64 tmem[UR12+0x80], RZ ;  /* 0x000080ff000079ed */ /* 0x000fe2000834000c */
[----:B------:R-:W-:Y:S01]  /*0cd0*/  STTM.x64 tmem[UR12+0xc0], RZ ;  /* 0x0000c0ff000079ed */ /* 0x000fe2000834000c */
[----:B------:R-:W1:Y:S02]  /*0ce0*/  FENCE.VIEW.ASYNC.T ;  /* 0x00000000000073c6 */ /* 0x000e640000000200 */
[----:B-1----:R-:W-:Y:S01]  /*0cf0*/  VOTEU.ALL UP1, P1 ;  /* 0x0000000000ff7886 */ /* 0x002fe20000820000 */
[----:B------:R-:W-:Y:S01]  /*0d00*/  VOTEU.ALL UP2, P1 ;  /* 0x0000000000ff7886 */ /* 0x000fe20000840000 */
[----:B0-----:R-:W-:Y:S01]  /*0d10*/  IMAD R0, R5, UR8, RZ ;  /* 0x0000000805007c24 */ /* 0x001fe2000f8e02ff */
[----:B------:R-:W-:Y:S01]  /*0d20*/  ISETP.LT.AND P2, PT, R39, R123, P0 ;  /* 0x0000007b2700720c */ /* 0x000fe20000741270 */
[----:B------:R-:W-:Y:S01]  /*0d30*/  IMAD R7, R126, 0x2, R31 ;  /* 0x000000027e077824 */ /* 0x000fe200078e021f */
[----:B------:R-:W-:-:S04]  /*0d40*/  @!UP1 UIADD3 UR4, UPT, UPT, -UR6, 0x100000, URZ ;  /* 0x0010000006049890 */ /* 0x000fc8000fffe1ff */
[----:B------:R-:W-:Y:S02]  /*0d50*/  @!UP1 USHF.L.U32 UR5, UR4, 0xb, URZ ;  /* 0x0000000b04059899 */ /* 0x000fe400080006ff */
[----:B------:R-:W-:Y:S01]  /*0d60*/  @!UP1 USHF.L.U32 UR4, UR4, 0x1, URZ ;  /* 0x0000000104049899 */ /* 0x000fe200080006ff */
[----:B------:R-:W-:Y:S01]  /*0d70*/  BAR.SYNC.DEFER_BLOCKING 0x0 ;  /* 0x0000000000007b1d */ /* 0x000fe20000010000 */
[----:B------:R-:W-:Y:S01]  /*0d80*/  IADD3 R30, P3, PT, R0, UR16, RZ ;  /* 0x00000010001e7c10 */ /* 0x000fe2000ff7e0ff */
[----:B------:R-:W-:-:S03]  /*0d90*/  IMAD R17, R126, 0x2, R7 ;  /* 0x000000027e117824 */ /* 0x000fc600078e0207 */
[----:B------:R-:W-:Y:S01]  /*0da0*/  LEA.HI.X.SX32 R34, R0, UR17, 0x1, P3 ;  /* 0x0000001100227c11 */ /* 0x000fe200098f0eff */
[C---:B------:R-:W-:Y:S01]  /*0db0*/  IMAD R23, R126.reuse, 0x2, R17 ;  /* 0x000000027e177824 */ /* 0x040fe200078e0211 */
[C---:B------:R-:W-:Y:S01]  /*0dc0*/  IADD3 R0, P3, PT, R3.reuse, R30, RZ ;  /* 0x0000001e03007210 */ /* 0x040fe20007f7e0ff */
[----:B------:R-:W0:Y:S02]  /*0dd0*/  LDCU UR8, c[0x0][0x3b0] ;  /* 0x00007600ff0877ac */ /* 0x000e240008000800 */
[C---:B------:R-:W-:Y:S01]  /*0de0*/  IMAD R9, R126.reuse, 0x4, R23 ;  /* 0x000000047e097824 */ /* 0x040fe200078e0217 */
[----:B------:R-:W-:Y:S01]  /*0df0*/  LEA.HI.X.SX32 R2, R3, R34, 0x1, P3 ;  /* 0x0000002203027211 */ /* 0x000fe200018f0eff */
[----:B------:R-:W-:Y:S01]  /*0e00*/  @P2 IMAD.MOV.U32 R4, RZ, RZ, R0 ;  /* 0x000000ffff042224 */ /* 0x000fe200078e0000 */
[C---:B------:R-:W-:Y:S01]  /*0e10*/  LOP3.LUT R8, R39.reuse, 0x8, RZ, 0xfc, !PT ;  /* 0x0000000827087812 */ /* 0x040fe200078efcff */
[----:B------:R-:W1:Y:S02]  /*0e20*/  FENCE.VIEW.ASYNC.S ;  /* 0x00000000000073c6 */ /* 0x000e640000000000 */
[----:B-1----:R1:W2:Y:S01]  /*0e30*/  @!UP2 SYNCS.EXCH.64 URZ, [UR13], UR4 ;  /* 0x000000040dffa5b2 */ /* 0x0022a20008000100 */
[C---:B------:R-:W-:Y:S01]  /*0e40*/  IMAD R21, R126.reuse, 0x2, R9 ;  /* 0x000000027e157824 */ /* 0x040fe200078e0209 */
[----:B------:R-:W-:Y:S01]  /*0e50*/  LOP3.LUT R6, R39, 0x10, RZ, 0xfc, !PT ;  /* 0x0000001027067812 */ /* 0x000fe200078efcff */
[----:B------:R-:W-:Y:S01]  /*0e60*/  @P2 IMAD.MOV.U32 R5, RZ, RZ, R2 ;  /* 0x000000ffff052224 */ /* 0x000fe200078e0002 */
[----:B--2---:R-:W-:Y:S01]  /*0e70*/  BAR.SYNC.DEFER_BLOCKING 0x0 ;  /* 0x0000000000007b1d */ /* 0x004fe20000010000 */
[----:B------:R-:W-:Y:S01]  /*0e80*/  IMAD R25, R126, 0x2, R21 ;  /* 0x000000027e197824 */ /* 0x000fe200078e0215 */
[----:B------:R-:W-:-:S02]  /*0e90*/  ISETP.LT.AND P4, PT, R8, R123, P0 ;  /* 0x0000007b0800720c */ /* 0x000fc40000781270 */
[----:B------:R-:W-:Y:S01]  /*0ea0*/  IADD3 R3, P3, PT, R7, R30, RZ ;  /* 0x0000001e07037210 */ /* 0x000fe20007f7e0ff */
[C---:B------:R-:W-:Y:S01]  /*0eb0*/  IMAD R35, R126.reuse, 0x2, R25 ;  /* 0x000000027e237824 */ /* 0x040fe200078e0219 */
[----:B------:R-:W-:Y:S02]  /*0ec0*/  PRMT R119, RZ, 0x7610, R119 ;  /* 0x00007610ff777816 */ /* 0x000fe40000000077 */
[----:B------:R-:W-:Y:S01]  /*0ed0*/  PRMT R118, RZ, 0x7610, R118 ;  /* 0x00007610ff767816 */ /* 0x000fe20000000076 */
[----:B------:R-:W-:Y:S01]  /*0ee0*/  IMAD R27, R126, 0x2, R35 ;  /* 0x000000027e1b7824 */ /* 0x000fe200078e0223 */
[----:B------:R-:W-:Y:S01]  /*0ef0*/  PRMT R117, RZ, 0x7610, R117 ;  /* 0x00007610ff757816 */ /* 0x000fe20000000075 */
[----:B------:R-:W-:Y:S04]  /*0f00*/  STL [R1+0x11c], R0 ;  /* 0x00011c0001007387 */ /* 0x000fe80000100800 */
[----:B------:R2:W3:Y:S01]  /*0f10*/  @P2 LDG.E.U8 R120, desc[UR24][R4.64] ;  /* 0x0000001804782981 */ /* 0x0004e2000c1e1100 */
[----:B------:R-:W-:-:S02]  /*0f20*/  ISETP.LT.AND P2, PT, R6, R123, P0 ;  /* 0x0000007b0600720c */ /* 0x000fc40000741270 */
[C---:B------:R-:W-:Y:S01]  /*0f30*/  LOP3.LUT R6, R39.reuse, 0x18, RZ, 0xfc, !PT ;  /* 0x0000001827067812 */ /* 0x040fe200078efcff */
[----:B------:R-:W-:Y:S01]  /*0f40*/  @P4 IMAD.MOV.U32 R12, RZ, RZ, R3 ;  /* 0x000000ffff0c4224 */ /* 0x000fe200078e0003 */
[C---:B------:R-:W-:Y:S02]  /*0f50*/  LOP3.LUT R8, R39.reuse, 0x2, RZ, 0xfc, !PT ;  /* 0x0000000227087812 */ /* 0x040fe400078efcff */
[C---:B------:R-:W-:Y:S02]  /*0f60*/  LOP3.LUT R16, R39.reuse, 0xa, RZ, 0xfc, !PT ;  /* 0x0000000a27107812 */ /* 0x040fe400078efcff */
[----:B------:R-:W-:Y:S02]  /*0f70*/  PRMT R143, RZ, 0x7610, R143 ;  /* 0x00007610ff8f7816 */ /* 0x000fe4000000008f */
[----:B------:R-:W-:Y:S02]  /*0f80*/  PRMT R150, RZ, 0x7610, R150 ;  /* 0x00007610ff967816 */ /* 0x000fe40000000096 */
[----:B------:R-:W-:Y:S01]  /*0f90*/  LOP3.LUT R20, R39, 0x1a, RZ, 0xfc, !PT ;  /* 0x0000001a27147812 */ /* 0x000fe200078efcff */
[----:B------:R-:W-:Y:S01]  /*0fa0*/  IMAD R29, R126, 0x2, R27 ;  /* 0x000000027e1d7824 */ /* 0x000fe200078e021b */
[----:B--2---:R-:W-:Y:S01]  /*0fb0*/  IADD3 R4, P5, PT, R9, R30, RZ ;  /* 0x0000001e09047210 */ /* 0x004fe20007fbe0ff */
[----:B------:R-:W-:Y:S01]  /*0fc0*/  STL [R1+0x118], R2 ;  /* 0x0001180201007387 */ /* 0x000fe20000100800 */
[----:B------:R-:W-:-:S02]  /*0fd0*/  LEA.HI.X.SX32 R5, R7, R34, 0x1, P3 ;  /* 0x0000002207057211 */ /* 0x000fc400018f0eff */
[----:B------:R-:W-:Y:S02]  /*0fe0*/  ISETP.LT.AND P3, PT, R6, R123, P0 ;  /* 0x0000007b0600720c */ /* 0x000fe40000761270 */
[----:B------:R-:W-:Y:S02]  /*0ff0*/  LEA.HI.X.SX32 R6, R9, R34, 0x1, P5 ;  /* 0x0000002209067211 */ /* 0x000fe400028f0eff */
[----:B------:R-:W-:Y:S01]  /*1000*/  IADD3 R7, P5, PT, R27, R30, RZ ;  /* 0x0000001e1b077210 */ /* 0x000fe20007fbe0ff */
[----:B------:R-:W-:-:S03]  /*1010*/  @P4 IMAD.MOV.U32 R13, RZ, RZ, R5 ;  /* 0x000000ffff0d4224 */ /* 0x000fc600078e0005 */
[----:B------:R-:W-:Y:S02]  /*1020*/  LEA.HI.X.SX32 R9, R27, R34, 0x1, P5 ;  /* 0x000000221b097211 */ /* 0x000fe400028f0eff */
[----:B------:R2:W4:Y:S03]  /*1030*/  @P4 LDG.E.U8 R119, desc[UR24][R12.64] ;  /* 0x000000180c774981 */ /* 0x000526000c1e1100 */
[----:B------:R-:W-:Y:S02]  /*1040*/  @P3 IMAD.MOV.U32 R14, RZ, RZ, R7 ;  /* 0x000000ffff0e3224 */ /* 0x000fe400078e0007 */
[----:B------:R-:W-:Y:S02]  /*1050*/  @P3 IMAD.MOV.U32 R15, RZ, RZ, R9 ;  /* 0x000000ffff0f3224 */ /* 0x000fe400078e0009 */
[----:B--2---:R-:W-:Y:S02]  /*1060*/  @P2 IMAD.MOV.U32 R12, RZ, RZ, R4 ;  /* 0x000000ffff0c2224 */ /* 0x004fe400078e0004 */
[----:B------:R-:W-:Y:S01]  /*1070*/  @P2 IMAD.MOV.U32 R13, RZ, RZ, R6 ;  /* 0x000000ffff0d2224 */ /* 0x000fe200078e0006 */
[-C--:B------:R-:W-:Y:S01]  /*1080*/  ISETP.LT.AND P4, PT, R8, R123.reuse, P0 ;  /* 0x0000007b0800720c */ /* 0x080fe20000781270 */
[----:B------:R-:W2:Y:S01]  /*1090*/  @P3 LDG.E.U8 R117, desc[UR24][R14.64] ;  /* 0x000000180e753981 */ /* 0x000ea2000c1e1100 */
[----:B------:R-:W-:-:S03]  /*10a0*/  ISETP.LT.AND P3, PT, R16, R123, P0 ;  /* 0x0000007b1000720c */ /* 0x000fc60000761270 */
[----:B------:R0:W2:Y:S01]  /*10b0*/  @P2 LDG.E.U8 R118, desc[UR24][R12.64] ;  /* 0x000000180c762981 */ /* 0x0000a2000c1e1100 */
[----:B------:R-:W-:-:S04]  /*10c0*/  IADD3 R8, P2, PT, R11, R30, RZ ;  /* 0x0000001e0b087210 */ /* 0x000fc80007f5e0ff */
[----:B------:R-:W-:Y:S02]  /*10d0*/  LEA.HI.X.SX32 R10, R11, R34, 0x1, P2 ;  /* 0x000000220b0a7211 */ /* 0x000fe400010f0eff */
[C---:B------:R-:W-:Y:S02]  /*10e0*/  IADD3 R11, P2, PT, R17.reuse, R30, RZ ;  /* 0x0000001e110b7210 */ /* 0x040fe40007f5e0ff */
[----:B------:R-:W-:Y:S02]  /*10f0*/  LOP3.LUT R16, R94, 0x1fc, RZ, 0xfc, !PT ;  /* 0x000001fc5e107812 */ /* 0x000fe400078efcff */
[----:B0-----:R-:W-:Y:S02]  /*1100*/  LEA.HI.X.SX32 R12, R17, R34, 0x1, P2 ;  /* 0x00000022110c7211 */ /* 0x001fe400010f0eff */
[----:B------:R-:W-:Y:S02]  /*1110*/  LOP3.LUT R13, R39, 0x12, RZ, 0xfc, !PT ;  /* 0x00000012270d7812 */ /* 0x000fe400078efcff */
[----:B------:R-:W-:Y:S01]  /*1120*/  ISETP.GE.AND P5, PT, R16, RZ, PT ;  /* 0x000000ff1000720c */ /* 0x000fe20003fa6270 */
[----:B------:R-:W-:Y:S01]  /*1130*/  @P3 IMAD.MOV.U32 R17, RZ, RZ, R12 ;  /* 0x000000ffff113224 */ /* 0x000fe200078e000c */
[----:B------:R-:W-:Y:S01]  /*1140*/  IABS R38, R16 ;  /* 0x0000001000267213 */ /* 0x000fe20000000000 */
[----:B------:R-:W-:Y:S01]  /*1150*/  @P3 IMAD.MOV.U32 R16, RZ, RZ, R11 ;  /* 0x000000ffff103224 */ /* 0x000fe200078e000b */
[----:B------:R-:W-:Y:S01]  /*1160*/  ISETP.LT.AND P2, PT, R13, R123, P0 ;  /* 0x0000007b0d00720c */ /* 0x000fe20000741270 */
[----:B------:R-:W-:-:S02]  /*1170*/  @P4 IMAD.MOV.U32 R14, RZ, RZ, R8 ;  /* 0x000000ffff0e4224 */ /* 0x000fc400078e0008 */
[----:B------:R-:W-:Y:S01]  /*1180*/  @P4 IMAD.MOV.U32 R15, RZ, RZ, R10 ;  /* 0x000000ffff0f4224 */ /* 0x000fe200078e000a */
[----:B------:R-:W2:Y:S01]  /*1190*/  @P3 LDG.E.U8 R143, desc[UR24][R16.64] ;  /* 0x00000018108f3981 */ /* 0x000ea2000c1e1100 */
[----:B------:R-:W-:Y:S02]  /*11a0*/  IADD3 R13, P3, PT, R21, R30, RZ ;  /* 0x0000001e150d7210 */ /* 0x000fe40007f7e0ff */
[----:B------:R-:W-:Y:S01]  /*11b0*/  LOP3.LUT R18, R39, 0x4, RZ, 0xfc, !PT ;  /* 0x0000000427127812 */ /* 0x000fe200078efcff */
[----:B------:R0:W2:Y:S01]  /*11c0*/  @P4 LDG.E.U8 R150, desc[UR24][R14.64] ;  /* 0x000000180e964981 */ /* 0x0000a2000c1e1100 */
[----:B------:R-:W-:Y:S02]  /*11d0*/  ISETP.LT.AND P4, PT, R20, R123, P0 ;  /* 0x0000007b1400720c */ /* 0x000fe40000781270 */
[----:B------:R-:W-:Y:S02]  /*11e0*/  PRMT R138, RZ, 0x7610, R138 ;  /* 0x00007610ff8a7816 */ /* 0x000fe4000000008a */
[----:B------:R-:W-:-:S02]  /*11f0*/  @P2 IMAD.MOV.U32 R20, RZ, RZ, R13 ;  /* 0x000000ffff142224 */ /* 0x000fc400078e000d */
[----:B0-----:R-:W-:Y:S01]  /*1200*/  IMAD.HI.U32 R15, R93, R38, RZ ;  /* 0x000000265d0f7227 */ /* 0x001fe200078e00ff */
[----:B------:R-:W-:Y:S02]  /*1210*/  LEA.HI.X.SX32 R14, R21, R34, 0x1, P3 ;  /* 0x00000022150e7211 */ /* 0x000fe400018f0eff */
[----:B------:R-:W-:Y:S01]  /*1220*/  ISETP.LT.AND P3, PT, R18, R123, P0 ;  /* 0x0000007b1200720c */ /* 0x000fe20000761270 */
[----:B------:R-:W-:Y:S01]  /*1230*/  IMAD.MOV R18, RZ, RZ, -R15 ;  /* 0x000000ffff127224 */ /* 0x000fe200078e0a0f */
[----:B------:R-:W-:Y:S01]  /*1240*/  IADD3 R15, P6, PT, R29, R30, RZ ;  /* 0x0000001e1d0f7210 */ /* 0x000fe20007fde0ff */
[----:B------:R-:W-:-:S03]  /*1250*/  @P2 IMAD.MOV.U32 R21, RZ, RZ, R14 ;  /* 0x000000ffff152224 */ /* 0x000fc600078e000e */
[----:B------:R-:W-:Y:S02]  /*1260*/  LEA.HI.X.SX32 R17, R29, R34, 0x1, P6 ;  /* 0x000000221d117211 */ /* 0x000fe400030f0eff */
[----:B------:R0:W2:Y:S01]  /*1270*/  @P2 LDG.E.U8 R138, desc[UR24][R20.64] ;  /* 0x00000018148a2981 */ /* 0x0000a2000c1e1100 */
[----:B------:R-:W-:Y:S01]  /*1280*/  IADD3 R16, P2, PT, R19, R30, RZ ;  /* 0x0000001e13107210 */ /* 0x000fe20007f5e0ff */
[----:B------:R-:W-:Y:S01]  /*1290*/  IMAD R38, R95, R18, R38 ;  /* 0x000000125f267224 */ /* 0x000fe200078e0226 */
[----:B------:R-:W-:Y:S02]  /*12a0*/  PRMT R131, RZ, 0x7610, R131 ;  /* 0x00007610ff837816 */ /* 0x000fe40000000083 */
[----:B------:R-:W-:Y:S01]  /*12b0*/  LEA.HI.X.SX32 R18, R19, R34, 0x1, P2 ;  /* 0x0000002213127211 */ /* 0x000fe200010f0eff */
[----:B0-----:R-:W-:Y:S02]  /*12c0*/  @P4 IMAD.MOV.U32 R20, RZ, RZ, R15 ;  /* 0x000000ffff144224 */ /* 0x001fe400078e000f */
[----:B------:R-:W-:Y:S01]  /*12d0*/  @P4 IMAD.MOV.U32 R21, RZ, RZ, R17 ;  /* 0x000000ffff154224 */ /* 0x000fe200078e0011 */
[----:B------:R-:W-:Y:S01]  /*12e0*/  PRMT R147, RZ, 0x7610, R147 ;  /* 0x00007610ff937816 */ /* 0x000fe20000000093 */
[----:B------:R-:W-:Y:S01]  /*12f0*/  IMAD R26, R126, 0x2, R29 ;  /* 0x000000027e1a7824 */ /* 0x000fe200078e021d */
[----:B------:R-:W-:-:S02]  /*1300*/  LEA.HI R42, R41, 0xe, RZ, 0x1a ;  /* 0x0000000e292a7811 */ /* 0x000fc400078fd0ff */
[----:B------:R0:W2:Y:S01]  /*1310*/  @P4 LDG.E.U8 R131, desc[UR24][R20.64] ;  /* 0x0000001814834981 */ /* 0x0000a2000c1e1100 */
[----:B------:R-:W-:Y:S02]  /*1320*/  LOP3.LUT R22, R39, 0x14, RZ, 0xfc, !PT ;  /* 0x0000001427167812 */ /* 0x000fe400078efcff */
[----:B------:R-:W-:Y:S02]  /*1330*/  LOP3.LUT R45, R94, 0x8, RZ, 0xfc, !PT ;  /* 0x000000085e2d7812 */ /* 0x000fe400078efcff */
[----:B------:R-:W-:Y:S01]  /*1340*/  IADD3 R19, P6, PT, R23, R30, RZ ;  /* 0x0000001e17137210 */ /* 0x000fe20007fde0ff */
[----:B0-----:R-:W-:Y:S02]  /*1350*/  @P3 IMAD.MOV.U32 R20, RZ, RZ, R16 ;  /* 0x000000ffff143224 */ /* 0x001fe400078e0010 */
[----:B------:R-:W-:Y:S01]  /*1360*/  @P3 IMAD.MOV.U32 R21, RZ, RZ, R18 ;  /* 0x000000ffff153224 */ /* 0x000fe200078e0012 */
[----:B------:R-:W-:Y:S01]  /*1370*/  LOP3.LUT R24, R39, 0xc, RZ, 0xfc, !PT ;  /* 0x0000000c27187812 */ /* 0x000fe200078efcff */
[----:B------:R-:W-:Y:S01]  /*1380*/  IMAD R27, R42, R126, RZ ;  /* 0x0000007e2a1b7224 */ /* 0x000fe200078e02ff */
[----:B------:R-:W-:-:S02]  /*1390*/  ISETP.LT.AND P2, PT, R22, R123, P0 ;  /* 0x0000007b1600720c */ /* 0x000fc40000741270 */
[----:B------:R0:W2:Y:S01]  /*13a0*/  @P3 LDG.E.U8 R147, desc[UR24][R20.64] ;  /* 0x0000001814933981 */ /* 0x0000a2000c1e1100 */
[----:B------:R-:W-:Y:S02]  /*13b0*/  IABS R36, R45 ;  /* 0x0000002d00247213 */ /* 0x000fe40000000000 */
[----:B------:R-:W-:Y:S02]  /*13c0*/  LEA.HI R43, R41, 0x1e, RZ, 0x1a ;  /* 0x0000001e292b7811 */ /* 0x000fe400078fd0ff */
[----:B------:R-:W-:Y:S02]  /*13d0*/  ISETP.LT.AND P3, PT, R24, R123, P0 ;  /* 0x0000007b1800720c */ /* 0x000fe40000761270 */
[----:B0-----:R-:W-:Y:S02]  /*13e0*/  IADD3 R20, P4, PT, R25, R30, RZ ;  /* 0x0000001e19147210 */ /* 0x001fe40007f9e0ff */
[----:B------:R-:W-:Y:S02]  /*13f0*/  LEA.HI.X.SX32 R21, R23, R34, 0x1, P6 ;  /* 0x0000002217157211 */ /* 0x000fe400030f0eff */
[----:B------:R-:W-:Y:S01]  /*1400*/  IADD3 R22, P6, PT, R26, R30, RZ ;  /* 0x0000001e1a167210 */ /* 0x000fe20007fde0ff */
[----:B------:R-:W-:Y:S01]  /*1410*/  IMAD.HI.U32 R29, R93, R36, RZ ;  /* 0x000000245d1d7227 */ /* 0x000fe200078e00ff */
[----:B------:R-:W-:-:S02]  /*1420*/  LEA.HI.X.SX32 R23, R25, R34, 0x1, P4 ;  /* 0x0000002219177211 */ /* 0x000fc400020f0eff */
[----:B------:R-:W-:Y:S01]  /*1430*/  IADD3 R24, P4, PT, R27, R30, RZ ;  /* 0x0000001e1b187210 */ /* 0x000fe20007f9e0ff */
[----:B------:R-:W-:Y:S01]  /*1440*/  IMAD R32, R43, R126, RZ ;  /* 0x0000007e2b207224 */ /* 0x000fe200078e02ff */
[----:B------:R-:W-:Y:S02]  /*1450*/  LEA.HI.X.SX32 R25, R26, R34, 0x1, P6 ;  /* 0x000000221a197211 */ /* 0x000fe400030f0eff */
[----:B------:R-:W-:Y:S01]  /*1460*/  IADD3 R26, P6, PT, R31, R30, RZ ;  /* 0x0000001e1f1a7210 */ /* 0x000fe20007fde0ff */
[----:B------:R-:W-:Y:S01]  /*1470*/  IMAD.MOV R37, RZ, RZ, -R29 ;  /* 0x000000ffff257224 */ /* 0x000fe200078e0a1d */
[----:B------:R-:W-:Y:S02]  /*1480*/  LEA.HI.X.SX32 R27, R27, R34, 0x1, P4 ;  /* 0x000000221b1b7211 */ /* 0x000fe400020f0eff */
[----:B------:R-:W-:Y:S02]  /*1490*/  IADD3 R28, P4, PT, R35, R30, RZ ;  /* 0x0000001e231c7210 */ /* 0x000fe40007f9e0ff */
[----:B------:R-:W-:-:S02]  /*14a0*/  LEA.HI.X.SX32 R29, R31, R34, 0x1, P6 ;  /* 0x000000221f1d7211 */ /* 0x000fc400030f0eff */
[C---:B------:R-:W-:Y:S02]  /*14b0*/  IADD3 R30, P6, PT, R32.reuse, R30, RZ ;  /* 0x0000001e201e7210 */ /* 0x040fe40007fde0ff */
[----:B------:R-:W-:Y:S02]  /*14c0*/  LOP3.LUT R40, R39, 0x1c, RZ, 0xfc, !PT ;  /* 0x0000001c27287812 */ /* 0x000fe400078efcff */
[----:B------:R-:W-:Y:S02]  /*14d0*/  PRMT R142, RZ, 0x7610, R142 ;  /* 0x00007610ff8e7816 */ /* 0x000fe4000000008e */
[-C--:B------:R-:W-:Y:S01]  /*14e0*/  LEA.HI.X.SX32 R31, R35, R34.reuse, 0x1, P4 ;  /* 0x00000022231f7211 */ /* 0x080fe200020f0eff */
[----:B------:R-:W-:Y:S01]  /*14f0*/  @P3 IMAD.MOV.U32 R35, RZ, RZ, R21 ;  /* 0x000000ffff233224 */ /* 0x000fe200078e0015 */
[----:B------:R-:W-:Y:S01]  /*1500*/  LEA.HI.X.SX32 R32, R32, R34, 0x1, P6 ;  /* 0x0000002220207211 */ /* 0x000fe200030f0eff */
[----:B------:R-:W-:Y:S01]  /*1510*/  @P3 IMAD.MOV.U32 R34, RZ, RZ, R19 ;  /* 0x000000ffff223224 */ /* 0x000fe200078e0013 */
[----:B------:R-:W-:-:S02]  /*1520*/  ISETP.LT.AND P4, PT, R40, R123, P0 ;  /* 0x0000007b2800720c */ /* 0x000fc40000781270 */
[----:B------:R-:W-:Y:S02]  /*1530*/  PRMT R135, RZ, 0x7610, R135 ;  /* 0x00007610ff877816 */ /* 0x000fe40000000087 */
[----:B------:R0:W2:Y:S01]  /*1540*/  @P3 LDG.E.U8 R142, desc[UR24][R34.64] ;  /* 0x00000018228e3981 */ /* 0x0000a2000c1e1100 */
[----:B------:R-:W-:Y:S02]  /*1550*/  ISETP.LT.AND P3, PT, R42, R123, P0 ;  /* 0x0000007b2a00720c */ /* 0x000fe40000761270 */
[----:B------:R-:W-:Y:S01]  /*1560*/  PRMT R130, RZ, 0x7610, R130 ;  /* 0x00007610ff827816 */ /* 0x000fe20000000082 */
[----:B0-----:R-:W-:Y:S02]  /*1570*/  @P2 IMAD.MOV.U32 R34, RZ, RZ, R20 ;  /* 0x000000ffff222224 */ /* 0x001fe400078e0014 */
[----:B------:R-:W-:Y:S01]  /*1580*/  @P2 IMAD.MOV.U32 R35, RZ, RZ, R23 ;  /* 0x000000ffff232224 */ /* 0x000fe200078e0017 */
[----:B------:R-:W-:-:S04]  /*1590*/  LOP3.LUT R42, R39, 0x6, RZ, 0xfc, !PT ;  /* 0x00000006272a7812 */ /* 0x000fc800078efcff */
[----:B------:R0:W2:Y:S01]  /*15a0*/  @P2 LDG.E.U8 R135, desc[UR24][R34.64] ;  /* 0x0000001822872981 */ /* 0x0000a2000c1e1100 */
[-C--:B------:R-:W-:Y:S02]  /*15b0*/  ISETP.LT.AND P2, PT, R43, R123.reuse, P0 ;  /* 0x0000007b2b00720c */ /* 0x080fe40000741270 */
[----:B------:R-:W-:Y:S02]  /*15c0*/  PRMT R139, RZ, 0x7610, R139 ;  /* 0x00007610ff8b7816 */ /* 0x000fe4000000008b */
[----:B------:R-:W-:Y:S01]  /*15d0*/  ISETP.LT.AND P6, PT, R42, R123, P0 ;  /* 0x0000007b2a00720c */ /* 0x000fe200007c1270 */
[----:B0-----:R-:W-:Y:S02]  /*15e0*/  @P4 IMAD.MOV.U32 R34, RZ, RZ, R22 ;  /* 0x000000ffff224224 */ /* 0x001fe400078e0016 */
[----:B------:R-:W-:-:S05]  /*15f0*/  @P4 IMAD.MOV.U32 R35, RZ, RZ, R25 ;  /* 0x000000ffff234224 */ /* 0x000fca00078e0019 */
[----:B------:R0:W2:Y:S01]  /*1600*/  @P4 LDG.E.U8 R130, desc[UR24][R34.64] ;  /* 0x0000001822824981 */ /* 0x0000a2000c1e1100 */
[----:B------:R-:W-:Y:S01]  /*1610*/  PRMT R125, RZ, 0x7610, R125 ;  /* 0x00007610ff7d7816 */ /* 0x000fe2000000007d */
[----:B0-----:R-:W-:Y:S02]  /*1620*/  @P3 IMAD.MOV.U32 R34, RZ, RZ, R24 ;  /* 0x000000ffff223224 */ /* 0x001fe400078e0018 */
[----:B------:R-:W-:Y:S01]  /*1630*/  @P3 IMAD.MOV.U32 R35, RZ, RZ, R27 ;  /* 0x000000ffff233224 */ /* 0x000fe200078e001b */
[----:B------:R-:W-:-:S04]  /*1640*/  LOP3.LUT R39, R39, 0x16, RZ, 0xfc, !PT ;  /* 0x0000001627277812 */ /* 0x000fc800078efcff */
[----:B------:R0:W2:Y:S01]  /*1650*/  @P3 LDG.E.U8 R139, desc[UR24][R34.64] ;  /* 0x00000018228b3981 */ /* 0x0000a2000c1e1100 */
[----:B------:R-:W-:Y:S02]  /*1660*/  PRMT R146, RZ, 0x7610, R146 ;  /* 0x00007610ff927816 */ /* 0x000fe40000000092 */
[----:B------:R-:W-:Y:S01]  /*1670*/  ISETP.LT.AND P3, PT, R39, R123, P0 ;  /* 0x0000007b2700720c */ /* 0x000fe20000761270 */
[----:B0-----:R-:W-:Y:S02]  /*1680*/  @P2 IMAD.MOV.U32 R34, RZ, RZ, R30 ;  /* 0x000000ffff222224 */ /* 0x001fe400078e001e */
[----:B------:R-:W-:Y:S01]  /*1690*/  @P2 IMAD.MOV.U32 R35, RZ, RZ, R32 ;  /* 0x000000ffff232224 */ /* 0x000fe200078e0020 */
[----:B------:R-:W-:-:S04]  /*16a0*/  LOP3.LUT R47, R94, 0x10, RZ, 0xfc, !PT ;  /* 0x000000105e2f7812 */ /* 0x000fc800078efcff */
[----:B------:R0:W2:Y:S01]  /*16b0*/  @P2 LDG.E.U8 R125, desc[UR24][R34.64] ;  /* 0x00000018227d2981 */ /* 0x0000a2000c1e1100 */
[----:B------:R-:W-:Y:S02]  /*16c0*/  ISETP.GT.U32.AND P2, PT, R95, R38, PT ;  /* 0x000000265f00720c */ /* 0x000fe40003f44070 */
[----:B------:R-:W-:Y:S01]  /*16d0*/  IABS R40, R47 ;  /* 0x0000002f00287213 */ /* 0x000fe20000000000 */
[----:B0-----:R-:W-:Y:S02]  /*16e0*/  @P6 IMAD.MOV.U32 R34, RZ, RZ, R26 ;  /* 0x000000ffff226224 */ /* 0x001fe400078e001a */
[----:B------:R-:W-:Y:S01]  /*16f0*/  @P6 IMAD.MOV.U32 R35, RZ, RZ, R29 ;  /* 0x000000ffff236224 */ /* 0x000fe200078e001d */
[----:B------:R-:W-:-:S04]  /*1700*/  LOP3.LUT R41, R41, 0x1f, RZ, 0xc0, !PT ;  /* 0x0000001f29297812 */ /* 0x000fc800078ec0ff */
[----:B------:R0:W2:Y:S01]  /*1710*/  @P6 LDG.E.U8 R146, desc[UR24][R34.64] ;  /* 0x0000001822926981 */ /* 0x0000a2000c1e1100 */
[C---:B------:R-:W-:Y:S01]  /*1720*/  ISETP.GT.U32.AND P6, PT, R95.reuse, R33, PT ;  /* 0x000000215f00720c */ /* 0x040fe20003fc4070 */
[----:B------:R-:W-:Y:S02]  /*1730*/  IMAD R37, R95, R37, R36 ;  /* 0x000000255f257224 */ /* 0x000fe400078e0224 */
[----:B------:R-:W-:Y:S01]  /*1740*/  IMAD.HI.U32 R36, R93, R40, RZ ;  /* 0x000000285d247227 */ /* 0x000fe200078e00ff */
[----:B------:R-:W-:-:S03]  /*1750*/  PRMT R134, RZ, 0x7610, R134 ;  /* 0x00007610ff867816 */ /* 0x000fc60000000086 */
[----:B------:R-:W-:Y:S02]  /*1760*/  IMAD R121, R41, R127, RZ ;  /* 0x0000007f29797224 */ /* 0x000fe400078e02ff */
[----:B0-----:R-:W-:Y:S02]  /*1770*/  @P3 IMAD.MOV.U32 R34, RZ, RZ, R28 ;  /* 0x000000ffff223224 */ /* 0x001fe400078e001c */
[----:B------:R-:W-:Y:S01]  /*1780*/  @P3 IMAD.MOV.U32 R35, RZ, RZ, R31 ;  /* 0x000000ffff233224 */ /* 0x000fe200078e001f */
[----:B------:R-:W-:Y:S01]  /*1790*/  LOP3.LUT R48, R94, 0x18, RZ, 0xfc, !PT ;  /* 0x000000185e307812 */ /* 0x000fe200078efcff */
[----:B------:R-:W-:Y:S02]  /*17a0*/  IMAD.MOV R36, RZ, RZ, -R36 ;  /* 0x000000ffff247224 */ /* 0x000fe400078e0a24 */
[--C-:B------:R-:W-:Y:S01]  /*17b0*/  @!P2 IMAD.IADD R38, R38, 0x1, -R95.reuse ;  /* 0x000000012626a824 */ /* 0x100fe200078e0a5f */
[----:B------:R-:W-:Y:S01]  /*17c0*/  IADD3 R122, P4, PT, R121, UR18, RZ ;  /* 0x00000012797a7c10 */ /* 0x000fe2000ff9e0ff */
[----:B------:R-:W-:Y:S01]  /*17d0*/  IMAD R39, R95, R36, R40 ;  /* 0x000000245f277224 */ /* 0x000fe200078e0228 */
[----:B------:R0:W2:Y:S01]  /*17e0*/  @P3 LDG.E.U8 R134, desc[UR24][R34.64] ;  /* 0x0000001822863981 */ /* 0x0000a2000c1e1100 */
[----:B------:R-:W-:Y:S01]  /*17f0*/  @!P6 IMAD.IADD R33, R33, 0x1, -R95 ;  /* 0x000000012121e824 */ /* 0x000fe200078e0a5f */
[----:B------:R-:W-:-:S02]  /*1800*/  IABS R40, R48 ;  /* 0x0000003000287213 */ /* 0x000fc40000000000 */
[----:B------:R-:W-:Y:S02]  /*1810*/  ISETP.GT.U32.AND P3, PT, R95, R38, PT ;  /* 0x000000265f00720c */ /* 0x000fe40003f64070 */
[----:B------:R-:W-:Y:S02]  /*1820*/  LEA.HI.X.SX32 R121, R121, UR19, 0x1, P4 ;  /* 0x0000001379797c11 */ /* 0x000fe4000a0f0eff */
[----:B------:R-:W-:Y:S01]  /*1830*/  ISETP.GT.U32.AND P4, PT, R95, R33, PT ;  /* 0x000000215f00720c */ /* 0x000fe20003f84070 */
[----:B0-----:R-:W-:Y:S01]  /*1840*/  IMAD.HI.U32 R34, R93, R40, RZ ;  /* 0x000000285d227227 */ /* 0x001fe200078e00ff */
[----:B------:R-:W-:Y:S02]  /*1850*/  LOP3.LUT R50, R94, 0x20, RZ, 0xfc, !PT ;  /* 0x000000205e327812 */ /* 0x000fe400078efcff */
[----:B------:R-:W-:Y:S01]  /*1860*/  ISETP.GT.U32.AND P2, PT, R95, R37, PT ;  /* 0x000000255f00720c */ /* 0x000fe20003f44070 */
[----:B------:R-:W-:Y:S01]  /*1870*/  IMAD.MOV R34, RZ, RZ, -R34 ;  /* 0x000000ffff227224 */ /* 0x000fe200078e0a22 */
[----:B------:R-:W-:-:S03]  /*1880*/  IABS R42, R50 ;  /* 0x00000032002a7213 */ /* 0x000fc60000000000 */
[----:B------:R-:W-:Y:S01]  /*1890*/  @!P3 IMAD.IADD R38, R38, 0x1, -R95 ;  /* 0x000000012626b824 */ /* 0x000fe200078e0a5f */
[C---:B------:R-:W-:Y:S01]  /*18a0*/  ISETP.GE.AND P6, PT, R94.reuse, RZ, PT ;  /* 0x000000ff5e00720c */ /* 0x040fe20003fc6270 */
[C---:B------:R-:W-:Y:S01]  /*18b0*/  IMAD R41, R95.reuse, R34, R40 ;  /* 0x000000225f297224 */ /* 0x040fe200078e0228 */
[----:B------:R-:W-:Y:S01]  /*18c0*/  ISETP.GT.U32.AND P3, PT, R95, R39, PT ;  /* 0x000000275f00720c */ /* 0x000fe20003f64070 */
[----:B------:R-:W-:Y:S01]  /*18d0*/  IMAD.HI.U32 R35, R93, R42, RZ ;  /* 0x0000002a5d237227 */ /* 0x000fe200078e00ff */
[----:B------:R-:W-:-:S03]  /*18e0*/  LOP3.LUT R54, R94, 0x30, RZ, 0xfc, !PT ;  /* 0x000000305e367812 */ /* 0x000fc600078efcff */
[----:B------:R-:W-:Y:S01]  /*18f0*/  @!P4 IMAD.IADD R33, R33, 0x1, -R95 ;  /* 0x000000012121c824 */ /* 0x000fe200078e0a5f */
[----:B------:R-:W-:Y:S01]  /*1900*/  ISETP.GT.U32.AND P4, PT, R95, R41, PT ;  /* 0x000000295f00720c */ /* 0x000fe20003f84070 */
[----:B------:R-:W-:Y:S02]  /*1910*/  IMAD.MOV R35, RZ, RZ, -R35 ;  /* 0x000000ffff237224 */ /* 0x000fe400078e0a23 */
[----:B------:R-:W-:Y:S01]  /*1920*/  @!P2 IMAD.IADD R37, R37, 0x1, -R95 ;  /* 0x000000012525a824 */ /* 0x000fe200078e0a5f */
[----:B------:R-:W-:Y:S01]  /*1930*/  LOP3.LUT R52, R94, 0x28, RZ, 0xfc, !PT ;  /* 0x000000285e347812 */ /* 0x000fe200078efcff */
[C---:B------:R-:W-:Y:S01]  /*1940*/  IMAD R43, R95.reuse, R35, R42 ;  /* 0x000000235f2b7224 */ /* 0x040fe200078e022a */
[----:B------:R-:W-:Y:S01]  /*1950*/  IABS R46, R54 ;  /* 0x00000036002e7213 */ /* 0x000fe20000000000 */
[----:B------:R-:W-:Y:S01]  /*1960*/  @!P6 IMAD.MOV R33, RZ, RZ, -R33 ;  /* 0x000000ffff21e224 */ /* 0x000fe200078e0a21 */
[----:B------:R-:W-:Y:S01]  /*1970*/  ISETP.GT.U32.AND P2, PT, R95, R37, PT ;  /* 0x000000255f00720c */ /* 0x000fe20003f44070 */
[----:B------:R-:W-:Y:S01]  /*1980*/  @!P3 IMAD.IADD R39, R39, 0x1, -R95 ;  /* 0x000000012727b824 */ /* 0x000fe200078e0a5f */
[----:B------:R-:W-:Y:S01]  /*1990*/  IABS R44, R52 ;  /* 0x00000034002c7213 */ /* 0x000fe20000000000 */
[----:B------:R-:W-:Y:S01]  /*19a0*/  IMAD.HI.U32 R34, R93, R46, RZ ;  /* 0x0000002e5d227227 */ /* 0x000fe200078e00ff */
[----:B------:R-:W-:-:S03]  /*19b0*/  ISETP.GT.U32.AND P6, PT, R95, R43, PT ;  /* 0x0000002b5f00720c */ /* 0x000fc60003fc4070 */
[----:B------:R-:W-:Y:S01]  /*19c0*/  @!P4 IMAD.IADD R41, R41, 0x1, -R95 ;  /* 0x000000012929c824 */ /* 0x000fe200078e0a5f */
[----:B------:R-:W-:Y:S01]  /*19d0*/  ISETP.GT.U32.AND P4, PT, R95, R39, PT ;  /* 0x000000275f00720c */ /* 0x000fe20003f84070 */
[----:B------:R-:W-:Y:S01]  /*19e0*/  IMAD.HI.U32 R36, R93, R44, RZ ;  /* 0x0000002c5d247227 */ /* 0x000fe200078e00ff */
[----:B------:R-:W-:-:S03]  /*19f0*/  ISETP.GE.AND P3, PT, R47, RZ, PT ;  /* 0x000000ff2f00720c */ /* 0x000fc60003f66270 */
[----:B------:R-:W-:Y:S02]  /*1a00*/  IMAD.MOV R34, RZ, RZ, -R34 ;  /* 0x000000ffff227224 */ /* 0x000fe400078e0a22 */
[----:B------:R-:W-:Y:S02]  /*1a10*/  IMAD.MOV R36, RZ, RZ, -R36 ;  /* 0x000000ffff247224 */ /* 0x000fe400078e0a24 */
[----:B------:R-:W-:Y:S01]  /*1a20*/  IMAD R47, R95, R34, R46 ;  /* 0x000000225f2f7224 */ /* 0x000fe200078e022e */
[----:B------:R-:W-:Y:S01]  /*1a30*/  LOP3.LUT R46, R94, 0x38, RZ, 0xfc, !PT ;  /* 0x000000385e2e7812 */ /* 0x000fe200078efcff */
[----:B------:R-:W-:Y:S02]  /*1a40*/  IMAD.MOV.U32 R35, RZ, RZ, R38 ;  /* 0x000000ffff237224 */ /* 0x000fe400078e0026 */
[--C-:B------:R-:W-:Y:S01]  /*1a50*/  @!P2 IMAD.IADD R37, R37, 0x1, -R95.reuse ;  /* 0x000000012525a824 */ /* 0x100fe200078e0a5f */
[----:B------:R-:W-:Y:S01]  /*1a60*/  ISETP.GE.AND P2, PT, R45, RZ, PT ;  /* 0x000000ff2d00720c */ /* 0x000fe20003f46270 */
[----:B------:R-:W-:Y:S01]  /*1a70*/  IMAD R45, R95, R36, R44 ;  /* 0x000000245f2d7224 */ /* 0x000fe200078e022c */
[----:B------:R-:W-:Y:S01]  /*1a80*/  IABS R36, R46 ;  /* 0x0000002e00247213 */ /* 0x000fe20000000000 */
[----:B------:R-:W-:-:S02]  /*1a90*/  @!P6 IMAD.IADD R43, R43, 0x1, -R95 ;  /* 0x000000012b2be824 */ /* 0x000fc400078e0a5f */
[----:B------:R-:W-:Y:S01]  /*1aa0*/  @!P5 IMAD.MOV R35, RZ, RZ, -R35 ;  /* 0x000000ffff23d224 */ /* 0x000fe200078e0a23 */
[----:B------:R-:W-:Y:S01]  /*1ab0*/  ISETP.GT.U32.AND P5, PT, R95, R41, PT ;  /* 0x000000295f00720c */ /* 0x000fe20003fa4070 */
[----:B------:R-:W-:Y:S01]  /*1ac0*/  @!P4 IMAD.IADD R39, R39, 0x1, -R95 ;  /* 0x000000012727c824 */ /* 0x000fe200078e0a5f */
[----:B------:R-:W-:Y:S01]  /*1ad0*/  ISETP.GT.U32.AND P6, PT, R95, R43, PT ;  /* 0x0000002b5f00720c */ /* 0x000fe20003fc4070 */
[----:B------:R-:W-:Y:S01]  /*1ae0*/  IMAD.HI.U32 R34, R93, R36, RZ ;  /* 0x000000245d227227 */ /* 0x000fe200078e00ff */
[----:B------:R-:W-:Y:S02]  /*1af0*/  ISETP.GT.U32.AND P4, PT, R95, R45, PT ;  /* 0x0000002d5f00720c */ /* 0x000fe40003f84070 */
[----:B------:R-:W-:Y:S01]  /*1b00*/  LOP3.LUT R56, R94, 0x40, RZ, 0xfc, !PT ;  /* 0x000000405e387812 */ /* 0x000fe200078efcff */
[----:B------:R-:W-:-:S03]  /*1b10*/  IMAD.MOV R49, RZ, RZ, -R34 ;  /* 0x000000ffff317224 */ /* 0x000fc600078e0a22 */
[----:B------:R-:W-:Y:S01]  /*1b20*/  IABS R40, R56 ;  /* 0x0000003800287213 */ /* 0x000fe20000000000 */
[----:B------:R-:W-:Y:S02]  /*1b30*/  IMAD R49, R95, R49, R36 ;  /* 0x000000315f317224 */ /* 0x000fe400078e0224 */
[--C-:B------:R-:W-:Y:S01]  /*1b40*/  @!P5 IMAD.IADD R41, R41, 0x1, -R95.reuse ;  /* 0x000000012929d824 */ /* 0x100fe200078e0a5f */
[----:B------:R-:W-:Y:S01]  /*1b50*/  ISETP.GT.U32.AND P5, PT, R95, R47, PT ;  /* 0x0000002f5f00720c */ /* 0x000fe20003fa4070 */
[--C-:B------:R-:W-:Y:S01]  /*1b60*/  @!P6 IMAD.IADD R43, R43, 0x1, -R95.reuse ;  /* 0x000000012b2be824 */ /* 0x100fe200078e0a5f */
[----:B------:R-:W-:Y:S01]  /*1b70*/  ISETP.GE.AND P6, PT, R48, RZ, PT ;  /* 0x000000ff3000720c */ /* 0x000fe20003fc6270 */
[----:B------:R-:W-:Y:S01]  /*1b80*/  @!P4 IMAD.IADD R45, R45, 0x1, -R95 ;  /* 0x000000012d2dc824 */ /* 0x000fe200078e0a5f */
[----:B------:R-:W-:Y:S01]  /*1b90*/  ISETP.GT.U32.AND P4, PT, R95, R49, PT ;  /* 0x000000315f00720c */ /* 0x000fe20003f84070 */
[----:B------:R-:W-:Y:S01]  /*1ba0*/  IMAD.HI.U32 R34, R93, R40, RZ ;  /* 0x000000285d227227 */ /* 0x000fe200078e00ff */
[----:B------:R-:W-:-:S03]  /*1bb0*/  LOP3.LUT R58, R94, 0x48, RZ, 0xfc, !PT ;  /* 0x000000485e3a7812 */ /* 0x000fc600078efcff */
[----:B------:R-:W-:Y:S01]  /*1bc0*/  IMAD.MOV R34, RZ, RZ, -R34 ;  /* 0x000000ffff227224 */ /* 0x000fe200078e0a22 */
[----:B------:R-:W-:-:S03]  /*1bd0*/  IABS R42, R58 ;  /* 0x0000003a002a7213 */ /* 0x000fc60000000000 */
[----:B------:R-:W-:Y:S01]  /*1be0*/  @!P5 IMAD.IADD R47, R47, 0x1, -R95 ;  /* 0x000000012f2fd824 */ /* 0x000fe200078e0a5f */
[----:B------:R-:W-:Y:S01]  /*1bf0*/  ISETP.GE.AND P5, PT, R50, RZ, PT ;  /* 0x000000ff3200720c */ /* 0x000fe20003fa6270 */
[----:B------:R-:W-:Y:S02]  /*1c00*/  IMAD R51, R95, R34, R40 ;  /* 0x000000225f337224 */ /* 0x000fe400078e0228 */
[----:B------:R-:W-:Y:S01]  /*1c10*/  IMAD.HI.U32 R36, R93, R42, RZ ;  /* 0x0000002a5d247227 */ /* 0x000fe200078e00ff */
[----:B------:R-:W-:-:S03]  /*1c20*/  LOP3.LUT R60, R94, 0x50, RZ, 0xfc, !PT ;  /* 0x000000505e3c7812 */ /* 0x000fc600078efcff */
[----:B------:R-:W-:Y:S01]  /*1c30*/  @!P4 IMAD.IADD R49, R49, 0x1, -R95 ;  /* 0x000000013131c824 */ /* 0x000fe200078e0a5f */
[C---:B------:R-:W-:Y:S01]  /*1c40*/  ISETP.GT.U32.AND P4, PT, R95.reuse, R47, PT ;  /* 0x0000002f5f00720c */ /* 0x040fe20003f84070 */
[----:B------:R-:W-:Y:S01]  /*1c50*/  @!P6 IMAD.MOV R41, RZ, RZ, -R41 ;  /* 0x000000ffff29e224 */ /* 0x000fe200078e0a29 */
[----:B------:R-:W-:Y:S01]  /*1c60*/  ISETP.GT.U32.AND P6, PT, R95, R51, PT ;  /* 0x000000335f00720c */ /* 0x000fe20003fc4070 */
[----:B------:R-:W-:Y:S01]  /*1c70*/  IMAD.MOV R36, RZ, RZ, -R36 ;  /* 0x000000ffff247224 */ /* 0x000fe200078e0a24 */
[----:B------:R-:W-:-:S03]  /*1c80*/  IABS R44, R60 ;  /* 0x0000003c002c7213 */ /* 0x000fc60000000000 */
[C---:B------:R-:W-:Y:S01]  /*1c90*/  IMAD R53, R95.reuse, R36, R42 ;  /* 0x000000245f357224 */ /* 0x040fe200078e022a */
[----:B------:R-:W-:Y:S01]  /*1ca0*/  LOP3.LUT R42, R94, 0x58, RZ, 0xfc, !PT ;  /* 0x000000585e2a7812 */ /* 0x000fe200078efcff */
[----:B------:R-:W-:Y:S01]  /*1cb0*/  @!P2 IMAD.MOV R37, RZ, RZ, -R37 ;  /* 0x000000ffff25a224 */ /* 0x000fe200078e0a25 */
[C---:B------:R-:W-:Y:S01]  /*1cc0*/  ISETP.GT.U32.AND P2, PT, R95.reuse, R45, PT ;  /* 0x0000002d5f00720c */ /* 0x040fe20003f44070 */
[----:B------:R-:W-:Y:S01]  /*1cd0*/  @!P3 IMAD.MOV R39, RZ, RZ, -R39 ;  /* 0x000000ffff27b224 */ /* 0x000fe200078e0a27 */
[----:B------:R-:W-:Y:S01]  /*1ce0*/  IABS R36, R42 ;  /* 0x0000002a00247213 */ /* 0x000fe20000000000 */
[----:B------:R-:W-:Y:S01]  /*1cf0*/  @!P5 IMAD.MOV R43, RZ, RZ, -R43 ;  /* 0x000000ffff2bd224 */ /* 0x000fe200078e0a2b */
[----:B------:R-:W-:Y:S01]  /*1d00*/  ISETP.GT.U32.AND P3, PT, R95, R49, PT ;  /* 0x000000315f00720c */ /* 0x000fe20003f64070 */
[----:B------:R-:W-:Y:S01]  /*1d10*/  IMAD.HI.U32 R38, R93, R44, RZ ;  /* 0x0000002c5d267227 */ /* 0x000fe200078e00ff */
[----:B------:R-:W-:-:S03]  /*1d20*/  ISETP.GT.U32.AND P5, PT, R95, R53, PT ;  /* 0x000000355f00720c */ /* 0x000fc60003fa4070 */
[--C-:B------:R-:W-:Y:S01]  /*1d30*/  @!P4 IMAD.IADD R47, R47, 0x1, -R95.reuse ;  /* 0x000000012f2fc824 */ /* 0x100fe200078e0a5f */
[----:B------:R-:W-:Y:S01]  /*1d40*/  ISETP.GE.AND P4, PT, R52, RZ, PT ;  /* 0x000000ff3400720c */ /* 0x000fe20003f86270 */
[----:B------:R-:W-:Y:S01]  /*1d50*/  @!P6 IMAD.IADD R51, R51, 0x1, -R95 ;  /* 0x000000013333e824 */ /* 0x000fe200078e0a5f */
[----:B------:R-:W-:Y:S01]  /*1d60*/  ISETP.GE.AND P6, PT, R46, RZ, PT ;  /* 0x000000ff2e00720c */ /* 0x000fe20003fc6270 */
[----:B------:R-:W-:Y:S02]  /*1d70*/  IMAD.MOV R38, RZ, RZ, -R38 ;  /* 0x000000ffff267224 */ /* 0x000fe400078e0a26 */
[----:B------:R-:W-:-:S04]  /*1d80*/  IMAD.HI.U32 R34, R93, R36, RZ ;  /* 0x000000245d227227 */ /* 0x000fc800078e00ff */
[----:B------:R-:W-:Y:S01]  /*1d90*/  IMAD R55, R95, R38, R44 ;  /* 0x000000265f377224 */ /* 0x000fe200078e022c */
[----:B------:R-:W-:Y:S01]  /*1da0*/  LOP3.LUT R44, R94, 0x60, RZ, 0xfc, !PT ;  /* 0x000000605e2c7812 */ /* 0x000fe200078efcff */
[----:B------:R-:W-:Y:S02]  /*1db0*/  IMAD.MOV R34, RZ, RZ, -R34 ;  /* 0x000000ffff227224 */ /* 0x000fe400078e0a22 */
[--C-:B------:R-:W-:Y:S01]  /*1dc0*/  @!P2 IMAD.IADD R45, R45, 0x1, -R95.reuse ;  /* 0x000000012d2da824 */ /* 0x100fe200078e0a5f */
[----:B------:R-:W-:Y:S01]  /*1dd0*/  IABS R38, R44 ;  /* 0x0000002c00267213 */ /* 0x000fe20000000000 */
[--C-:B------:R-:W-:Y:S02]  /*1de0*/  @!P3 IMAD.IADD R49, R49, 0x1, -R95.reuse ;  /* 0x000000013131b824 */ /* 0x100fe400078e0a5f */
[----:B------:R-:W-:Y:S02]  /*1df0*/  IMAD R57, R95, R34, R36 ;  /* 0x000000225f397224 */ /* 0x000fe400078e0224 */
[----:B------:R-:W-:-:S02]  /*1e00*/  @!P5 IMAD.IADD R53, R53, 0x1, -R95 ;  /* 0x000000013535d824 */ /* 0x000fc400078e0a5f */
[----:B------:R-:W-:Y:S02]  /*1e10*/  @!P4 IMAD.MOV R45, RZ, RZ, -R45 ;  /* 0x000000ffff2dc224 */ /* 0x000fe400078e0a2d */
[----:B------:R-:W-:Y:S01]  /*1e20*/  @!P6 IMAD.MOV R49, RZ, RZ, -R49 ;  /* 0x000000ffff31e224 */ /* 0x000fe200078e0a31 */
[----:B------:R-:W-:Y:S01]  /*1e30*/  ISETP.GT.U32.AND P4, PT, R95, R53, PT ;  /* 0x000000355f00720c */ /* 0x000fe20003f84070 */
[----:B------:R-:W-:Y:S01]  /*1e40*/  IMAD.HI.U32 R34, R93, R38, RZ ;  /* 0x000000265d227227 */ /* 0x000fe200078e00ff */
[----:B------:R-:W-:-:S03]  /*1e50*/  ISETP.GT.U32.AND P6, PT, R95, R57, PT ;  /* 0x000000395f00720c */ /* 0x000fc60003fc4070 */
[----:B------:R-:W-:Y:S01]  /*1e60*/  IMAD.MOV R34, RZ, RZ, -R34 ;  /* 0x000000ffff227224 */ /* 0x000fe200078e0a22 */
[C---:B------:R-:W-:Y:S02]  /*1e70*/  ISETP.GT.U32.AND P2, PT, R95.reuse, R55, PT ;  /* 0x000000375f00720c */ /* 0x040fe40003f44070 */
[C---:B------:R-:W-:Y:S01]  /*1e80*/  ISETP.GT.U32.AND P5, PT, R95.reuse, R51, PT ;  /* 0x000000335f00720c */ /* 0x040fe20003fa4070 */
[----:B------:R-:W-:Y:S01]  /*1e90*/  IMAD R59, R95, R34, R38 ;  /* 0x000000225f3b7224 */ /* 0x000fe200078e0226 */
[----:B------:R-:W-:-:S03]  /*1ea0*/  LOP3.LUT R46, R94, 0x68, RZ, 0xfc, !PT ;  /* 0x000000685e2e7812 */ /* 0x000fc600078efcff */
[--C-:B------:R-:W-:Y:S01]  /*1eb0*/  @!P4 IMAD.IADD R53, R53, 0x1, -R95.reuse ;  /* 0x000000013535c824 */ /* 0x100fe200078e0a5f */
[----:B------:R-:W-:Y:S01]  /*1ec0*/  ISETP.GT.U32.AND P4, PT, R95, R59, PT ;  /* 0x0000003b5f00720c */ /* 0x000fe20003f84070 */
[----:B------:R-:W-:Y:S01]  /*1ed0*/  @!P6 IMAD.IADD R57, R57, 0x1, -R95 ;  /* 0x000000013939e824 */ /* 0x000fe200078e0a5f */
[----:B------:R-:W-:-:S04]  /*1ee0*/  IABS R38, R46 ;  /* 0x0000002e00267213 */ /* 0x000fc80000000000 */
[----:B------:R-:W-:Y:S01]  /*1ef0*/  ISETP.GT.U32.AND P6, PT, R95, R57, PT ;  /* 0x000000395f00720c */ /* 0x000fe20003fc4070 */
[----:B------:R-:W-:-:S04]  /*1f00*/  IMAD.HI.U32 R34, R93, R38, RZ ;  /* 0x000000265d227227 */ /* 0x000fc800078e00ff */
[--C-:B------:R-:W-:Y:S02]  /*1f10*/  @!P2 IMAD.IADD R55, R55, 0x1, -R95.reuse ;  /* 0x000000013737a824 */ /* 0x100fe400078e0a5f */
[--C-:B------:R-:W-:Y:S01]  /*1f20*/  @!P5 IMAD.IADD R51, R51, 0x1, -R95.reuse ;  /* 0x000000013333d824 */ /* 0x100fe200078e0a5f */
[----:B------:R-:W-:Y:S01]  /*1f30*/  ISETP.GE.AND P5, PT, R58, RZ, PT ;  /* 0x000000ff3a00720c */ /* 0x000fe20003fa6270 */
[----:B------:R-:W-:Y:S01]  /*1f40*/  IMAD.MOV R34, RZ, RZ, -R34 ;  /* 0x000000ffff227224 */ /* 0x000fe200078e0a22 */
[----:B------:R-:W-:Y:S01]  /*1f50*/  ISETP.GE.AND P3, PT, R54, RZ, PT ;  /* 0x000000ff3600720c */ /* 0x000fe20003f66270 */
[--C-:B------:R-:W-:Y:S01]  /*1f60*/  @!P4 IMAD.IADD R59, R59, 0x1, -R95.reuse ;  /* 0x000000013b3bc824 */ /* 0x100fe200078e0a5f */
[C---:B------:R-:W-:Y:S01]  /*1f70*/  ISETP.GT.U32.AND P2, PT, R95.reuse, R55, PT ;  /* 0x000000375f00720c */ /* 0x040fe20003f44070 */
[----:B------:R-:W-:Y:S01]  /*1f80*/  IMAD R61, R95, R34, R38 ;  /* 0x000000225f3d7224 */ /* 0x000fe200078e0226 */
[----:B------:R-:W-:Y:S01]  /*1f90*/  LOP3.LUT R48, R94, 0x70, RZ, 0xfc, !PT ;  /* 0x000000705e307812 */ /* 0x000fe200078efcff */
[----:B------:R-:W-:Y:S01]  /*1fa0*/  @!P6 IMAD.IADD R57, R57, 0x1, -R95 ;  /* 0x000000013939e824 */ /* 0x000fe200078e0a5f */
[----:B------:R-:W-:-:S02]  /*1fb0*/  ISETP.GT.U32.AND P4, PT, R95, R59, PT ;  /* 0x0000003b5f00720c */ /* 0x000fc40003f84070 */
[----:B------:R-:W-:Y:S02]  /*1fc0*/  ISETP.GT.U32.AND P6, PT, R95, R61, PT ;  /* 0x0000003d5f00720c */ /* 0x000fe40003fc4070 */
[----:B------:R-:W-:Y:S01]  /*1fd0*/  IABS R40, R48 ;  /* 0x0000003000287213 */ /* 0x000fe20000000000 */
[----:B------:R-:W-:Y:S01]  /*1fe0*/  @!P5 IMAD.MOV R53, RZ, RZ, -R53 ;  /* 0x000000ffff35d224 */ /* 0x000fe200078e0a35 */
[----:B------:R-:W-:Y:S01]  /*1ff0*/  ISETP.GE.AND P5, PT, R44, RZ, PT ;  /* 0x000000ff2c00720c */ /* 0x000fe20003fa6270 */
[----:B------:R-:W-:Y:S01]  /*2000*/  @!P3 IMAD.MOV R47, RZ, RZ, -R47 ;  /* 0x000000ffff2fb224 */ /* 0x000fe200078e0a2f */
[----:B------:R-:W-:Y:S01]  /*2010*/  ISETP.GE.AND P3, PT, R56, RZ, PT ;  /* 0x000000ff3800720c */ /* 0x000fe20003f66270 */
[----:B------:R-:W-:Y:S01]  /*2020*/  @!P2 IMAD.IADD R55, R55, 0x1, -R95 ;  /* 0x000000013737a824 */ /* 0x000fe200078e0a5f */
[----:B------:R-:W-:Y:S01]  /*2030*/  ISETP.GE.AND P2, PT, R60, RZ, PT ;  /* 0x000000ff3c00720c */ /* 0x000fe20003f46270 */
[----:B------:R-:W-:Y:S01]  /*2040*/  IMAD.HI.U32 R36, R93, R40, RZ ;  /* 0x000000285d247227 */ /* 0x000fe200078e00ff */
[----:B------:R-:W-:-:S02]  /*2050*/  LOP3.LUT R34, R94, 0x78, RZ, 0xfc, !PT ;  /* 0x000000785e227812 */ /* 0x000fc400078efcff */
[----:B------:R-:W-:Y:S01]  /*2060*/  LOP3.LUT R44, R94, 0x80, RZ, 0xfc, !PT ;  /* 0x000000805e2c7812 */ /* 0x000fe200078efcff */
[----:B------:R-:W-:Y:S02]  /*2070*/  IMAD.MOV R36, RZ, RZ, -R36 ;  /* 0x000000ffff247224 */ /* 0x000fe400078e0a24 */
[--C-:B------:R-:W-:Y:S02]  /*2080*/  @!P4 IMAD.IADD R59, R59, 0x1, -R95.reuse ;  /* 0x000000013b3bc824 */ /* 0x100fe400078e0a5f */
[----:B------:R-:W-:Y:S01]  /*2090*/  @!P6 IMAD.IADD R61, R61, 0x1, -R95 ;  /* 0x000000013d3de824 */ /* 0x000fe200078e0a5f */
[----:B------:R-:W-:Y:S01]  /*20a0*/  IABS R38, R34 ;  /* 0x0000002200267213 */ /* 0x000fe20000000000 */
[C---:B------:R-:W-:Y:S01]  /*20b0*/  IMAD R63, R95.reuse, R36, R40 ;  /* 0x000000245f3f7224 */ /* 0x040fe200078e0228 */
[----:B------:R-:W-:Y:S01]  /*20c0*/  IABS R40, R44 ;  /* 0x0000002c00287213 */ /* 0x000fe20000000000 */
[----:B------:R-:W-:Y:S01]  /*20d0*/  @!P5 IMAD.MOV R59, RZ, RZ, -R59 ;  /* 0x000000ffff3bd224 */ /* 0x000fe200078e0a3b */
[----:B------:R-:W-:Y:S01]  /*20e0*/  ISETP.GT.U32.AND P5, PT, R95, R61, PT ;  /* 0x0000003d5f00720c */ /* 0x000fe20003fa4070 */
[----:B------:R-:W-:Y:S01]  /*20f0*/  @!P3 IMAD.MOV R51, RZ, RZ, -R51 ;  /* 0x000000ffff33b224 */ /* 0x000fe200078e0a33 */
[----:B------:R-:W-:Y:S01]  /*2100*/  ISETP.GE.AND P3, PT, R42, RZ, PT ;  /* 0x000000ff2a00720c */ /* 0x000fe20003f66270 */
[----:B------:R-:W-:Y:S01]  /*2110*/  @!P2 IMAD.MOV R55, RZ, RZ, -R55 ;  /* 0x000000ffff37a224 */ /* 0x000fe200078e0a37 */
[----:B------:R-:W-:Y:S01]  /*2120*/  ISETP.GE.AND P2, PT, R46, RZ, PT ;  /* 0x000000ff2e00720c */ /* 0x000fe20003f46270 */
[----:B------:R-:W-:Y:S01]  /*2130*/  IMAD.HI.U32 R36, R93, R40, RZ ;  /* 0x000000285d247227 */ /* 0x000fe200078e00ff */
[----:B------:R-:W-:-:S03]  /*2140*/  ISETP.GE.AND P6, PT, R34, RZ, PT ;  /* 0x000000ff2200720c */ /* 0x000fc60003fc6270 */
[----:B------:R-:W-:-:S04]  /*2150*/  IMAD.HI.U32 R34, R93, R38, RZ ;  /* 0x000000265d227227 */ /* 0x000fc800078e00ff */
[----:B------:R-:W-:Y:S02]  /*2160*/  IMAD.MOV R34, RZ, RZ, -R34 ;  /* 0x000000ffff227224 */ /* 0x000fe400078e0a22 */
[----:B------:R-:W-:Y:S02]  /*2170*/  IMAD.MOV R36, RZ, RZ, -R36 ;  /* 0x000000ffff247224 */ /* 0x000fe400078e0a24 */
[C---:B------:R-:W-:Y:S02]  /*2180*/  IMAD R65, R95.reuse, R34, R38 ;  /* 0x000000225f417224 */ /* 0x040fe400078e0226 */
[----:B------:R-:W-:Y:S02]  /*2190*/  IMAD R67, R95, R36, R40 ;  /* 0x000000245f437224 */ /* 0x000fe400078e0228 */
[----:B------:R-:W-:Y:S01]  /*21a0*/  @!P5 IMAD.IADD R61, R61, 0x1, -R95 ;  /* 0x000000013d3dd824 */ /* 0x000fe200078e0a5f */
[----:B------:R-:W-:Y:S01]  /*21b0*/  LOP3.LUT R46, R94, 0x88, RZ, 0xfc, !PT ;  /* 0x000000885e2e7812 */ /* 0x000fe200078efcff */
[----:B------:R-:W-:Y:S01]  /*21c0*/  @!P3 IMAD.MOV R57, RZ, RZ, -R57 ;  /* 0x000000ffff39b224 */ /* 0x000fe200078e0a39 */
[----:B------:R-:W-:Y:S01]  /*21d0*/  ISETP.GE.AND P3, PT, R48, RZ, PT ;  /* 0x000000ff3000720c */ /* 0x000fe20003f66270 */
[----:B------:R-:W-:Y:S01]  /*21e0*/  @!P2 IMAD.MOV R61, RZ, RZ, -R61 ;  /* 0x000000ffff3da224 */ /* 0x000fe200078e0a3d */
[----:B------:R-:W-:-:S02]  /*21f0*/  LOP3.LUT R48, R94, 0x90, RZ, 0xfc, !PT ;  /* 0x000000905e307812 */ /* 0x000fc400078efcff */
[C---:B------:R-:W-:Y:S02]  /*2200*/  ISETP.GT.U32.AND P5, PT, R95.reuse, R65, PT ;  /* 0x000000415f00720c */ /* 0x040fe40003fa4070 */
[C---:B------:R-:W-:Y:S02]  /*2210*/  ISETP.GT.U32.AND P2, PT, R95.reuse, R67, PT ;  /* 0x000000435f00720c */ /* 0x040fe40003f44070 */
[----:B------:R-:W-:Y:S02]  /*2220*/  IABS R42, R46 ;  /* 0x0000002e002a7213 */ /* 0x000fe40000000000 */
[----:B------:R-:W-:Y:S02]  /*2230*/  ISETP.GT.U32.AND P4, PT, R95, R63, PT ;  /* 0x0000003f5f00720c */ /* 0x000fe40003f84070 */
[----:B------:R-:W-:Y:S01]  /*2240*/  IABS R34, R48 ;  /* 0x0000003000227213 */ /* 0x000fe20000000000 */
[----:B------:R-:W-:Y:S01]  /*2250*/  IMAD.MOV.U32 R38, RZ, RZ, R42 ;  /* 0x000000ffff267224 */ /* 0x000fe200078e002a */
[----:B------:R-:W-:-:S03]  /*2260*/  LOP3.LUT R50, R94, 0x98, RZ, 0xfc, !PT ;  /* 0x000000985e327812 */ /* 0x000fc600078efcff */
[----:B------:R-:W-:Y:S02]  /*2270*/  IMAD.MOV.U32 R40, RZ, RZ, R34 ;  /* 0x000000ffff287224 */ /* 0x000fe400078e0022 */
[----:B------:R-:W-:Y:S01]  /*2280*/  IMAD.HI.U32 R34, R93, R38, RZ ;  /* 0x000000265d227227 */ /* 0x000fe200078e00ff */
[----:B------:R-:W-:-:S03]  /*2290*/  IABS R42, R50 ;  /* 0x00000032002a7213 */ /* 0x000fc60000000000 */
[--C-:B------:R-:W-:Y:S02]  /*22a0*/  @!P5 IMAD.IADD R65, R65, 0x1, -R95.reuse ;  /* 0x000000014141d824 */ /* 0x100fe400078e0a5f */
[--C-:B------:R-:W-:Y:S02]  /*22b0*/  @!P2 IMAD.IADD R67, R67, 0x1, -R95.reuse ;  /* 0x000000014343a824 */ /* 0x100fe400078e0a5f */
[----:B------:R-:W-:Y:S01]  /*22c0*/  IMAD.MOV R34, RZ, RZ, -R34 ;  /* 0x000000ffff227224 */ /* 0x000fe200078e0a22 */
[----:B------:R-:W-:Y:S01]  /*22d0*/  ISETP.GT.U32.AND P5, PT, R95, R65, PT ;  /* 0x000000415f00720c */ /* 0x000fe20003fa4070 */
[----:B------:R-:W-:Y:S01]  /*22e0*/  @!P4 IMAD.IADD R63, R63, 0x1, -R95 ;  /* 0x000000013f3fc824 */ /* 0x000fe200078e0a5f */
[C---:B------:R-:W-:Y:S01]  /*22f0*/  ISETP.GT.U32.AND P2, PT, R95.reuse, R67, PT ;  /* 0x000000435f00720c */ /* 0x040fe20003f44070 */
[----:B------:R-:W-:Y:S02]  /*2300*/  IMAD R69, R95, R34, R38 ;  /* 0x000000225f457224 */ /* 0x000fe400078e0226 */
[----:B------:R-:W-:Y:S01]  /*2310*/  IMAD.HI.U32 R36, R93, R40, RZ ;  /* 0x000000285d247227 */ /* 0x000fe200078e00ff */
[----:B------:R-:W-:-:S03]  /*2320*/  ISETP.GT.U32.AND P4, PT, R95, R63, PT ;  /* 0x0000003f5f00720c */ /* 0x000fc60003f84070 */
[----:B------:R-:W-:Y:S02]  /*2330*/  IMAD.MOV.U32 R38, RZ, RZ, R42 ;  /* 0x000000ffff267224 */ /* 0x000fe400078e002a */
[----:B------:R-:W-:Y:S02]  /*2340*/  IMAD.MOV R36, RZ, RZ, -R36 ;  /* 0x000000ffff247224 */ /* 0x000fe400078e0a24 */
[----:B------:R-:W-:-:S04]  /*2350*/  IMAD.HI.U32 R34, R93, R38, RZ ;  /* 0x000000265d227227 */ /* 0x000fc800078e00ff */
[----:B------:R-:W-:Y:S02]  /*2360*/  IMAD R71, R95, R36, R40 ;  /* 0x000000245f477224 */ /* 0x000fe400078e0228 */
[----:B------:R-:W-:Y:S02]  /*2370*/  IMAD.MOV R34, RZ, RZ, -R34 ;  /* 0x000000ffff227224 */ /* 0x000fe400078e0a22 */
[--C-:B------:R-:W-:Y:S02]  /*2380*/  @!P5 IMAD.IADD R65, R65, 0x1, -R95.reuse ;  /* 0x000000014141d824 */ /* 0x100fe400078e0a5f */
[----:B------:R-:W-:Y:S02]  /*2390*/  IMAD R73, R95, R34, R38 ;  /* 0x000000225f497224 */ /* 0x000fe400078e0226 */
[--C-:B------:R-:W-:Y:S01]  /*23a0*/  @!P2 IMAD.IADD R67, R67, 0x1, -R95.reuse ;  /* 0x000000014343a824 */ /* 0x100fe200078e0a5f */
[----:B------:R-:W-:Y:S01]  /*23b0*/  ISETP.GT.U32.AND P2, PT, R95, R71, PT ;  /* 0x000000475f00720c */ /* 0x000fe20003f44070 */
[----:B------:R-:W-:Y:S01]  /*23c0*/  @!P4 IMAD.IADD R63, R63, 0x1, -R95 ;  /* 0x000000013f3fc824 */ /* 0x000fe200078e0a5f */
[----:B------:R-:W-:Y:S01]  /*23d0*/  ISETP.GE.AND P4, PT, R44, RZ, PT ;  /* 0x000000ff2c00720c */ /* 0x000fe20003f86270 */
[----:B------:R-:W-:Y:S01]  /*23e0*/  @!P6 IMAD.MOV R65, RZ, RZ, -R65 ;  /* 0x000000ffff41e224 */ /* 0x000fe200078e0a41 */
[----:B------:R-:W-:-:S02]  /*23f0*/  ISETP.GT.U32.AND P6, PT, R95, R73, PT ;  /* 0x000000495f00720c */ /* 0x000fc40003fc4070 */
[----:B------:R-:W-:Y:S01]  /*2400*/  LOP3.LUT R44, R94, 0xa0, RZ, 0xfc, !PT ;  /* 0x000000a05e2c7812 */ /* 0x000fe200078efcff */
[----:B------:R-:W-:Y:S01]  /*2410*/  @!P3 IMAD.MOV R63, RZ, RZ, -R63 ;  /* 0x000000ffff3fb224 */ /* 0x000fe200078e0a3f */
[----:B------:R-:W-:Y:S02]  /*2420*/  ISETP.GE.AND P3, PT, R46, RZ, PT ;  /* 0x000000ff2e00720c */ /* 0x000fe40003f66270 */
[----:B------:R-:W-:Y:S02]  /*2430*/  IABS R40, R44 ;  /* 0x0000002c00287213 */ /* 0x000fe40000000000 */
[C---:B------:R-:W-:Y:S01]  /*2440*/  LOP3.LUT R46, R94.reuse, 0xa8, RZ, 0xfc, !PT ;  /* 0x000000a85e2e7812 */ /* 0x040fe200078efcff */
[----:B------:R-:W-:Y:S01]  /*2450*/  @!P2 IMAD.IADD R71, R71, 0x1, -R95 ;  /* 0x000000014747a824 */ /* 0x000fe200078e0a5f */
[----:B------:R-:W-:Y:S01]  /*2460*/  LOP3.LUT R52, R94, 0xb0, RZ, 0xfc, !PT ;  /* 0x000000b05e347812 */ /* 0x000fe200078efcff */
[----:B------:R-:W-:Y:S01]  /*2470*/  IMAD.HI.U32 R34, R93, R40, RZ ;  /* 0x000000285d227227 */ /* 0x000fe200078e00ff */
[----:B------:R-:W-:-:S02]  /*2480*/  IABS R42, R46 ;  /* 0x0000002e002a7213 */ /* 0x000fc40000000000 */
[----:B------:R-:W-:Y:S01]  /*2490*/  ISETP.GT.U32.AND P5, PT, R95, R69, PT ;  /* 0x000000455f00720c */ /* 0x000fe20003fa4070 */
[----:B------:R-:W-:Y:S01]  /*24a0*/  @!P6 IMAD.IADD R73, R73, 0x1, -R95 ;  /* 0x000000014949e824 */ /* 0x000fe200078e0a5f */
[----:B------:R-:W-:Y:S01]  /*24b0*/  IABS R38, R52 ;  /* 0x0000003400267213 */ /* 0x000fe20000000000 */
[----:B------:R-:W-:Y:S01]  /*24c0*/  IMAD.MOV R34, RZ, RZ, -R34 ;  /* 0x000000ffff227224 */ /* 0x000fe200078e0a22 */
[----:B------:R-:W-:Y:S01]  /*24d0*/  ISETP.GT.U32.AND P2, PT, R95, R71, PT ;  /* 0x000000475f00720c */ /* 0x000fe20003f44070 */
[----:B------:R-:W-:Y:S01]  /*24e0*/  IMAD.HI.U32 R36, R93, R42, RZ ;  /* 0x0000002a5d247227 */ /* 0x000fe200078e00ff */
[----:B------:R-:W-:-:S03]  /*24f0*/  ISETP.GT.U32.AND P6, PT, R95, R73, PT ;  /* 0x000000495f00720c */ /* 0x000fc60003fc4070 */
[----:B------:R-:W-:Y:S02]  /*2500*/  IMAD R75, R95, R34, R40 ;  /* 0x000000225f4b7224 */ /* 0x000fe400078e0228 */
[----:B------:R-:W-:Y:S02]  /*2510*/  IMAD.MOV R36, RZ, RZ, -R36 ;  /* 0x000000ffff247224 */ /* 0x000fe400078e0a24 */
[----:B------:R-:W-:-:S04]  /*2520*/  IMAD.HI.U32 R34, R93, R38, RZ ;  /* 0x000000265d227227 */ /* 0x000fc800078e00ff */
[----:B------:R-:W-:Y:S02]  /*2530*/  IMAD R87, R95, R36, R42 ;  /* 0x000000245f577224 */ /* 0x000fe400078e022a */
[----:B------:R-:W-:Y:S02]  /*2540*/  IMAD.MOV R34, RZ, RZ, -R34 ;  /* 0x000000ffff227224 */ /* 0x000fe400078e0a22 */
[--C-:B------:R-:W-:Y:S01]  /*2550*/  @!P5 IMAD.IADD R69, R69, 0x1, -R95.reuse ;  /* 0x000000014545d824 */ /* 0x100fe200078e0a5f */
[----:B------:R-:W-:Y:S01]  /*2560*/  ISETP.GE.AND P5, PT, R48, RZ, PT ;  /* 0x000000ff3000720c */ /* 0x000fe20003fa6270 */
[----:B------:R-:W-:Y:S02]  /*2570*/  IMAD R89, R95, R34, R38 ;  /* 0x000000225f597224 */ /* 0x000fe400078e0226 */
[--C-:B------:R-:W-:Y:S01]  /*2580*/  @!P2 IMAD.IADD R71, R71, 0x1, -R95.reuse ;  /* 0x000000014747a824 */ /* 0x100fe200078e0a5f */
[----:B------:R-:W-:Y:S02]  /*2590*/  ISETP.GT.U32.AND P2, PT, R95, R87, PT ;  /* 0x000000575f00720c */ /* 0x000fe40003f44070 */
[----:B------:R-:W-:Y:S01]  /*25a0*/  LOP3.LUT R48, R94, 0xb8, RZ, 0xfc, !PT ;  /* 0x000000b85e307812 */ /* 0x000fe200078efcff */
[----:B------:R-:W-:Y:S01]  /*25b0*/  @!P6 IMAD.IADD R73, R73, 0x1, -R95 ;  /* 0x000000014949e824 */ /* 0x000fe200078e0a5f */
[C---:B------:R-:W-:Y:S01]  /*25c0*/  ISETP.GT.U32.AND P6, PT, R95.reuse, R89, PT ;  /* 0x000000595f00720c */ /* 0x040fe20003fc4070 */
[----:B------:R-:W-:Y:S01]  /*25d0*/  @!P4 IMAD.MOV R67, RZ, RZ, -R67 ;  /* 0x000000ffff43c224 */ /* 0x000fe200078e0a43 */
[----:B------:R-:W-:-:S02]  /*25e0*/  ISETP.GT.U32.AND P4, PT, R95, R69, PT ;  /* 0x000000455f00720c */ /* 0x000fc40003f84070 */
[----:B------:R-:W-:Y:S02]  /*25f0*/  IABS R36, R48 ;  /* 0x0000003000247213 */ /* 0x000fe40000000000 */
[----:B------:R-:W-:-:S03]  /*2600*/  LOP3.LUT R56, R94, 0xc8, RZ, 0xfc, !PT ;  /* 0x000000c85e387812 */ /* 0x000fc600078efcff */
[----:B------:R-:W-:Y:S01]  /*2610*/  IMAD.MOV.U32 R38, RZ, RZ, R36 ;  /* 0x000000ffff267224 */ /* 0x000fe200078e0024 */
[----:B------:R-:W-:Y:S01]  /*2620*/  IABS R42, R56 ;  /* 0x00000038002a7213 */ /* 0x000fe20000000000 */
[----:B------:R-:W-:Y:S02]  /*2630*/  @!P2 IMAD.IADD R87, R87, 0x1, -R95 ;  /* 0x000000015757a824 */ /* 0x000fe400078e0a5f */
[----:B------:R-:W-:Y:S01]  /*2640*/  IMAD.HI.U32 R34, R93, R38, RZ ;  /* 0x000000265d227227 */ /* 0x000fe200078e00ff */
[----:B------:R-:W-:-:S03]  /*2650*/  LOP3.LUT R54, R94, 0xc0, RZ, 0xfc, !PT ;  /* 0x000000c05e367812 */ /* 0x000fc600078efcff */
[--C-:B------:R-:W-:Y:S01]  /*2660*/  @!P6 IMAD.IADD R89, R89, 0x1, -R95.reuse ;  /* 0x000000015959e824 */ /* 0x100fe200078e0a5f */
[----:B------:R-:W-:Y:S01]  /*2670*/  ISETP.GT.U32.AND P6, PT, R95, R87, PT ;  /* 0x000000575f00720c */ /* 0x000fe20003fc4070 */
[----:B------:R-:W-:Y:S01]  /*2680*/  @!P4 IMAD.IADD R69, R69, 0x1, -R95 ;  /* 0x000000014545c824 */ /* 0x000fe200078e0a5f */
[----:B------:R-:W-:Y:S01]  /*2690*/  ISETP.GT.U32.AND P4, PT, R95, R75, PT ;  /* 0x0000004b5f00720c */ /* 0x000fe20003f84070 */
[----:B------:R-:W-:Y:S02]  /*26a0*/  IMAD.MOV R91, RZ, RZ, -R34 ;  /* 0x000000ffff5b7224 */ /* 0x000fe400078e0a22 */
[----:B------:R-:W-:Y:S01]  /*26b0*/  IMAD.HI.U32 R34, R93, R42, RZ ;  /* 0x0000002a5d227227 */ /* 0x000fe200078e00ff */
[----:B------:R-:W-:-:S03]  /*26c0*/  IABS R40, R54 ;  /* 0x0000003600287213 */ /* 0x000fc60000000000 */
[----:B------:R-:W-:Y:S02]  /*26d0*/  IMAD.MOV R34, RZ, RZ, -R34 ;  /* 0x000000ffff227224 */ /* 0x000fe400078e0a22 */
[----:B------:R-:W-:-:S04]  /*26e0*/  IMAD.HI.U32 R36, R93, R40, RZ ;  /* 0x000000285d247227 */ /* 0x000fc800078e00ff */
[C---:B------:R-:W-:Y:S02]  /*26f0*/  IMAD R99, R95.reuse, R34, R42 ;  /* 0x000000225f637224 */ /* 0x040fe400078e022a */
[----:B------:R-:W-:Y:S01]  /*2700*/  @!P5 IMAD.MOV R71, RZ, RZ, -R71 ;  /* 0x000000ffff47d224 */ /* 0x000fe200078e0a47 */
[----:B------:R-:W-:Y:S01]  /*2710*/  ISETP.GT.U32.AND P5, PT, R95, R89, PT ;  /* 0x000000595f00720c */ /* 0x000fe20003fa4070 */
[--C-:B------:R-:W-:Y:S01]  /*2720*/  @!P6 IMAD.IADD R87, R87, 0x1, -R95.reuse ;  /* 0x000000015757e824 */ /* 0x100fe200078e0a5f */
[----:B------:R-:W-:Y:S01]  /*2730*/  ISETP.GT.U32.AND P6, PT, R95, R99, PT ;  /* 0x000000635f00720c */ /* 0x000fe20003fc4070 */
[----:B------:R-:W-:Y:S02]  /*2740*/  @!P4 IMAD.IADD R75, R75, 0x1, -R95 ;  /* 0x000000014b4bc824 */ /* 0x000fe400078e0a5f */
[----:B------:R-:W-:-:S03]  /*2750*/  IMAD.MOV R36, RZ, RZ, -R36 ;  /* 0x000000ffff247224 */ /* 0x000fc600078e0a24 */
[C---:B------:R-:W-:Y:S01]  /*2760*/  ISETP.GT.U32.AND P4, PT, R95.reuse, R75, PT ;  /* 0x0000004b5f00720c */ /* 0x040fe20003f84070 */
[----:B------:R-:W-:Y:S01]  /*2770*/  IMAD R97, R95, R36, R40 ;  /* 0x000000245f617224 */ /* 0x000fe200078e0228 */
[----:B------:R-:W-:Y:S02]  /*2780*/  LOP3.LUT R40, R94, 0xd0, RZ, 0xfc, !PT ;  /* 0x000000d05e287812 */ /* 0x000fe400078efcff */
[----:B------:R-:W-:Y:S02]  /*2790*/  ISETP.GE.AND P2, PT, R44, RZ, PT ;  /* 0x000000ff2c00720c */ /* 0x000fe40003f46270 */
[----:B------:R-:W-:Y:S02]  /*27a0*/  IABS R36, R40 ;  /* 0x0000002800247213 */ /* 0x000fe40000000000 */
[----:B------:R-:W-:Y:S01]  /*27b0*/  LOP3.LUT R42, R94, 0xd8, RZ, 0xfc, !PT ;  /* 0x000000d85e2a7812 */ /* 0x000fe200078efcff */
[--C-:B------:R-:W-:Y:S01]  /*27c0*/  @!P5 IMAD.IADD R89, R89, 0x1, -R95.reuse ;  /* 0x000000015959d824 */ /* 0x100fe200078e0a5f */
[----:B------:R-:W-:Y:S01]  /*27d0*/  ISETP.GE.AND P5, PT, R52, RZ, PT ;  /* 0x000000ff3400720c */ /* 0x000fe20003fa6270 */
[----:B------:R-:W-:Y:S01]  /*27e0*/  IMAD R91, R95, R91, R38 ;  /* 0x0000005b5f5b7224 */ /* 0x000fe200078e0226 */
[----:B------:R-:W-:Y:S01]  /*27f0*/  IABS R38, R42 ;  /* 0x0000002a00267213 */ /* 0x000fe20000000000 */
[----:B------:R-:W-:-:S02]  /*2800*/  @!P6 IMAD.IADD R99, R99, 0x1, -R95 ;  /* 0x000000016363e824 */ /* 0x000fc400078e0a5f */
[----:B------:R-:W-:-:S03]  /*2810*/  IMAD.HI.U32 R34, R93, R36, RZ ;  /* 0x000000245d227227 */ /* 0x000fc600078e00ff */
[----:B------:R-:W-:Y:S01]  /*2820*/  ISETP.GT.U32.AND P6, PT, R95, R99, PT ;  /* 0x000000635f00720c */ /* 0x000fe20003fc4070 */
[----:B------:R-:W-:Y:S01]  /*2830*/  @!P3 IMAD.MOV R69, RZ, RZ, -R69 ;  /* 0x000000ffff45b224 */ /* 0x000fe200078e0a45 */
[----:B------:R-:W-:Y:S01]  /*2840*/  ISETP.GE.AND P3, PT, R50, RZ, PT ;  /* 0x000000ff3200720c */ /* 0x000fe20003f66270 */
[----:B------:R-:W-:Y:S01]  /*2850*/  @!P4 IMAD.IADD R75, R75, 0x1, -R95 ;  /* 0x000000014b4bc824 */ /* 0x000fe200078e0a5f */
[----:B------:R-:W-:Y:S01]  /*2860*/  ISETP.GT.U32.AND P4, PT, R95, R91, PT ;  /* 0x0000005b5f00720c */ /* 0x000fe20003f84070 */
[----:B------:R-:W-:Y:S02]  /*2870*/  IMAD.MOV R101, RZ, RZ, -R34 ;  /* 0x000000ffff657224 */ /* 0x000fe400078e0a22 */
[----:B------:R-:W-:-:S04]  /*2880*/  IMAD.HI.U32 R34, R93, R38, RZ ;  /* 0x000000265d227227 */ /* 0x000fc800078e00ff */
[----:B------:R-:W-:Y:S01]  /*2890*/  @!P2 IMAD.MOV R75, RZ, RZ, -R75 ;  /* 0x000000ffff4ba224 */ /* 0x000fe200078e0a4b */
[C---:B------:R-:W-:Y:S01]  /*28a0*/  ISETP.GT.U32.AND P2, PT, R95.reuse, R97, PT ;  /* 0x000000615f00720c */ /* 0x040fe20003f44070 */
[C---:B------:R-:W-:Y:S02]  /*28b0*/  IMAD R101, R95.reuse, R101, R36 ;  /* 0x000000655f657224 */ /* 0x040fe400078e0224 */
[----:B------:R-:W-:Y:S02]  /*28c0*/  IMAD.MOV R34, RZ, RZ, -R34 ;  /* 0x000000ffff227224 */ /* 0x000fe400078e0a22 */
[----:B------:R-:W-:Y:S01]  /*28d0*/  @!P5 IMAD.MOV R89, RZ, RZ, -R89 ;  /* 0x000000ffff59d224 */ /* 0x000fe200078e0a59 */
[C---:B------:R-:W-:Y:S01]  /*28e0*/  ISETP.GT.U32.AND P5, PT, R95.reuse, R101, PT ;  /* 0x000000655f00720c */ /* 0x040fe20003fa4070 */
[----:B------:R-:W-:Y:S01]  /*28f0*/  IMAD R103, R95, R34, R38 ;  /* 0x000000225f677224 */ /* 0x000fe200078e0226 */
[----:B------:R-:W-:Y:S01]  /*2900*/  LOP3.LUT R44, R94, 0xe0, RZ, 0xfc, !PT ;  /* 0x000000e05e2c7812 */ /* 0x000fe200078efcff */
[----:B------:R-:W-:-:S02]  /*2910*/  @!P6 IMAD.IADD R99, R99, 0x1, -R95 ;  /* 0x000000016363e824 */ /* 0x000fc400078e0a5f */
[----:B------:R-:W-:Y:S01]  /*2920*/  @!P3 IMAD.MOV R73, RZ, RZ, -R73 ;  /* 0x000000ffff49b224 */ /* 0x000fe200078e0a49 */
[----:B------:R-:W-:Y:S01]  /*2930*/  IABS R36, R44 ;  /* 0x0000002c00247213 */ /* 0x000fe20000000000 */
[--C-:B------:R-:W-:Y:S01]  /*2940*/  @!P4 IMAD.IADD R91, R91, 0x1, -R95.reuse ;  /* 0x000000015b5bc824 */ /* 0x100fe200078e0a5f */
[----:B------:R-:W-:Y:S02]  /*2950*/  ISETP.GT.U32.AND P6, PT, R95, R103, PT ;  /* 0x000000675f00720c */ /* 0x000fe40003fc4070 */
[----:B------:R-:W-:Y:S01]  /*2960*/  ISETP.GE.AND P3, PT, R46, RZ, PT ;  /* 0x000000ff2e00720c */ /* 0x000fe20003f66270 */
[----:B------:R-:W-:Y:S01]  /*2970*/  @!P2 IMAD.IADD R97, R97, 0x1, -R95 ;  /* 0x000000016161a824 */ /* 0x000fe200078e0a5f */
[----:B------:R-:W-:Y:S01]  /*2980*/  ISETP.GE.AND P4, PT, R48, RZ, PT ;  /* 0x000000ff3000720c */ /* 0x000fe20003f86270 */
[----:B------:R-:W-:Y:S01]  /*2990*/  IMAD.HI.U32 R34, R93, R36, RZ ;  /* 0x000000245d227227 */ /* 0x000fe200078e00ff */
[----:B------:R-:W-:Y:S02]  /*29a0*/  ISETP.GT.U32.AND P2, PT, R95, R91, PT ;  /* 0x0000005b5f00720c */ /* 0x000fe40003f44070 */
[----:B------:R-:W-:-:S02]  /*29b0*/  LOP3.LUT R46, R94, 0xe8, RZ, 0xfc, !PT ;  /* 0x000000e85e2e7812 */ /* 0x000fc400078efcff */
[----:B------:R-:W-:Y:S01]  /*29c0*/  LOP3.LUT R48, R94, 0xf0, RZ, 0xfc, !PT ;  /* 0x000000f05e307812 */ /* 0x000fe200078efcff */
[--C-:B------:R-:W-:Y:S01]  /*29d0*/  @!P5 IMAD.IADD R101, R101, 0x1, -R95.reuse ;  /* 0x000000016565d824 */ /* 0x100fe200078e0a5f */
[----:B------:R-:W-:Y:S01]  /*29e0*/  IABS R38, R46 ;  /* 0x0000002e00267213 */ /* 0x000fe20000000000 */
[----:B------:R-:W-:Y:S01]  /*29f0*/  IMAD.MOV R34, RZ, RZ, -R34 ;  /* 0x000000ffff227224 */ /* 0x000fe200078e0a22 */
[----:B------:R-:W-:Y:S02]  /*2a00*/  ISETP.GE.AND P5, PT, R40, RZ, PT ;  /* 0x000000ff2800720c */ /* 0x000fe40003fa6270 */
[----:B------:R-:W-:Y:S01]  /*2a10*/  IABS R40, R48 ;  /* 0x0000003000287213 */ /* 0x000fe20000000000 */
[----:B------:R-:W-:Y:S02]  /*2a20*/  IMAD R107, R95, R34, R36 ;  /* 0x000000225f6b7224 */ /* 0x000fe400078e0224 */
[----:B------:R-:W-:Y:S01]  /*2a30*/  @!P6 IMAD.IADD R103, R103, 0x1, -R95 ;  /* 0x000000016767e824 */ /* 0x000fe200078e0a5f */
[C---:B------:R-:W-:Y:S01]  /*2a40*/  ISETP.GT.U32.AND P6, PT, R95.reuse, R101, PT ;  /* 0x000000655f00720c */ /* 0x040fe20003fc4070 */
[----:B------:R-:W-:Y:S01]  /*2a50*/  @!P3 IMAD.MOV R87, RZ, RZ, -R87 ;  /* 0x000000ffff57b224 */ /* 0x000fe200078e0a57 */
[----:B------:R-:W-:Y:S01]  /*2a60*/  ISETP.GT.U32.AND P3, PT, R95, R97, PT ;  /* 0x000000615f00720c */ /* 0x000fe20003f64070 */
[----:B------:R-:W-:-:S04]  /*2a70*/  IMAD.HI.U32 R34, R93, R38, RZ ;  /* 0x000000265d227227 */ /* 0x000fc800078e00ff */
[----:B------:R-:W-:Y:S02]  /*2a80*/  IMAD.MOV.U32 R36, RZ, RZ, R40 ;  /* 0x000000ffff247224 */ /* 0x000fe400078e0028 */
[----:B------:R-:W-:Y:S01]  /*2a90*/  @!P2 IMAD.IADD R91, R91, 0x1, -R95 ;  /* 0x000000015b5ba824 */ /* 0x000fe200078e0a5f */
[----:B------:R-:W-:Y:S01]  /*2aa0*/  ISETP.GE.AND P2, PT, R54, RZ, PT ;  /* 0x000000ff3600720c */ /* 0x000fe20003f46270 */
[----:B------:R-:W-:Y:S02]  /*2ab0*/  IMAD.MOV R109, RZ, RZ, -R34 ;  /* 0x000000ffff6d7224 */ /* 0x000fe400078e0a22 */
[----:B------:R-:W-:-:S04]  /*2ac0*/  IMAD.HI.U32 R34, R93, R36, RZ ;  /* 0x000000245d227227 */ /* 0x000fc800078e00ff */
[----:B------:R-:W-:Y:S02]  /*2ad0*/  IMAD.MOV R34, RZ, RZ, -R34 ;  /* 0x000000ffff227224 */ /* 0x000fe400078e0a22 */
[--C-:B------:R-:W-:Y:S02]  /*2ae0*/  @!P6 IMAD.IADD R101, R101, 0x1, -R95.reuse ;  /* 0x000000016565e824 */ /* 0x100fe400078e0a5f */
[----:B------:R-:W-:Y:S02]  /*2af0*/  IMAD R111, R95, R34, R36 ;  /* 0x000000225f6f7224 */ /* 0x000fe400078e0224 */
[----:B------:R-:W-:Y:S02]  /*2b00*/  @!P3 IMAD.IADD R97, R97, 0x1, -R95 ;  /* 0x000000016161b824 */ /* 0x000fe400078e0a5f */
[----:B------:R-:W-:Y:S01]  /*2b10*/  @!P5 IMAD.MOV R101, RZ, RZ, -R101 ;  /* 0x000000ffff65d224 */ /* 0x000fe200078e0a65 */
[----:B------:R-:W-:Y:S01]  /*2b20*/  ISETP.GT.U32.AND P5, PT, R95, R111, PT ;  /* 0x0000006f5f00720c */ /* 0x000fe20003fa4070 */
[----:B------:R-:W-:Y:S01]  /*2b30*/  @!P2 IMAD.MOV R97, RZ, RZ, -R97 ;  /* 0x000000ffff61a224 */ /* 0x000fe200078e0a61 */
[----:B------:R-:W-:-:S02]  /*2b40*/  LOP3.LUT R50, R94, 0xf8, RZ, 0xfc, !PT ;  /* 0x000000f85e327812 */ /* 0x000fc400078efcff */
[C---:B------:R-:W-:Y:S01]  /*2b50*/  ISETP.GT.U32.AND P2, PT, R95.reuse, R107, PT ;  /* 0x0000006b5f00720c */ /* 0x040fe20003f44070 */
[C---:B------:R-:W-:Y:S01]  /*2b60*/  IMAD R109, R95.reuse, R109, R38 ;  /* 0x0000006d5f6d7224 */ /* 0x040fe200078e0226 */
[----:B------:R-:W-:Y:S01]  /*2b70*/  IABS R38, R50 ;  /* 0x0000003200267213 */ /* 0x000fe20000000000 */
[----:B------:R-:W-:Y:S01]  /*2b80*/  @!P4 IMAD.MOV R91, RZ, RZ, -R91 ;  /* 0x000000ffff5bc224 */ /* 0x000fe200078e0a5b */
[----:B------:R-:W-:Y:S02]  /*2b90*/  ISETP.GT.U32.AND P4, PT, R95, R103, PT ;  /* 0x000000675f00720c */ /* 0x000fe40003f84070 */
[----:B------:R-:W-:Y:S01]  /*2ba0*/  LOP3.LUT R40, R94, 0x100, RZ, 0xfc, !PT ;  /* 0x000001005e287812 */ /* 0x000fe200078efcff */
[----:B------:R-:W-:-:S03]  /*2bb0*/  IMAD.HI.U32 R34, R93, R38, RZ ;  /* 0x000000265d227227 */ /* 0x000fc600078e00ff */
[----:B------:R-:W-:Y:S01]  /*2bc0*/  IABS R36, R40 ;  /* 0x0000002800247213 */ /* 0x000fe20000000000 */
[--C-:B------:R-:W-:Y:S02]  /*2bd0*/  @!P5 IMAD.IADD R111, R111, 0x1, -R95.reuse ;  /* 0x000000016f6fd824 */ /* 0x100fe400078e0a5f */
[----:B------:R-:W-:Y:S02]  /*2be0*/  @!P2 IMAD.IADD R107, R107, 0x1, -R95 ;  /* 0x000000016b6ba824 */ /* 0x000fe400078e0a5f */
[----:B------:R-:W-:Y:S01]  /*2bf0*/  IMAD.MOV R34, RZ, RZ, -R34 ;  /* 0x000000ffff227224 */ /* 0x000fe200078e0a22 */
[----:B------:R-:W-:Y:S02]  /*2c00*/  ISETP.GE.AND P3, PT, R56, RZ, PT ;  /* 0x000000ff3800720c */ /* 0x000fe40003f66270 */
[C---:B------:R-:W-:Y:S01]  /*2c10*/  ISETP.GT.U32.AND P5, PT, R95.reuse, R111, PT ;  /* 0x0000006f5f00720c */ /* 0x040fe20003fa4070 */
[C---:B------:R-:W-:Y:S01]  /*2c20*/  IMAD R113, R95.reuse, R34, R38 ;  /* 0x000000225f717224 */ /* 0x040fe200078e0226 */
[----:B------:R-:W-:Y:S01]  /*2c30*/  ISETP.GT.U32.AND P2, PT, R95, R107, PT ;  /* 0x0000006b5f00720c */ /* 0x000fe20003f44070 */
[----:B------:R-:W-:-:S04]  /*2c40*/  IMAD.HI.U32 R34, R93, R36, RZ ;  /* 0x000000245d227227 */ /* 0x000fc800078e00ff */
[----:B------:R-:W-:Y:S01]  /*2c50*/  @!P4 IMAD.IADD R103, R103, 0x1, -R95 ;  /* 0x000000016767c824 */ /* 0x000fe200078e0a5f */
[----:B------:R-:W-:Y:S01]  /*2c60*/  ISETP.GT.U32.AND P4, PT, R95, R109, PT ;  /* 0x0000006d5f00720c */ /* 0x000fe20003f84070 */
[----:B------:R-:W-:-:S04]  /*2c70*/  IMAD.MOV R115, RZ, RZ, -R34 ;  /* 0x000000ffff737224 */ /* 0x000fc800078e0a22 */
[----:B------:R-:W-:Y:S01]  /*2c80*/  IMAD R115, R95, R115, R36 ;  /* 0x000000735f737224 */ /* 0x000fe200078e0224 */
[----:B------:R-:W-:Y:S01]  /*2c90*/  ISETP.GE.AND P6, PT, R44, RZ, PT ;  /* 0x000000ff2c00720c */ /* 0x000fe20003fc6270 */
[----:B------:R-:W-:Y:S01]  /*2ca0*/  @!P3 IMAD.MOV R99, RZ, RZ, -R99 ;  /* 0x000000ffff63b224 */ /* 0x000fe200078e0a63 */
[----:B------:R-:W-:Y:S01]  /*2cb0*/  ISETP.GE.AND P3, PT, R42, RZ, PT ;  /* 0x000000ff2a00720c */ /* 0x000fe20003f66270 */
[--C-:B------:R-:W-:Y:S01]  /*2cc0*/  @!P5 IMAD.IADD R111, R111, 0x1, -R95.reuse ;  /* 0x000000016f6fd824 */ /* 0x100fe200078e0a5f */
[----:B------:R-:W-:Y:S01]  /*2cd0*/  ISETP.GT.U32.AND P5, PT, R95, R115, PT ;  /* 0x000000735f00720c */ /* 0x000fe20003fa4070 */
[--C-:B------:R-:W-:Y:S01]  /*2ce0*/  @!P2 IMAD.IADD R107, R107, 0x1, -R95.reuse ;  /* 0x000000016b6ba824 */ /* 0x100fe200078e0a5f */
[----:B------:R-:W-:Y:S02]  /*2cf0*/  LOP3.LUT R42, R94, 0x108, RZ, 0xfc, !PT ;  /* 0x000001085e2a7812 */ /* 0x000fe400078efcff */
[----:B------:R-:W-:Y:S01]  /*2d00*/  ISETP.GT.U32.AND P2, PT, R95, R113, PT ;  /* 0x000000715f00720c */ /* 0x000fe20003f44070 */
[----:B------:R-:W-:Y:S01]  /*2d10*/  @!P4 IMAD.IADD R109, R109, 0x1, -R95 ;  /* 0x000000016d6dc824 */ /* 0x000fe200078e0a5f */
[----:B------:R-:W-:-:S02]  /*2d20*/  IABS R38, R42 ;  /* 0x0000002a00267213 */ /* 0x000fc40000000000 */
[----:B------:R-:W-:Y:S02]  /*2d30*/  LOP3.LUT R44, R94, 0x110, RZ, 0xfc, !PT ;  /* 0x000001105e2c7812 */ /* 0x000fe400078efcff */
[----:B------:R-:W-:Y:S01]  /*2d40*/  ISETP.GT.U32.AND P4, PT, R95, R109, PT ;  /* 0x0000006d5f00720c */ /* 0x000fe20003f84070 */
[----:B------:R-:W-:Y:S01]  /*2d50*/  IMAD.HI.U32 R34, R93, R38, RZ ;  /* 0x000000265d227227 */ /* 0x000fe200078e00ff */
[----:B------:R-:W-:-:S03]  /*2d60*/  IABS R36, R44 ;  /* 0x0000002c00247213 */ /* 0x000fc60000000000 */
[----:B------:R-:W-:Y:S01]  /*2d70*/  @!P6 IMAD.MOV R107, RZ, RZ, -R107 ;  /* 0x000000ffff6be224 */ /* 0x000fe200078e0a6b */
[----:B------:R-:W-:Y:S01]  /*2d80*/  ISETP.GE.AND P6, PT, R48, RZ, PT ;  /* 0x000000ff3000720c */ /* 0x000fe20003fc6270 */
[--C-:B------:R-:W-:Y:S02]  /*2d90*/  @!P5 IMAD.IADD R115, R115, 0x1, -R95.reuse ;  /* 0x000000017373d824 */ /* 0x100fe400078e0a5f */
[----:B------:R-:W-:Y:S02]  /*2da0*/  @!P2 IMAD.IADD R113, R113, 0x1, -R95 ;  /* 0x000000017171a824 */ /* 0x000fe400078e0a5f */
[----:B------:R-:W-:Y:S01]  /*2db0*/  IMAD.MOV R34, RZ, RZ, -R34 ;  /* 0x000000ffff227224 */ /* 0x000fe200078e0a22 */
[C---:B------:R-:W-:Y:S01]  /*2dc0*/  ISETP.GT.U32.AND P5, PT, R95.reuse, R115, PT ;  /* 0x000000735f00720c */ /* 0x040fe20003fa4070 */
[----:B------:R-:W-:Y:S01]  /*2dd0*/  @!P3 IMAD.MOV R103, RZ, RZ, -R103 ;  /* 0x000000ffff67b224 */ /* 0x000fe200078e0a67 */
[----:B------:R-:W-:Y:S01]  /*2de0*/  ISETP.GE.AND P3, PT, R46, RZ, PT ;  /* 0x000000ff2e00720c */ /* 0x000fe20003f66270 */
[C---:B------:R-:W-:Y:S01]  /*2df0*/  IMAD R129, R95.reuse, R34, R38 ;  /* 0x000000225f817224 */ /* 0x040fe200078e0226 */
[----:B------:R-:W-:Y:S01]  /*2e00*/  ISETP.GT.U32.AND P2, PT, R95, R113, PT ;  /* 0x000000715f00720c */ /* 0x000fe20003f44070 */
[----:B------:R-:W-:-:S04]  /*2e10*/  IMAD.HI.U32 R34, R93, R36, RZ ;  /* 0x000000245d227227 */ /* 0x000fc800078e00ff */
[----:B------:R-:W-:Y:S01]  /*2e20*/  @!P4 IMAD.IADD R109, R109, 0x1, -R95 ;  /* 0x000000016d6dc824 */ /* 0x000fe200078e0a5f */
[----:B------:R-:W-:Y:S01]  /*2e30*/  ISETP.GE.AND P4, PT, R50, RZ, PT ;  /* 0x000000ff3200720c */ /* 0x000fe20003f86270 */
[----:B------:R-:W-:Y:S01]  /*2e40*/  IMAD.MOV R133, RZ, RZ, -R34 ;  /* 0x000000ffff857224 */ /* 0x000fe200078e0a22 */
[----:B------:R-:W-:Y:S01]  /*2e50*/  LOP3.LUT R46, R94, 0x118, RZ, 0xfc, !PT ;  /* 0x000001185e2e7812 */ /* 0x000fe200078efcff */
[----:B------:R-:W-:Y:S01]  /*2e60*/  @!P6 IMAD.MOV R111, RZ, RZ, -R111 ;  /* 0x000000ffff6fe224 */ /* 0x000fe200078e0a6f */
[----:B------:R-:W-:Y:S01]  /*2e70*/  ISETP.GE.AND P6, PT, R42, RZ, PT ;  /* 0x000000ff2a00720c */ /* 0x000fe20003fc6270 */
[----:B------:R-:W-:Y:S01]  /*2e80*/  IMAD R133, R95, R133, R36 ;  /* 0x000000855f857224 */ /* 0x000fe200078e0224 */
[----:B------:R-:W-:Y:S01]  /*2e90*/  LOP3.LUT R42, R94, 0x120, RZ, 0xfc, !PT ;  /* 0x000001205e2a7812 */ /* 0x000fe200078efcff */
[----:B------:R-:W-:Y:S01]  /*2ea0*/  @!P3 IMAD.MOV R109, RZ, RZ, -R109 ;  /* 0x000000ffff6db224 */ /* 0x000fe200078e0a6d */
[----:B------:R-:W-:Y:S01]  /*2eb0*/  ISETP.GE.AND P3, PT, R40, RZ, PT ;  /* 0x000000ff2800720c */ /* 0x000fe20003f66270 */
[--C-:B------:R-:W-:Y:S01]  /*2ec0*/  @!P5 IMAD.IADD R115, R115, 0x1, -R95.reuse ;  /* 0x000000017373d824 */ /* 0x100fe200078e0a5f */
[----:B------:R-:W-:Y:S01]  /*2ed0*/  IABS R38, R46 ;  /* 0x0000002e00267213 */ /* 0x000fe20000000000 */
[----:B------:R-:W-:Y:S01]  /*2ee0*/  @!P2 IMAD.IADD R113, R113, 0x1, -R95 ;  /* 0x000000017171a824 */ /* 0x000fe200078e0a5f */
[----:B------:R-:W-:-:S02]  /*2ef0*/  ISETP.GT.U32.AND P5, PT, R95, R133, PT ;  /* 0x000000855f00720c */ /* 0x000fc40003fa4070 */
[----:B------:R-:W-:Y:S01]  /*2f00*/  IABS R40, R42 ;  /* 0x0000002a00287213 */ /* 0x000fe20000000000 */
[----:B------:R-:W-:Y:S01]  /*2f10*/  @!P4 IMAD.MOV R113, RZ, RZ, -R113 ;  /* 0x000000ffff71c224 */ /* 0x000fe200078e0a71 */
[----:B------:R-:W-:Y:S01]  /*2f20*/  ISETP.GT.U32.AND P2, PT, R95, R129, PT ;  /* 0x000000815f00720c */ /* 0x000fe20003f44070 */
[C---:B------:R-:W-:Y:S01]  /*2f30*/  IMAD.HI.U32 R34, R93.reuse, R38, RZ ;  /* 0x000000265d227227 */ /* 0x040fe200078e00ff */
[----:B------:R-:W-:Y:S02]  /*2f40*/  ISETP.GE.AND P4, PT, R44, RZ, PT ;  /* 0x000000ff2c00720c */ /* 0x000fe40003f86270 */
[----:B------:R-:W-:Y:S01]  /*2f50*/  LOP3.LUT R44, R94, 0x128, RZ, 0xfc, !PT ;  /* 0x000001285e2c7812 */ /* 0x000fe200078efcff */
[----:B------:R-:W-:Y:S02]  /*2f60*/  IMAD.MOV.U32 R36, RZ, RZ, R40 ;  /* 0x000000ffff247224 */ /* 0x000fe400078e0028 */
[----:B------:R-:W-:Y:S01]  /*2f70*/  IMAD.MOV R137, RZ, RZ, -R34 ;  /* 0x000000ffff897224 */ /* 0x000fe200078e0a22 */
[----:B------:R-:W-:Y:S01]  /*2f80*/  IABS R40, R44 ;  /* 0x0000002c00287213 */ /* 0x000fe20000000000 */
[----:B------:R-:W-:-:S04]  /*2f90*/  IMAD.HI.U32 R34, R93, R36, RZ ;  /* 0x000000245d227227 */ /* 0x000fc800078e00ff */
[--C-:B------:R-:W-:Y:S02]  /*2fa0*/  @!P5 IMAD.IADD R133, R133, 0x1, -R95.reuse ;  /* 0x000000018585d824 */ /* 0x100fe400078e0a5f */
[C---:B------:R-:W-:Y:S02]  /*2fb0*/  IMAD R137, R95.reuse, R137, R38 ;  /* 0x000000895f897224 */ /* 0x040fe400078e0226 */
[----:B------:R-:W-:Y:S02]  /*2fc0*/  IMAD.MOV R34, RZ, RZ, -R34 ;  /* 0x000000ffff227224 */ /* 0x000fe400078e0a22 */
[----:B------:R-:W-:Y:S01]  /*2fd0*/  IMAD.MOV.U32 R38, RZ, RZ, R40 ;  /* 0x000000ffff267224 */ /* 0x000fe200078e0028 */
[----:B------:R-:W-:Y:S01]  /*2fe0*/  ISETP.GT.U32.AND P5, PT, R95, R133, PT ;  /* 0x000000855f00720c */ /* 0x000fe20003fa4070 */
[----:B------:R-:W-:Y:S02]  /*2ff0*/  @!P2 IMAD.IADD R129, R129, 0x1, -R95 ;  /* 0x000000018181a824 */ /* 0x000fe400078e0a5f */
[----:B------:R-:W-:-:S02]  /*3000*/  IMAD R141, R95, R34, R36 ;  /* 0x000000225f8d7224 */ /* 0x000fc400078e0224 */
[----:B------:R-:W-:Y:S01]  /*3010*/  IMAD.HI.U32 R34, R93, R38, RZ ;  /* 0x000000265d227227 */ /* 0x000fe200078e00ff */
[----:B------:R-:W-:-:S03]  /*3020*/  ISETP.GT.U32.AND P2, PT, R95, R129, PT ;  /* 0x000000815f00720c */ /* 0x000fc60003f44070 */
[----:B------:R-:W-:Y:S01]  /*3030*/  @!P3 IMAD.MOV R115, RZ, RZ, -R115 ;  /* 0x000000ffff73b224 */ /* 0x000fe200078e0a73 */
[----:B------:R-:W-:Y:S01]  /*3040*/  ISETP.GT.U32.AND P3, PT, R95, R137, PT ;  /* 0x000000895f00720c */ /* 0x000fe20003f64070 */
[----:B------:R-:W-:Y:S01]  /*3050*/  IMAD.MOV R145, RZ, RZ, -R34 ;  /* 0x000000ffff917224 */ /* 0x000fe200078e0a22 */
[----:B------:R-:W-:-:S03]  /*3060*/  LOP3.LUT R48, R94, 0x130, RZ, 0xfc, !PT ;  /* 0x000001305e307812 */ /* 0x000fc600078efcff */
[----:B------:R-:W-:Y:S01]  /*3070*/  IMAD R145, R95, R145, R38 ;  /* 0x000000915f917224 */ /* 0x000fe200078e0226 */
[----:B------:R-:W-:Y:S01]  /*3080*/  IABS R36, R48 ;  /* 0x0000003000247213 */ /* 0x000fe20000000000 */
[----:B------:R-:W-:-:S03]  /*3090*/  @!P5 IMAD.IADD R133, R133, 0x1, -R95 ;  /* 0x000000018585d824 */ /* 0x000fc600078e0a5f */
[----:B------:R-:W-:Y:S01]  /*30a0*/  ISETP.GT.U32.AND P5, PT, R95, R145, PT ;  /* 0x000000915f00720c */ /* 0x000fe20003fa4070 */
[--C-:B------:R-:W-:Y:S01]  /*30b0*/  @!P2 IMAD.IADD R129, R129, 0x1, -R95.reuse ;  /* 0x000000018181a824 */ /* 0x100fe200078e0a5f */
[----:B------:R-:W-:Y:S01]  /*30c0*/  ISETP.GE.AND P2, PT, R46, RZ, PT ;  /* 0x000000ff2e00720c */ /* 0x000fe20003f46270 */
[----:B------:R-:W-:Y:S01]  /*30d0*/  @!P3 IMAD.IADD R137, R137, 0x1, -R95 ;  /* 0x000000018989b824 */ /* 0x000fe200078e0a5f */
[C---:B------:R-:W-:Y:S01]  /*30e0*/  LOP3.LUT R46, R94.reuse, 0x138, RZ, 0xfc, !PT ;  /* 0x000001385e2e7812 */ /* 0x040fe200078efcff */
[----:B------:R-:W-:Y:S01]  /*30f0*/  IMAD.HI.U32 R34, R93, R36, RZ ;  /* 0x000000245d227227 */ /* 0x000fe200078e00ff */
[----:B------:R-:W-:Y:S02]  /*3100*/  LOP3.LUT R50, R94, 0x140, RZ, 0xfc, !PT ;  /* 0x000001405e327812 */ /* 0x000fe400078efcff */
[----:B------:R-:W-:Y:S01]  /*3110*/  IABS R38, R46 ;  /* 0x0000002e00267213 */ /* 0x000fe20000000000 */
[----:B------:R-:W-:Y:S01]  /*3120*/  @!P6 IMAD.MOV R129, RZ, RZ, -R129 ;  /* 0x000000ffff81e224 */ /* 0x000fe200078e0a81 */
[C---:B------:R-:W-:Y:S01]  /*3130*/  ISETP.GT.U32.AND P6, PT, R95.reuse, R141, PT ;  /* 0x0000008d5f00720c */ /* 0x040fe20003fc4070 */
[----:B------:R-:W-:Y:S01]  /*3140*/  IMAD.MOV R34, RZ, RZ, -R34 ;  /* 0x000000ffff227224 */ /* 0x000fe200078e0a22 */
[----:B------:R-:W-:-:S02]  /*3150*/  ISETP.GT.U32.AND P3, PT, R95, R137, PT ;  /* 0x000000895f00720c */ /* 0x000fc40003f64070 */
[----:B------:R-:W-:Y:S01]  /*3160*/  IABS R40, R50 ;  /* 0x0000003200287213 */ /* 0x000fe20000000000 */
[----:B------:R-:W-:Y:S02]  /*3170*/  IMAD R149, R95, R34, R36 ;  /* 0x000000225f957224 */ /* 0x000fe400078e0224 */
[----:B------:R-:W-:Y:S02]  /*3180*/  @!P5 IMAD.IADD R145, R145, 0x1, -R95 ;  /* 0x000000019191d824 */ /* 0x000fe400078e0a5f */
[----:B------:R-:W-:-:S04]  /*3190*/  IMAD.HI.U32 R34, R93, R38, RZ ;  /* 0x000000265d227227 */ /* 0x000fc800078e00ff */
[----:B------:R-:W-:Y:S01]  /*31a0*/  IMAD.MOV.U32 R36, RZ, RZ, R40 ;  /* 0x000000ffff247224 */ /* 0x000fe200078e0028 */
[----:B------:R-:W-:Y:S01]  /*31b0*/  ISETP.GT.U32.AND P5, PT, R95, R145, PT ;  /* 0x000000915f00720c */ /* 0x000fe20003fa4070 */
[----:B------:R-:W-:Y:S02]  /*31c0*/  IMAD.MOV R151, RZ, RZ, -R34 ;  /* 0x000000ffff977224 */ /* 0x000fe400078e0a22 */
[----:B------:R-:W-:-:S04]  /*31d0*/  IMAD.HI.U32 R34, R93, R36, RZ ;  /* 0x000000245d227227 */ /* 0x000fc800078e00ff */
[--C-:B------:R-:W-:Y:S02]  /*31e0*/  @!P6 IMAD.IADD R141, R141, 0x1, -R95.reuse ;  /* 0x000000018d8de824 */ /* 0x100fe400078e0a5f */
[----:B------:R-:W-:Y:S01]  /*31f0*/  @!P3 IMAD.IADD R137, R137, 0x1, -R95 ;  /* 0x000000018989b824 */ /* 0x000fe200078e0a5f */
[C---:B------:R-:W-:Y:S01]  /*3200*/  ISETP.GT.U32.AND P3, PT, R95.reuse, R149, PT ;  /* 0x000000955f00720c */ /* 0x040fe20003f64070 */
[----:B------:R-:W-:Y:S01]  /*3210*/  IMAD.MOV R34, RZ, RZ, -R34 ;  /* 0x000000ffff227224 */ /* 0x000fe200078e0a22 */
[----:B------:R-:W-:-:S03]  /*3220*/  ISETP.GT.U32.AND P6, PT, R95, R141, PT ;  /* 0x0000008d5f00720c */ /* 0x000fc60003fc4070 */
[----:B------:R-:W-:Y:S01]  /*3230*/  IMAD R153, R95, R34, R36 ;  /* 0x000000225f997224 */ /* 0x000fe200078e0224 */
[----:B------:R-:W-:Y:S01]  /*3240*/  LOP3.LUT R52, R94, 0x148, RZ, 0xfc, !PT ;  /* 0x000001485e347812 */ /* 0x000fe200078efcff */
[----:B------:R-:W-:Y:S01]  /*3250*/  @!P4 IMAD.MOV R133, RZ, RZ, -R133 ;  /* 0x000000ffff85c224 */ /* 0x000fe200078e0a85 */
[----:B------:R-:W-:Y:S01]  /*3260*/  ISETP.GE.AND P4, PT, R42, RZ, PT ;  /* 0x000000ff2a00720c */ /* 0x000fe20003f86270 */
[--C-:B------:R-:W-:Y:S01]  /*3270*/  @!P5 IMAD.IADD R145, R145, 0x1, -R95.reuse ;  /* 0x000000019191d824 */ /* 0x100fe200078e0a5f */
[C---:B------:R-:W-:Y:S01]  /*3280*/  ISETP.GT.U32.AND P5, PT, R95.reuse, R153, PT ;  /* 0x000000995f00720c */ /* 0x040fe20003fa4070 */
[----:B------:R-:W-:Y:S01]  /*3290*/  IMAD R151, R95, R151, R38 ;  /* 0x000000975f977224 */ /* 0x000fe200078e0226 */
[----:B------:R-:W-:Y:S01]  /*32a0*/  IABS R38, R52 ;  /* 0x0000003400267213 */ /* 0x000fe20000000000 */
[----:B------:R-:W-:-:S04]  /*32b0*/  @!P3 IMAD.IADD R149, R149, 0x1, -R95 ;  /* 0x000000019595b824 */ /* 0x000fc800078e0a5f */
[----:B------:R-:W-:Y:S01]  /*32c0*/  IMAD.MOV.U32 R36, RZ, RZ, R38 ;  /* 0x000000ffff247224 */ /* 0x000fe200078e0026 */
[----:B------:R-:W-:Y:S01]  /*32d0*/  LOP3.LUT R42, R94, 0x150, RZ, 0xfc, !PT ;  /* 0x000001505e2a7812 */ /* 0x000fe200078efcff */
[----:B------:R-:W-:Y:S02]  /*32e0*/  @!P6 IMAD.IADD R141, R141, 0x1, -R95 ;  /* 0x000000018d8de824 */ /* 0x000fe400078e0a5f */
[----:B------:R-:W-:Y:S01]  /*32f0*/  @!P2 IMAD.MOV R137, RZ, RZ, -R137 ;  /* 0x000000ffff89a224 */ /* 0x000fe200078e0a89 */
[----:B------:R-:W-:Y:S01]  /*3300*/  ISETP.GT.U32.AND P2, PT, R95, R149, PT ;  /* 0x000000955f00720c */ /* 0x000fe20003f44070 */
[----:B------:R-:W-:Y:S01]  /*3310*/  IMAD.HI.U32 R34, R93, R36, RZ ;  /* 0x000000245d227227 */ /* 0x000fe200078e00ff */
[----:B------:R-:W-:-:S03]  /*3320*/  IABS R38, R42 ;  /* 0x0000002a00267213 */ /* 0x000fc60000000000 */
[----:B------:R-:W-:Y:S01]  /*3330*/  @!P4 IMAD.MOV R141, RZ, RZ, -R141 ;  /* 0x000000ffff8dc224 */ /* 0x000fe200078e0a8d */
[----:B------:R-:W-:Y:S01]  /*3340*/  ISETP.GE.AND P4, PT, R48, RZ, PT ;  /* 0x000000ff3000720c */ /* 0x000fe20003f86270 */
[----:B------:R-:W-:Y:S02]  /*3350*/  @!P5 IMAD.IADD R153, R153, 0x1, -R95 ;  /* 0x000000019999d824 */ /* 0x000fe400078e0a5f */
[----:B------:R-:W-:Y:S01]  /*3360*/  IMAD.MOV R34, RZ, RZ, -R34 ;  /* 0x000000ffff227224 */ /* 0x000fe200078e0a22 */
[C---:B------:R-:W-:Y:S02]  /*3370*/  ISETP.GT.U32.AND P6, PT, R95.reuse, R151, PT ;  /* 0x000000975f00720c */ /* 0x040fe40003fc4070 */
[C---:B------:R-:W-:Y:S01]  /*3380*/  ISETP.GT.U32.AND P5, PT, R95.reuse, R153, PT ;  /* 0x000000995f00720c */ /* 0x040fe20003fa4070 */
[----:B------:R-:W-:Y:S02]  /*3390*/  IMAD R155, R95, R34, R36 ;  /* 0x000000225f9b7224 */ /* 0x000fe400078e0224 */
[----:B------:R-:W-:-:S04]  /*33a0*/  IMAD.HI.U32 R34, R93, R38, RZ ;  /* 0x000000265d227227 */ /* 0x000fc800078e00ff */
[----:B------:R-:W-:Y:S02]  /*33b0*/  @!P2 IMAD.IADD R149, R149, 0x1, -R95 ;  /* 0x000000019595a824 */ /* 0x000fe400078e0a5f */
[----:B------:R-:W-:Y:S02]  /*33c0*/  IMAD.MOV R34, RZ, RZ, -R34 ;  /* 0x000000ffff227224 */ /* 0x000fe400078e0a22 */
[----:B------:R-:W-:Y:S01]  /*33d0*/  @!P4 IMAD.MOV R149, RZ, RZ, -R149 ;  /* 0x000000ffff95c224 */ /* 0x000fe200078e0a95 */
[C---:B------:R-:W-:Y:S01]  /*33e0*/  ISETP.GT.U32.AND P4, PT, R95.reuse, R155, PT ;  /* 0x0000009b5f00720c */ /* 0x040fe20003f84070 */
[----:B------:R-:W-:Y:S01]  /*33f0*/  IMAD R157, R95, R34, R38 ;  /* 0x000000225f9d7224 */ /* 0x000fe200078e0226 */
[----:B------:R-:W-:Y:S01]  /*3400*/  ISETP.GE.AND P3, PT, R44, RZ, PT ;  /* 0x000000ff2c00720c */ /* 0x000fe20003f66270 */
[--C-:B------:R-:W-:Y:S02]  /*3410*/  @!P5 IMAD.IADD R153, R153, 0x1, -R95.reuse ;  /* 0x000000019999d824 */ /* 0x100fe400078e0a5f */
[----:B------:R-:W-:Y:S01]  /*3420*/  @!P6 IMAD.IADD R151, R151, 0x1, -R95 ;  /* 0x000000019797e824 */ /* 0x000fe200078e0a5f */
[----:B------:R-:W-:-:S02]  /*3430*/  ISETP.GT.U32.AND P5, PT, R95, R157, PT ;  /* 0x0000009d5f00720c */ /* 0x000fc40003fa4070 */
[----:B------:R-:W-:Y:S02]  /*3440*/  ISETP.GE.AND P2, PT, R46, RZ, PT ;  /* 0x000000ff2e00720c */ /* 0x000fe40003f46270 */
[----:B------:R-:W-:Y:S02]  /*3450*/  ISETP.GT.U32.AND P6, PT, R95, R151, PT ;  /* 0x000000975f00720c */ /* 0x000fe40003fc4070 */
[C---:B------:R-:W-:Y:S02]  /*3460*/  LOP3.LUT R46, R94.reuse, 0x158, RZ, 0xfc, !PT ;  /* 0x000001585e2e7812 */ /* 0x040fe400078efcff */
[----:B------:R-:W-:Y:S01]  /*3470*/  LOP3.LUT R48, R94, 0x160, RZ, 0xfc, !PT ;  /* 0x000001605e307812 */ /* 0x000fe200078efcff */
[----:B------:R-:W-:Y:S01]  /*3480*/  @!P4 IMAD.IADD R155, R155, 0x1, -R95 ;  /* 0x000000019b9bc824 */ /* 0x000fe200078e0a5f */
[----:B------:R-:W-:Y:S02]  /*3490*/  IABS R38, R46 ;  /* 0x0000002e00267213 */ /* 0x000fe40000000000 */
[----:B------:R-:W-:Y:S01]  /*34a0*/  IABS R40, R48 ;  /* 0x0000003000287213 */ /* 0x000fe20000000000 */
[----:B------:R-:W-:Y:S01]  /*34b0*/  @!P3 IMAD.MOV R145, RZ, RZ, -R145 ;  /* 0x000000ffff91b224 */ /* 0x000fe200078e0a91 */
[----:B------:R-:W-:Y:S01]  /*34c0*/  ISETP.GE.AND P3, PT, R50, RZ, PT ;  /* 0x000000ff3200720c */ /* 0x000fe20003f66270 */
[----:B------:R-:W-:Y:S01]  /*34d0*/  @!P5 IMAD.IADD R157, R157, 0x1, -R95 ;  /* 0x000000019d9dd824 */ /* 0x000fe200078e0a5f */
[----:B------:R-:W-:Y:S01]  /*34e0*/  ISETP.GT.U32.AND P5, PT, R95, R155, PT ;  /* 0x0000009b5f00720c */ /* 0x000fe20003fa4070 */
[----:B------:R-:W-:Y:S01]  /*34f0*/  IMAD.HI.U32 R34, R93, R38, RZ ;  /* 0x000000265d227227 */ /* 0x000fe200078e00ff */
[----:B------:R-:W-:-:S03]  /*3500*/  LOP3.LUT R50, R94, 0x168, RZ, 0xfc, !PT ;  /* 0x000001685e327812 */ /* 0x000fc600078efcff */
[----:B------:R-:W-:Y:S01]  /*3510*/  IMAD.HI.U32 R36, R93, R40, RZ ;  /* 0x000000285d247227 */ /* 0x000fe200078e00ff */
[----:B------:R-:W-:-:S03]  /*3520*/  ISETP.GE.AND P4, PT, R42, RZ, PT ;  /* 0x000000ff2a00720c */ /* 0x000fc60003f86270 */
[----:B------:R-:W-:Y:S01]  /*3530*/  @!P6 IMAD.IADD R151, R151, 0x1, -R95 ;  /* 0x000000019797e824 */ /* 0x000fe200078e0a5f */
[----:B------:R-:W-:Y:S01]  /*3540*/  IABS R42, R50 ;  /* 0x00000032002a7213 */ /* 0x000fe20000000000 */
[----:B------:R-:W-:Y:S02]  /*3550*/  IMAD.MOV R34, RZ, RZ, -R34 ;  /* 0x000000ffff227224 */ /* 0x000fe400078e0a22 */
[----:B------:R-:W-:Y:S01]  /*3560*/  IMAD.MOV R161, RZ, RZ, -R36 ;  /* 0x000000ffffa17224 */ /* 0x000fe200078e0a24 */
[----:B------:R-:W-:Y:S01]  /*3570*/  ISETP.GE.AND P6, PT, R52, RZ, PT ;  /* 0x000000ff3400720c */ /* 0x000fe20003fc6270 */
[----:B------:R-:W-:Y:S01]  /*3580*/  @!P2 IMAD.MOV R151, RZ, RZ, -R151 ;  /* 0x000000ffff97a224 */ /* 0x000fe200078e0a97 */
[C---:B------:R-:W-:Y:S01]  /*3590*/  ISETP.GT.U32.AND P2, PT, R95.reuse, R157, PT ;  /* 0x0000009d5f00720c */ /* 0x040fe20003f44070 */
[C---:B------:R-:W-:Y:S01]  /*35a0*/  IMAD R159, R95.reuse, R34, R38 ;  /* 0x000000225f9f7224 */ /* 0x040fe200078e0226 */
[----:B------:R-:W-:Y:S01]  /*35b0*/  LOP3.LUT R52, R94, 0x170, RZ, 0xfc, !PT ;  /* 0x000001705e347812 */ /* 0x000fe200078efcff */
[----:B------:R-:W-:-:S02]  /*35c0*/  IMAD R161, R95, R161, R40 ;  /* 0x000000a15fa17224 */ /* 0x000fc400078e0228 */
[----:B------:R-:W-:Y:S01]  /*35d0*/  IMAD.HI.U32 R34, R93, R42, RZ ;  /* 0x0000002a5d227227 */ /* 0x000fe200078e00ff */
[----:B------:R-:W-:-:S03]  /*35e0*/  IABS R44, R52 ;  /* 0x00000034002c7213 */ /* 0x000fc60000000000 */
[----:B------:R-:W-:Y:S01]  /*35f0*/  @!P3 IMAD.MOV R153, RZ, RZ, -R153 ;  /* 0x000000ffff99b224 */ /* 0x000fe200078e0a99 */
[----:B------:R-:W-:Y:S01]  /*3600*/  ISETP.GT.U32.AND P3, PT, R95, R159, PT ;  /* 0x0000009f5f00720c */ /* 0x000fe20003f64070 */
[----:B------:R-:W-:Y:S01]  /*3610*/  @!P5 IMAD.IADD R155, R155, 0x1, -R95 ;  /* 0x000000019b9bd824 */ /* 0x000fe200078e0a5f */
[----:B------:R-:W-:Y:S01]  /*3620*/  ISETP.GT.U32.AND P5, PT, R95, R161, PT ;  /* 0x000000a15f00720c */ /* 0x000fe20003fa4070 */
[----:B------:R-:W-:Y:S02]  /*3630*/  IMAD.MOV R34, RZ, RZ, -R34 ;  /* 0x000000ffff227224 */ /* 0x000fe400078e0a22 */
[----:B------:R-:W-:-:S04]  /*3640*/  IMAD.HI.U32 R36, R93, R44, RZ ;  /* 0x0000002c5d247227 */ /* 0x000fc800078e00ff */
[----:B------:R-:W-:Y:S02]  /*3650*/  IMAD R163, R95, R34, R42 ;  /* 0x000000225fa37224 */ /* 0x000fe400078e022a */
[----:B------:R-:W-:Y:S01]  /*3660*/  @!P2 IMAD.IADD R157, R157, 0x1, -R95 ;  /* 0x000000019d9da824 */ /* 0x000fe200078e0a5f */
[----:B------:R-:W-:Y:S01]  /*3670*/  ISETP.GE.AND P2, PT, R46, RZ, PT ;  /* 0x000000ff2e00720c */ /* 0x000fe20003f46270 */
[----:B------:R-:W-:Y:S01]  /*3680*/  IMAD.MOV R36, RZ, RZ, -R36 ;  /* 0x000000ffff247224 */ /* 0x000fe200078e0a24 */
[----:B------:R-:W-:Y:S01]  /*3690*/  LOP3.LUT R46, R94, 0x178, RZ, 0xfc, !PT ;  /* 0x000001785e2e7812 */ /* 0x000fe200078efcff */
[----:B------:R-:W-:Y:S01]  /*36a0*/  @!P6 IMAD.MOV R155, RZ, RZ, -R155 ;  /* 0x000000ffff9be224 */ /* 0x000fe200078e0a9b */
[C---:B------:R-:W-:Y:S01]  /*36b0*/  ISETP.GT.U32.AND P6, PT, R95.reuse, R163, PT ;  /* 0x000000a35f00720c */ /* 0x040fe20003fc4070 */
[----:B------:R-:W-:Y:S01]  /*36c0*/  IMAD R165, R95, R36, R44 ;  /* 0x000000245fa57224 */ /* 0x000fe200078e022c */
[----:B------:R-:W-:Y:S01]  /*36d0*/  IABS R36, R46 ;  /* 0x0000002e00247213 */ /* 0x000fe20000000000 */
[----:B------:R-:W-:-:S02]  /*36e0*/  @!P3 IMAD.IADD R159, R159, 0x1, -R95 ;  /* 0x000000019f9fb824 */ /* 0x000fc400078e0a5f */
[----:B------:R-:W-:Y:S01]  /*36f0*/  @!P5 IMAD.IADD R161, R161, 0x1, -R95 ;  /* 0x00000001a1a1d824 */ /* 0x000fe200078e0a5f */
[----:B------:R-:W-:Y:S01]  /*3700*/  LOP3.LUT R44, R94, 0x180, RZ, 0xfc, !PT ;  /* 0x000001805e2c7812 */ /* 0x000fe200078efcff */
[----:B------:R-:W-:Y:S01]  /*3710*/  IMAD.HI.U32 R34, R93, R36, RZ ;  /* 0x000000245d227227 */ /* 0x000fe200078e00ff */
[C---:B------:R-:W-:Y:S02]  /*3720*/  ISETP.GT.U32.AND P3, PT, R95.reuse, R159, PT ;  /* 0x0000009f5f00720c */ /* 0x040fe40003f64070 */
[C---:B------:R-:W-:Y:S01]  /*3730*/  ISETP.GT.U32.AND P5, PT, R95.reuse, R161, PT ;  /* 0x000000a15f00720c */ /* 0x040fe20003fa4070 */
[----:B------:R-:W-:Y:S01]  /*3740*/  IMAD.MOV R34, RZ, RZ, -R34 ;  /* 0x000000ffff227224 */ /* 0x000fe200078e0a22 */
[----:B------:R-:W-:Y:S01]  /*3750*/  IABS R38, R44 ;  /* 0x0000002c00267213 */ /* 0x000fe20000000000 */
[----:B------:R-:W-:Y:S01]  /*3760*/  @!P4 IMAD.MOV R157, RZ, RZ, -R157 ;  /* 0x000000ffff9dc224 */ /* 0x000fe200078e0a9d */
[----:B------:R-:W-:Y:S01]  /*3770*/  ISETP.GT.U32.AND P4, PT, R95, R165, PT ;  /* 0x000000a55f00720c */ /* 0x000fe20003f84070 */
[----:B------:R-:W-:-:S02]  /*3780*/  @!P6 IMAD.IADD R163, R163, 0x1, -R95 ;  /* 0x00000001a3a3e824 */ /* 0x000fc400078e0a5f */
[----:B------:R-:W-:Y:S02]  /*3790*/  IMAD R167, R95, R34, R36 ;  /* 0x000000225fa77224 */ /* 0x000fe400078e0224 */
[----:B------:R-:W-:Y:S01]  /*37a0*/  IMAD.HI.U32 R34, R93, R38, RZ ;  /* 0x000000265d227227 */ /* 0x000fe200078e00ff */
[----:B------:R-:W-:-:S03]  /*37b0*/  ISETP.GT.U32.AND P6, PT, R95, R163, PT ;  /* 0x000000a35f00720c */ /* 0x000fc60003fc4070 */
[--C-:B------:R-:W-:Y:S01]  /*37c0*/  @!P3 IMAD.IADD R159, R159, 0x1, -R95.reuse ;  /* 0x000000019f9fb824 */ /* 0x100fe200078e0a5f */
[----:B------:R-:W-:Y:S01]  /*37d0*/  ISETP.GE.AND P3, PT, R48, RZ, PT ;  /* 0x000000ff3000720c */ /* 0x000fe20003f66270 */
[--C-:B------:R-:W-:Y:S01]  /*37e0*/  @!P5 IMAD.IADD R161, R161, 0x1, -R95.reuse ;  /* 0x00000001a1a1d824 */ /* 0x100fe200078e0a5f */
[----:B------:R-:W-:Y:S01]  /*37f0*/  ISETP.GT.U32.AND P5, PT, R95, R167, PT ;  /* 0x000000a75f00720c */ /* 0x000fe20003fa4070 */
[----:B------:R-:W-:Y:S01]  /*3800*/  IMAD.MOV R34, RZ, RZ, -R34 ;  /* 0x000000ffff227224 */ /* 0x000fe200078e0a22 */
[C---:B------:R-:W-:Y:S01]  /*3810*/  LOP3.LUT R54, R94.reuse, 0x188, RZ, 0xfc, !PT ;  /* 0x000001885e367812 */ /* 0x040fe200078efcff */
[----:B------:R-:W-:Y:S01]  /*3820*/  @!P4 IMAD.IADD R165, R165, 0x1, -R95 ;  /* 0x00000001a5a5c824 */ /* 0x000fe200078e0a5f */
[----:B------:R-:W-:Y:S01]  /*3830*/  LOP3.LUT R48, R94, 0x190, RZ, 0xfc, !PT ;  /* 0x000001905e307812 */ /* 0x000fe200078efcff */
[----:B------:R-:W-:Y:S01]  /*3840*/  IMAD R169, R95, R34, R38 ;  /* 0x000000225fa97224 */ /* 0x000fe200078e0226 */
[----:B------:R-:W-:Y:S01]  /*3850*/  IABS R40, R54 ;  /* 0x0000003600287213 */ /* 0x000fe20000000000 */
[----:B------:R-:W-:Y:S01]  /*3860*/  @!P2 IMAD.MOV R159, RZ, RZ, -R159 ;  /* 0x000000ffff9fa224 */ /* 0x000fe200078e0a9f */
[----:B------:R-:W-:Y:S01]  /*3870*/  IABS R42, R48 ;  /* 0x00000030002a7213 */ /* 0x000fe20000000000 */
[----:B------:R-:W-:Y:S01]  /*3880*/  @!P6 IMAD.IADD R163, R163, 0x1, -R95 ;  /* 0x00000001a3a3e824 */ /* 0x000fe200078e0a5f */
[----:B------:R-:W-:-:S02]  /*3890*/  ISETP.GT.U32.AND P2, PT, R95, R165, PT ;  /* 0x000000a55f00720c */ /* 0x000fc40003f44070 */
[----:B------:R-:W-:Y:S01]  /*38a0*/  ISETP.GT.U32.AND P6, PT, R95, R169, PT ;  /* 0x000000a95f00720c */ /* 0x000fe20003fc4070 */
[----:B------:R-:W-:Y:S02]  /*38b0*/  @!P5 IMAD.IADD R167, R167, 0x1, -R95 ;  /* 0x00000001a7a7d824 */ /* 0x000fe400078e0a5f */
[----:B------:R-:W-:Y:S01]  /*38c0*/  @!P3 IMAD.MOV R161, RZ, RZ, -R161 ;  /* 0x000000ffffa1b224 */ /* 0x000fe200078e0aa1 */
[----:B------:R-:W-:Y:S01]  /*38d0*/  ISETP.GE.AND P3, PT, R52, RZ, PT ;  /* 0x000000ff3400720c */ /* 0x000fe20003f66270 */
[----:B------:R-:W-:Y:S01]  /*38e0*/  IMAD.HI.U32 R36, R93, R40, RZ ;  /* 0x000000285d247227 */ /* 0x000fe200078e00ff */
[----:B------:R-:W-:-:S03]  /*38f0*/  ISETP.GT.U32.AND P5, PT, R95, R167, PT ;  /* 0x000000a75f00720c */ /* 0x000fc60003fa4070 */
[----:B------:R-:W-:Y:S01]  /*3900*/  IMAD.MOV.U32 R38, RZ, RZ, R42 ;  /* 0x000000ffff267224 */ /* 0x000fe200078e002a */
[----:B------:R-:W-:Y:S01]  /*3910*/  ISETP.GE.AND P4, PT, R50, RZ, PT ;  /* 0x000000ff3200720c */ /* 0x000fe20003f86270 */
[----:B------:R-:W-:Y:S01]  /*3920*/  IMAD.MOV R36, RZ, RZ, -R36 ;  /* 0x000000ffff247224 */ /* 0x000fe200078e0a24 */
[----:B------:R-:W-:Y:S01]  /*3930*/  LOP3.LUT R50, R94, 0x198, RZ, 0xfc, !PT ;  /* 0x000001985e327812 */ /* 0x000fe200078efcff */
[----:B------:R-:W-:-:S04]  /*3940*/  IMAD.HI.U32 R34, R93, R38, RZ ;  /* 0x000000265d227227 */ /* 0x000fc800078e00ff */
[----:B------:R-:W-:Y:S01]  /*3950*/  IMAD R171, R95, R36, R40 ;  /* 0x000000245fab7224 */ /* 0x000fe200078e0228 */
[----:B------:R-:W-:Y:S01]  /*3960*/  IABS R36, R50 ;  /* 0x0000003200247213 */ /* 0x000fe20000000000 */
[----:B------:R-:W-:Y:S02]  /*3970*/  IMAD.MOV R34, RZ, RZ, -R34 ;  /* 0x000000ffff227224 */ /* 0x000fe400078e0a22 */
[--C-:B------:R-:W-:Y:S02]  /*3980*/  @!P2 IMAD.IADD R165, R165, 0x1, -R95.reuse ;  /* 0x00000001a5a5a824 */ /* 0x100fe400078e0a5f */
[----:B------:R-:W-:Y:S02]  /*3990*/  @!P6 IMAD.IADD R169, R169, 0x1, -R95 ;  /* 0x00000001a9a9e824 */ /* 0x000fe400078e0a5f */
[C---:B------:R-:W-:Y:S02]  /*39a0*/  IMAD R173, R95.reuse, R34, R38 ;  /* 0x000000225fad7224 */ /* 0x040fe400078e0226 */
[----:B------:R-:W-:Y:S01]  /*39b0*/  @!P3 IMAD.MOV R165, RZ, RZ, -R165 ;  /* 0x000000ffffa5b224 */ /* 0x000fe200078e0aa5 */
[----:B------:R-:W-:Y:S01]  /*39c0*/  ISETP.GT.U32.AND P3, PT, R95, R169, PT ;  /* 0x000000a95f00720c */ /* 0x000fe20003f64070 */
[----:B------:R-:W-:-:S04]  /*39d0*/  IMAD.HI.U32 R34, R93, R36, RZ ;  /* 0x000000245d227227 */ /* 0x000fc800078e00ff */
[----:B------:R-:W-:Y:S01]  /*39e0*/  @!P5 IMAD.IADD R167, R167, 0x1, -R95 ;  /* 0x00000001a7a7d824 */ /* 0x000fe200078e0a5f */
[----:B------:R-:W-:Y:S01]  /*39f0*/  ISETP.GT.U32.AND P5, PT, R95, R173, PT ;  /* 0x000000ad5f00720c */ /* 0x000fe20003fa4070 */
[----:B------:R-:W-:-:S04]  /*3a00*/  IMAD.MOV R34, RZ, RZ, -R34 ;  /* 0x000000ffff227224 */ /* 0x000fc800078e0a22 */
[----:B------:R-:W-:Y:S01]  /*3a10*/  IMAD R175, R95, R34, R36 ;  /* 0x000000225faf7224 */ /* 0x000fe200078e0224 */
[----:B------:R-:W-:Y:S01]  /*3a20*/  ISETP.GE.AND P6, PT, R44, RZ, PT ;  /* 0x000000ff2c00720c */ /* 0x000fe20003fc6270 */
[--C-:B------:R-:W-:Y:S01]  /*3a30*/  @!P3 IMAD.IADD R169, R169, 0x1, -R95.reuse ;  /* 0x00000001a9a9b824 */ /* 0x100fe200078e0a5f */
[----:B------:R-:W-:Y:S02]  /*3a40*/  LOP3.LUT R44, R94, 0x1a0, RZ, 0xfc, !PT ;  /* 0x000001a05e2c7812 */ /* 0x000fe400078efcff */
[----:B------:R-:W-:Y:S02]  /*3a50*/  ISETP.GT.U32.AND P3, PT, R95, R175, PT ;  /* 0x000000af5f00720c */ /* 0x000fe40003f64070 */
[----:B------:R-:W-:Y:S01]  /*3a60*/  IABS R38, R44 ;  /* 0x0000002c00267213 */ /* 0x000fe20000000000 */
[----:B------:R-:W-:Y:S02]  /*3a70*/  @!P5 IMAD.IADD R173, R173, 0x1, -R95 ;  /* 0x00000001adadd824 */ /* 0x000fe400078e0a5f */
[----:B------:R-:W-:Y:S01]  /*3a80*/  @!P4 IMAD.MOV R163, RZ, RZ, -R163 ;  /* 0x000000ffffa3c224 */ /* 0x000fe200078e0aa3 */
[----:B------:R-:W-:Y:S01]  /*3a90*/  ISETP.GT.U32.AND P4, PT, R95, R171, PT ;  /* 0x000000ab5f00720c */ /* 0x000fe20003f84070 */
[----:B------:R-:W-:Y:S01]  /*3aa0*/  IMAD.HI.U32 R34, R93, R38, RZ ;  /* 0x000000265d227227 */ /* 0x000fe200078e00ff */
[----:B------:R-:W-:-:S02]  /*3ab0*/  ISETP.GE.AND P2, PT, R46, RZ, PT ;  /* 0x000000ff2e00720c */ /* 0x000fc40003f46270 */
[----:B------:R-:W-:Y:S02]  /*3ac0*/  ISETP.GT.U32.AND P5, PT, R95, R173, PT ;  /* 0x000000ad5f00720c */ /* 0x000fe40003fa4070 */
[C---:B------:R-:W-:Y:S01]  /*3ad0*/  LOP3.LUT R52, R94.reuse, 0x1b0, RZ, 0xfc, !PT ;  /* 0x000001b05e347812 */ /* 0x040fe200078efcff */
[----:B------:R-:W-:Y:S02]  /*3ae0*/  IMAD.MOV R34, RZ, RZ, -R34 ;  /* 0x000000ffff227224 */ /* 0x000fe400078e0a22 */
[----:B------:R-:W-:Y:S01]  /*3af0*/  @!P3 IMAD.IADD R175, R175, 0x1, -R95 ;  /* 0x00000001afafb824 */ /* 0x000fe200078e0a5f */
[----:B------:R-:W-:Y:S01]  /*3b00*/  IABS R42, R52 ;  /* 0x00000034002a7213 */ /* 0x000fe20000000000 */
[C---:B------:R-:W-:Y:S01]  /*3b10*/  IMAD R177, R95.reuse, R34, R38 ;  /* 0x000000225fb17224 */ /* 0x040fe200078e0226 */
[----:B------:R-:W-:Y:S02]  /*3b20*/  LOP3.LUT R46, R94, 0x1a8, RZ, 0xfc, !PT ;  /* 0x000001a85e2e7812 */ /* 0x000fe400078efcff */
[----:B------:R-:W-:Y:S01]  /*3b30*/  ISETP.GT.U32.AND P3, PT, R95, R175, PT ;  /* 0x000000af5f00720c */ /* 0x000fe20003f64070 */
[----:B------:R-:W-:Y:S01]  /*3b40*/  IMAD.HI.U32 R34, R93, R42, RZ ;  /* 0x0000002a5d227227 */ /* 0x000fe200078e00ff */
[----:B------:R-:W-:-:S03]  /*3b50*/  IABS R40, R46 ;  /* 0x0000002e00287213 */ /* 0x000fc60000000000 */
[--C-:B------:R-:W-:Y:S02]  /*3b60*/  @!P4 IMAD.IADD R171, R171, 0x1, -R95.reuse ;  /* 0x00000001ababc824 */ /* 0x100fe400078e0a5f */
[----:B------:R-:W-:Y:S01]  /*3b70*/  @!P5 IMAD.IADD R173, R173, 0x1, -R95 ;  /* 0x00000001adadd824 */ /* 0x000fe200078e0a5f */
[----:B------:R-:W-:Y:S01]  /*3b80*/  ISETP.GE.AND P5, PT, R48, RZ, PT ;  /* 0x000000ff3000720c */ /* 0x000fe20003fa6270 */
[----:B------:R-:W-:Y:S01]  /*3b90*/  @!P2 IMAD.MOV R167, RZ, RZ, -R167 ;  /* 0x000000ffffa7a224 */ /* 0x000fe200078e0aa7 */
[C---:B------:R-:W-:Y:S01]  /*3ba0*/  ISETP.GT.U32.AND P2, PT, R95.reuse, R177, PT ;  /* 0x000000b15f00720c */ /* 0x040fe20003f44070 */
[----:B------:R-:W-:Y:S01]  /*3bb0*/  IMAD.MOV R34, RZ, RZ, -R34 ;  /* 0x000000ffff227224 */ /* 0x000fe200078e0a22 */
[----:B------:R-:W-:Y:S01]  /*3bc0*/  ISETP.GT.U32.AND P4, PT, R95, R171, PT ;  /* 0x000000ab5f00720c */ /* 0x000fe20003f84070 */
[----:B------:R-:W-:-:S04]  /*3bd0*/  IMAD.HI.U32 R36, R93, R40, RZ ;  /* 0x000000285d247227 */ /* 0x000fc800078e00ff */
[----:B------:R-:W-:Y:S02]  /*3be0*/  IMAD R181, R95, R34, R42 ;  /* 0x000000225fb57224 */ /* 0x000fe400078e022a */
[----:B------:R-:W-:Y:S02]  /*3bf0*/  IMAD.MOV R36, RZ, RZ, -R36 ;  /* 0x000000ffff247224 */ /* 0x000fe400078e0a24 */
[----:B------:R-:W-:Y:S01]  /*3c00*/  @!P3 IMAD.IADD R175, R175, 0x1, -R95 ;  /* 0x00000001afafb824 */ /* 0x000fe200078e0a5f */
[C---:B------:R-:W-:Y:S01]  /*3c10*/  ISETP.GT.U32.AND P3, PT, R95.reuse, R181, PT ;  /* 0x000000b55f00720c */ /* 0x040fe20003f64070 */
[----:B------:R-:W-:Y:S02]  /*3c20*/  IMAD R179, R95, R36, R40 ;  /* 0x000000245fb37224 */ /* 0x000fe400078e0228 */
[----:B------:R-:W-:Y:S01]  /*3c30*/  @!P5 IMAD.MOV R173, RZ, RZ, -R173 ;  /* 0x000000ffffadd224 */ /* 0x000fe200078e0aad */
[----:B------:R-:W-:Y:S01]  /*3c40*/  ISETP.GE.AND P5, PT, R44, RZ, PT ;  /* 0x000000ff2c00720c */ /* 0x000fe20003fa6270 */
[--C-:B------:R-:W-:Y:S01]  /*3c50*/  @!P2 IMAD.IADD R177, R177, 0x1, -R95.reuse ;  /* 0x00000001b1b1a824 */ /* 0x100fe200078e0a5f */
[----:B------:R-:W-:Y:S01]  /*3c60*/  LOP3.LUT R44, R94, 0x1b8, RZ, 0xfc, !PT ;  /* 0x000001b85e2c7812 */ /* 0x000fe200078efcff */
[----:B------:R-:W-:Y:S01]  /*3c70*/  @!P4 IMAD.IADD R171, R171, 0x1, -R95 ;  /* 0x00000001ababc824 */ /* 0x000fe200078e0a5f */
[----:B------:R-:W-:Y:S01]  /*3c80*/  ISETP.GE.AND P4, PT, R54, RZ, PT ;  /* 0x000000ff3600720c */ /* 0x000fe20003f86270 */
[----:B------:R-:W-:Y:S01]  /*3c90*/  @!P6 IMAD.MOV R169, RZ, RZ, -R169 ;  /* 0x000000ffffa9e224 */ /* 0x000fe200078e0aa9 */
[----:B------:R-:W-:-:S02]  /*3ca0*/  ISETP.GT.U32.AND P6, PT, R95, R179, PT ;  /* 0x000000b35f00720c */ /* 0x000fc40003fc4070 */
[----:B------:R-:W-:Y:S02]  /*3cb0*/  ISETP.GT.U32.AND P2, PT, R95, R177, PT ;  /* 0x000000b15f00720c */ /* 0x000fe40003f44070 */
[----:B------:R-:W-:Y:S01]  /*3cc0*/  IABS R38, R44 ;  /* 0x0000002c00267213 */ /* 0x000fe20000000000 */
[----:B------:R-:W-:Y:S01]  /*3cd0*/  @!P3 IMAD.IADD R181, R181, 0x1, -R95 ;  /* 0x00000001b5b5b824 */ /* 0x000fe200078e0a5f */
[C---:B------:R-:W-:Y:S02]  /*3ce0*/  LOP3.LUT R48, R94.reuse, 0x1c0, RZ, 0xfc, !PT ;  /* 0x000001c05e307812 */ /* 0x040fe400078efcff */
[----:B------:R-:W-:Y:S01]  /*3cf0*/  LOP3.LUT R54, R94, 0x1c8, RZ, 0xfc, !PT ;  /* 0x000001c85e367812 */ /* 0x000fe200078efcff */
[----:B------:R-:W-:Y:S01]  /*3d00*/  IMAD.HI.U32 R34, R93, R38, RZ ;  /* 0x000000265d227227 */ /* 0x000fe200078e00ff */
[----:B------:R-:W-:Y:S02]  /*3d10*/  IABS R40, R48 ;  /* 0x0000003000287213 */ /* 0x000fe40000000000 */
[----:B------:R-:W-:Y:S01]  /*3d20*/  IABS R42, R54 ;  /* 0x00000036002a7213 */ /* 0x000fe20000000000 */
[----:B------:R-:W-:Y:S01]  /*3d30*/  IMAD.MOV R34, RZ, RZ, -R34 ;  /* 0x000000ffff227224 */ /* 0x000fe200078e0a22 */
[----:B------:R-:W-:Y:S01]  /*3d40*/  ISETP.GT.U32.AND P3, PT, R95, R181, PT ;  /* 0x000000b55f00720c */ /* 0x000fe20003f64070 */
[----:B------:R-:W-:Y:S01]  /*3d50*/  @!P4 IMAD.MOV R171, RZ, RZ, -R171 ;  /* 0x000000ffffabc224 */ /* 0x000fe200078e0aab */
[----:B------:R-:W-:Y:S01]  /*3d60*/  ISETP.GE.AND P4, PT, R50, RZ, PT ;  /* 0x000000ff3200720c */ /* 0x000fe20003f86270 */
[----:B------:R-:W-:-:S02]  /*3d70*/  @!P6 IMAD.IADD R179, R179, 0x1, -R95 ;  /* 0x00000001b3b3e824 */ /* 0x000fc400078e0a5f */
[----:B------:R-:W-:Y:S01]  /*3d80*/  @!P2 IMAD.IADD R177, R177, 0x1, -R95 ;  /* 0x00000001b1b1a824 */ /* 0x000fe200078e0a5f */
[----:B------:R-:W-:Y:S01]  /*3d90*/  ISETP.GE.AND P2, PT, R52, RZ, PT ;  /* 0x000000ff3400720c */ /* 0x000fe20003f46270 */
[----:B------:R-:W-:Y:S02]  /*3da0*/  IMAD R34, R95, R34, R38 ;  /* 0x000000225f227224 */ /* 0x000fe400078e0226 */
[----:B------:R-:W-:Y:S01]  /*3db0*/  IMAD.HI.U32 R36, R93, R40, RZ ;  /* 0x000000285d247227 */ /* 0x000fe200078e00ff */
[----:B------:R-:W-:-:S03]  /*3dc0*/  ISETP.GT.U32.AND P6, PT, R95, R179, PT ;  /* 0x000000b35f00720c */ /* 0x000fc60003fc4070 */
[----:B------:R-:W-:-:S04]  /*3dd0*/  IMAD.HI.U32 R38, R93, R42, RZ ;  /* 0x0000002a5d267227 */ /* 0x000fc800078e00ff */
[----:B------:R-:W-:Y:S02]  /*3de0*/  IMAD.MOV R36, RZ, RZ, -R36 ;  /* 0x000000ffff247224 */ /* 0x000fe400078e0a24 */
[----:B------:R-:W-:Y:S02]  /*3df0*/  IMAD.MOV R38, RZ, RZ, -R38 ;  /* 0x000000ffff267224 */ /* 0x000fe400078e0a26 */
[----:B------:R-:W-:Y:S02]  /*3e00*/  IMAD R36, R95, R36, R40 ;  /* 0x000000245f247224 */ /* 0x000fe400078e0228 */
[----:B------:R-:W-:Y:S02]  /*3e10*/  @!P3 IMAD.IADD R181, R181, 0x1, -R95 ;  /* 0x00000001b5b5b824 */ /* 0x000fe400078e0a5f */
[C---:B------:R-:W-:Y:S02]  /*3e20*/  IMAD R38, R95.reuse, R38, R42 ;  /* 0x000000265f267224 */ /* 0x040fe400078e022a */
[----:B------:R-:W-:Y:S01]  /*3e30*/  @!P5 IMAD.MOV R177, RZ, RZ, -R177 ;  /* 0x000000ffffb1d224 */ /* 0x000fe200078e0ab1 */
[C---:B------:R-:W-:Y:S01]  /*3e40*/  ISETP.GT.U32.AND P5, PT, R95.reuse, R34, PT ;  /* 0x000000225f00720c */ /* 0x040fe20003fa4070 */
[----:B------:R-:W-:Y:S01]  /*3e50*/  @!P4 IMAD.MOV R175, RZ, RZ, -R175 ;  /* 0x000000ffffafc224 */ /* 0x000fe200078e0aaf */
[----:B------:R-:W-:Y:S01]  /*3e60*/  ISETP.GE.AND P4, PT, R46, RZ, PT ;  /* 0x000000ff2e00720c */ /* 0x000fe20003f86270 */
[----:B------:R-:W-:Y:S01]  /*3e70*/  @!P2 IMAD.MOV R181, RZ, RZ, -R181 ;  /* 0x000000ffffb5a224 */ /* 0x000fe200078e0ab5 */
[----:B------:R-:W-:-:S02]  /*3e80*/  ISETP.GT.U32.AND P3, PT, R95, R36, PT ;  /* 0x000000245f00720c */ /* 0x000fc40003f64070 */
[----:B------:R-:W-:Y:S02]  /*3e90*/  ISETP.GT.U32.AND P2, PT, R95, R38, PT ;  /* 0x000000265f00720c */ /* 0x000fe40003f44070 */
[----:B------:R-:W-:Y:S01]  /*3ea0*/  LOP3.LUT R52, R94, 0x1d0, RZ, 0xfc, !PT ;  /* 0x000001d05e347812 */ /* 0x000fe200078efcff */
[--C-:B------:R-:W-:Y:S01]  /*3eb0*/  @!P6 IMAD.IADD R179, R179, 0x1, -R95.reuse ;  /* 0x00000001b3b3e824 */ /* 0x100fe200078e0a5f */
[----:B------:R-:W-:Y:S02]  /*3ec0*/  ISETP.GE.AND P6, PT, R44, RZ, PT ;  /* 0x000000ff2c00720c */ /* 0x000fe40003fc6270 */
[----:B------:R-:W-:Y:S01]  /*3ed0*/  IABS R44, R52 ;  /* 0x00000034002c7213 */ /* 0x000fe20000000000 */
[----:B------:R-:W-:Y:S01]  /*3ee0*/  @!P5 IMAD.IADD R34, R34, 0x1, -R95 ;  /* 0x000000012222d824 */ /* 0x000fe200078e0a5f */
[----:B------:R-:W-:Y:S01]  /*3ef0*/  LOP3.LUT R58, R94, 0x1e0, RZ, 0xfc, !PT ;  /* 0x000001e05e3a7812 */ /* 0x000fe200078efcff */
[----:B------:R-:W-:Y:S02]  /*3f00*/  @!P4 IMAD.MOV R179, RZ, RZ, -R179 ;  /* 0x000000ffffb3c224 */ /* 0x000fe400078e0ab3 */
[----:B------:R-:W-:Y:S01]  /*3f10*/  IMAD.HI.U32 R40, R93, R44, RZ ;  /* 0x0000002c5d287227 */ /* 0x000fe200078e00ff */
[----:B------:R-:W-:-:S02]  /*3f20*/  ISETP.GE.AND P4, PT, R48, RZ, PT ;  /* 0x000000ff3000720c */ /* 0x000fc40003f86270 */
[----:B------:R-:W-:Y:S01]  /*3f30*/  IABS R48, R58 ;  /* 0x0000003a00307213 */ /* 0x000fe20000000000 */
[--C-:B------:R-:W-:Y:S02]  /*3f40*/  @!P3 IMAD.IADD R36, R36, 0x1, -R95.reuse ;  /* 0x000000012424b824 */ /* 0x100fe400078e0a5f */
[----:B------:R-:W-:Y:S02]  /*3f50*/  @!P2 IMAD.IADD R38, R38, 0x1, -R95 ;  /* 0x000000012626a824 */ /* 0x000fe400078e0a5f */
[----:B------:R-:W-:Y:S01]  /*3f60*/  IMAD.MOV R40, RZ, RZ, -R40 ;  /* 0x000000ffff287224 */ /* 0x000fe200078e0a28 */
[----:B------:R-:W-:Y:S02]  /*3f70*/  LOP3.LUT R56, R94, 0x1d8, RZ, 0xfc, !PT ;  /* 0x000001d85e387812 */ /* 0x000fe400078efcff */
[C---:B------:R-:W-:Y:S01]  /*3f80*/  ISETP.GT.U32.AND P5, PT, R95.reuse, R34, PT ;  /* 0x000000225f00720c */ /* 0x040fe20003fa4070 */
[C---:B------:R-:W-:Y:S01]  /*3f90*/  IMAD R40, R95.reuse, R40, R44 ;  /* 0x000000285f287224 */ /* 0x040fe200078e022c */
[----:B------:R-:W-:Y:S01]  /*3fa0*/  ISETP.GT.U32.AND P3, PT, R95, R36, PT ;  /* 0x000000245f00720c */ /* 0x000fe20003f64070 */
[----:B------:R-:W-:Y:S01]  /*3fb0*/  IMAD.HI.U32 R44, R93, R48, RZ ;  /* 0x000000305d2c7227 */ /* 0x000fe200078e00ff */
[----:B------:R-:W-:-:S02]  /*3fc0*/  ISETP.GT.U32.AND P2, PT, R95, R38, PT ;  /* 0x000000265f00720c */ /* 0x000fc40003f44070 */
[----:B------:R-:W-:Y:S01]  /*3fd0*/  IABS R46, R56 ;  /* 0x00000038002e7213 */ /* 0x000fe20000000000 */
[----:B------:R-:W-:-:S04]  /*3fe0*/  IMAD.MOV R44, RZ, RZ, -R44 ;  /* 0x000000ffff2c7224 */ /* 0x000fc800078e0a2c */
[----:B------:R-:W-:-:S04]  /*3ff0*/  IMAD.HI.U32 R42, R93, R46, RZ ;  /* 0x0000002e5d2a7227 */ /* 0x000fc800078e00ff */
[C---:B------:R-:W-:Y:S02]  /*4000*/  IMAD R83, R95.reuse, R44, R48 ;  /* 0x0000002c5f537224 */ /* 0x040fe400078e0230 */
[----:B------:R-:W-:Y:S02]  /*4010*/  IMAD.MOV R42, RZ, RZ, -R42 ;  /* 0x000000ffff2a7224 */ /* 0x000fe400078e0a2a */
[--C-:B------:R-:W-:Y:S02]  /*4020*/  @!P5 IMAD.IADD R34, R34, 0x1, -R95.reuse ;  /* 0x000000012222d824 */ /* 0x100fe400078e0a5f */
[--C-:B------:R-:W-:Y:S01]  /*4030*/  @!P3 IMAD.IADD R36, R36, 0x1, -R95.reuse ;  /* 0x000000012424b824 */ /* 0x100fe200078e0a5f */
[C---:B------:R-:W-:Y:S01]  /*4040*/  ISETP.GT.U32.AND P3, PT, R95.reuse, R40, PT ;  /* 0x000000285f00720c */ /* 0x040fe20003f64070 */
[----:B------:R-:W-:Y:S01]  /*4050*/  @!P2 IMAD.IADD R38, R38, 0x1, -R95 ;  /* 0x000000012626a824 */ /* 0x000fe200078e0a5f */
[C---:B------:R-:W-:Y:S01]  /*4060*/  ISETP.GT.U32.AND P2, PT, R95.reuse, R83, PT ;  /* 0x000000535f00720c */ /* 0x040fe20003f44070 */
[----:B------:R-:W-:Y:S01]  /*4070*/  IMAD R42, R95, R42, R46 ;  /* 0x0000002a5f2a7224 */ /* 0x000fe200078e022e */
[----:B------:R-:W-:Y:S01]  /*4080*/  LOP3.LUT R60, R94, 0x1e8, RZ, 0xfc, !PT ;  /* 0x000001e85e3c7812 */ /* 0x000fe200078efcff */
[----:B------:R-:W-:-:S02]  /*4090*/  IMAD.MOV.U32 R183, RZ, RZ, R34 ;  /* 0x000000ffffb77224 */ /* 0x000fc400078e0022 */
[----:B------:R-:W-:Y:S01]  /*40a0*/  IMAD.MOV.U32 R185, RZ, RZ, R36 ;  /* 0x000000ffffb97224 */ /* 0x000fe200078e0024 */
[----:B------:R-:W-:Y:S01]  /*40b0*/  IABS R50, R60 ;  /* 0x0000003c00327213 */ /* 0x000fe20000000000 */
[----:B------:R-:W-:Y:S01]  /*40c0*/  @!P6 IMAD.MOV R183, RZ, RZ, -R183 ;  /* 0x000000ffffb7e224 */ /* 0x000fe200078e0ab7 */
[----:B------:R-:W-:Y:S01]  /*40d0*/  ISETP.GT.U32.AND P6, PT, R95, R42, PT ;  /* 0x0000002a5f00720c */ /* 0x000fe20003fc4070 */
[----:B------:R-:W-:Y:S01]  /*40e0*/  @!P4 IMAD.MOV R185, RZ, RZ, -R185 ;  /* 0x000000ffffb9c224 */ /* 0x000fe200078e0ab9 */
[----:B------:R-:W-:Y:S01]  /*40f0*/  ISETP.GE.AND P4, PT, R52, RZ, PT ;  /* 0x000000ff3400720c */ /* 0x000fe20003f86270 */
[----:B------:R-:W-:Y:S01]  /*4100*/  IMAD.HI.U32 R46, R93, R50, RZ ;  /* 0x000000325d2e7227 */ /* 0x000fe200078e00ff */
[----:B------:R-:W-:Y:S02]  /*4110*/  LOP3.LUT R52, R94, 0x1f0, RZ, 0xfc, !PT ;  /* 0x000001f05e347812 */ /* 0x000fe400078efcff */
[----:B------:R-:W-:Y:S01]  /*4120*/  ISETP.GE.AND P5, PT, R54, RZ, PT ;  /* 0x000000ff3600720c */ /* 0x000fe20003fa6270 */
[--C-:B------:R-:W-:Y:S01]  /*4130*/  @!P3 IMAD.IADD R40, R40, 0x1, -R95.reuse ;  /* 0x000000012828b824 */ /* 0x100fe200078e0a5f */
[----:B------:R-:W-:Y:S01]  /*4140*/  IABS R44, R52 ;  /* 0x00000034002c7213 */ /* 0x000fe20000000000 */
[----:B------:R-:W-:-:S02]  /*4150*/  @!P2 IMAD.IADD R83, R83, 0x1, -R95 ;  /* 0x000000015353a824 */ /* 0x000fc400078e0a5f */
[----:B------:R-:W-:Y:S01]  /*4160*/  IMAD.MOV R46, RZ, RZ, -R46 ;  /* 0x000000ffff2e7224 */ /* 0x000fe200078e0a2e */
[C---:B------:R-:W-:Y:S01]  /*4170*/  ISETP.GT.U32.AND P3, PT, R95.reuse, R40, PT ;  /* 0x000000285f00720c */ /* 0x040fe20003f64070 */
[----:B------:R-:W-:Y:S01]  /*4180*/  @!P6 IMAD.IADD R42, R42, 0x1, -R95 ;  /* 0x000000012a2ae824 */ /* 0x000fe200078e0a5f */
[C---:B------:R-:W-:Y:S01]  /*4190*/  ISETP.GT.U32.AND P2, PT, R95.reuse, R83, PT ;  /* 0x000000535f00720c */ /* 0x040fe20003f44070 */
[----:B------:R-:W-:Y:S01]  /*41a0*/  IMAD R85, R95, R46, R50 ;  /* 0x0000002e5f557224 */ /* 0x000fe200078e0232 */
[----:B------:R-:W-:Y:S01]  /*41b0*/  LOP3.LUT R50, R94, 0x1f8, RZ, 0xfc, !PT ;  /* 0x000001f85e327812 */ /* 0x000fe200078efcff */
[----:B------:R-:W-:Y:S01]  /*41c0*/  IMAD.HI.U32 R34, R93, R44, RZ ;  /* 0x0000002c5d227227 */ /* 0x000fe200078e00ff */
[----:B------:R-:W-:Y:S02]  /*41d0*/  ISETP.GT.U32.AND P6, PT, R95, R42, PT ;  /* 0x0000002a5f00720c */ /* 0x000fe40003fc4070 */
[----:B------:R-:W-:Y:S01]  /*41e0*/  IABS R46, R50 ;  /* 0x00000032002e7213 */ /* 0x000fe20000000000 */
[----:B------:R-:W-:-:S02]  /*41f0*/  IMAD.MOV R34, RZ, RZ, -R34 ;  /* 0x000000ffff227224 */ /* 0x000fc400078e0a22 */
[----:B------:R-:W-:Y:S01]  /*4200*/  @!P5 IMAD.MOV R38, RZ, RZ, -R38 ;  /* 0x000000ffff26d224 */ /* 0x000fe200078e0a26 */
[----:B------:R-:W-:Y:S01]  /*4210*/  ISETP.GE.AND P5, PT, R56, RZ, PT ;  /* 0x000000ff3800720c */ /* 0x000fe20003fa6270 */
[----:B------:R-:W-:Y:S02]  /*4220*/  IMAD R44, R95, R34, R44 ;  /* 0x000000225f2c7224 */ /* 0x000fe400078e022c */
[----:B------:R-:W-:-:S04]  /*4230*/  IMAD.HI.U32 R36, R93, R46, RZ ;  /* 0x0000002e5d247227 */ /* 0x000fc800078e00ff */
[--C-:B------:R-:W-:Y:S01]  /*4240*/  @!P3 IMAD.IADD R40, R40, 0x1, -R95.reuse ;  /* 0x000000012828b824 */ /* 0x100fe200078e0a5f */
[----:B------:R-:W-:Y:S01]  /*4250*/  ISETP.GT.U32.AND P3, PT, R95, R85, PT ;  /* 0x000000555f00720c */ /* 0x000fe20003f64070 */
[--C-:B------:R-:W-:Y:S01]  /*4260*/  @!P2 IMAD.IADD R83, R83, 0x1, -R95.reuse ;  /* 0x000000015353a824 */ /* 0x100fe200078e0a5f */
[C---:B------:R-:W-:Y:S01]  /*4270*/  ISETP.GT.U32.AND P2, PT, R95.reuse, R44, PT ;  /* 0x0000002c5f00720c */ /* 0x040fe20003f44070 */
[----:B------:R-:W-:Y:S02]  /*4280*/  IMAD.MOV R36, RZ, RZ, -R36 ;  /* 0x000000ffff247224 */ /* 0x000fe400078e0a24 */
[----:B------:R-:W-:Y:S02]  /*4290*/  @!P6 IMAD.IADD R42, R42, 0x1, -R95 ;  /* 0x000000012a2ae824 */ /* 0x000fe400078e0a5f */
[----:B------:R-:W-:Y:S02]  /*42a0*/  IMAD R79, R95, R36, R46 ;  /* 0x000000245f4f7224 */ /* 0x000fe400078e022e */
[----:B------:R-:W-:-:S03]  /*42b0*/  @!P5 IMAD.MOV R42, RZ, RZ, -R42 ;  /* 0x000000ffff2ad224 */ /* 0x000fc600078e0a2a */
[----:B------:R-:W-:Y:S01]  /*42c0*/  ISETP.GT.U32.AND P5, PT, R95, R79, PT ;  /* 0x0000004f5f00720c */ /* 0x000fe20003fa4070 */
[--C-:B------:R-:W-:Y:S01]  /*42d0*/  @!P3 IMAD.IADD R85, R85, 0x1, -R95.reuse ;  /* 0x000000015555b824 */ /* 0x100fe200078e0a5f */
[----:B------:R-:W-:Y:S01]  /*42e0*/  LOP3.LUT R104, R94, 0x4, RZ, 0xfc, !PT ;  /* 0x000000045e687812 */ /* 0x000fe200078efcff */
[----:B------:R-:W-:Y:S01]  /*42f0*/  @!P2 IMAD.IADD R44, R44, 0x1, -R95 ;  /* 0x000000012c2ca824 */ /* 0x000fe200078e0a5f */
[----:B------:R-:W-:Y:S02]  /*4300*/  LOP3.LUT R100, R94, 0x14, RZ, 0xfc, !PT ;  /* 0x000000145e647812 */ /* 0x000fe400078efcff */
[----:B------:R-:W-:Y:S02]  /*4310*/  IABS R96, R104 ;  /* 0x0000006800607213 */ /* 0x000fe40000000000 */
[C---:B------:R-:W-:Y:S02]  /*4320*/  ISETP.GT.U32.AND P3, PT, R95.reuse, R85, PT ;  /* 0x000000555f00720c */ /* 0x040fe40003f64070 */
[----:B------:R-:W-:Y:S01]  /*4330*/  ISETP.GT.U32.AND P2, PT, R95, R44, PT ;  /* 0x0000002c5f00720c */ /* 0x000fe20003f44070 */
[----:B------:R-:W-:Y:S01]  /*4340*/  IMAD.HI.U32 R34, R93, R96, RZ ;  /* 0x000000605d227227 */ /* 0x000fe200078e00ff */
[----:B------:R-:W-:-:S03]  /*4350*/  IABS R82, R100 ;  /* 0x0000006400527213 */ /* 0x000fc60000000000 */
[----:B------:R-:W-:Y:S02]  /*4360*/  @!P5 IMAD.IADD R79, R79, 0x1, -R95 ;  /* 0x000000014f4fd824 */ /* 0x000fe400078e0a5f */
[----:B------:R-:W-:Y:S02]  /*4370*/  IMAD.MOV R46, RZ, RZ, -R34 ;  /* 0x000000ffff2e7224 */ /* 0x000fe400078e0a22 */
[----:B------:R-:W-:Y:S01]  /*4380*/  IMAD.HI.U32 R34, R93, R82, RZ ;  /* 0x000000525d227227 */ /* 0x000fe200078e00ff */
[----:B------:R-:W-:-:S03]  /*4390*/  ISETP.GT.U32.AND P5, PT, R95, R79, PT ;  /* 0x0000004f5f00720c */ /* 0x000fc60003fa4070 */
[----:B------:R-:W-:Y:S01]  /*43a0*/  @!P4 IMAD.MOV R40, RZ, RZ, -R40 ;  /* 0x000000ffff28c224 */ /* 0x000fe200078e0a28 */
[----:B------:R-:W-:Y:S01]  /*43b0*/  ISETP.GE.AND P4, PT, R58, RZ, PT ;  /* 0x000000ff3a00720c */ /* 0x000fe20003f86270 */
[--C-:B------:R-:W-:Y:S01]  /*43c0*/  @!P3 IMAD.IADD R85, R85, 0x1, -R95.reuse ;  /* 0x000000015555b824 */ /* 0x100fe200078e0a5f */
[----:B------:R-:W-:Y:S01]  /*43d0*/  LOP3.LUT R105, R94, 0xc, RZ, 0xfc, !PT ;  /* 0x0000000c5e697812 */ /* 0x000fe200078efcff */
[----:B------:R-:W-:Y:S01]  /*43e0*/  IMAD.MOV R34, RZ, RZ, -R34 ;  /* 0x000000ffff227224 */ /* 0x000fe200078e0a22 */
[----:B------:R-:W-:Y:S01]  /*43f0*/  ISETP.GE.AND P3, PT, R50, RZ, PT ;  /* 0x000000ff3200720c */ /* 0x000fe20003f66270 */
[----:B------:R-:W-:Y:S01]  /*4400*/  @!P2 IMAD.IADD R44, R44, 0x1, -R95 ;  /* 0x000000012c2ca824 */ /* 0x000fe200078e0a5f */
[----:B------:R-:W-:Y:S02]  /*4410*/  ISETP.NE.AND P2, PT, R77, RZ, PT ;  /* 0x000000ff4d00720c */ /* 0x000fe40003f45270 */
[----:B------:R-:W-:Y:S01]  /*4420*/  LOP3.LUT R80, RZ, R77, RZ, 0x33, !PT ;  /* 0x0000004dff507212 */ /* 0x000fe200078e33ff */
[----:B------:R-:W-:Y:S01]  /*4430*/  IMAD R82, R95, R34, R82 ;  /* 0x000000225f527224 */ /* 0x000fe200078e0252 */
[----:B------:R-:W-:-:S02]  /*4440*/  IABS R48, R105 ;  /* 0x0000006900307213 */ /* 0x000fc40000000000 */
[C---:B------:R-:W-:Y:S01]  /*4450*/  SEL R34, R80.reuse, R33, !P2 ;  /* 0x0000002150227207 */ /* 0x040fe20005000000 */
[----:B------:R-:W-:Y:S01]  /*4460*/  @!P5 IMAD.IADD R79, R79, 0x1, -R95 ;  /* 0x000000014f4fd824 */ /* 0x000fe200078e0a5f */
[----:B------:R-:W-:Y:S01]  /*4470*/  SEL R37, R80, R37, !P2 ;  /* 0x0000002550257207 */ /* 0x000fe20005000000 */
[----:B------:R-:W-:-:S04]  /*4480*/  IMAD.HI.U32 R36, R93, R48, RZ ;  /* 0x000000305d247227 */ /* 0x000fc800078e00ff */
[----:B------:R-:W-:Y:S02]  /*4490*/  IMAD R34, R34, UR8, RZ ;  /* 0x0000000822227c24 */ /* 0x000fe4000f8e02ff */
[----:B------:R-:W-:Y:S01]  /*44a0*/  @!P4 IMAD.MOV R83, RZ, RZ, -R83 ;  /* 0x000000ffff53c224 */ /* 0x000fe200078e0a53 */
[----:B------:R-:W-:Y:S01]  /*44b0*/  ISETP.GE.AND P4, PT, R52, RZ, PT ;  /* 0x000000ff3400720c */ /* 0x000fe20003f86270 */
[----:B------:R-:W-:Y:S01]  /*44c0*/  IMAD.MOV R36, RZ, RZ, -R36 ;  /* 0x000000ffff247224 */ /* 0x000fe200078e0a24 */
[C---:B------:R-:W-:Y:S01]  /*44d0*/  SEL R35, R80.reuse, R35, !P2 ;  /* 0x0000002350237207 */ /* 0x040fe20005000000 */
[----:B------:R-:W-:Y:S01]  /*44e0*/  @!P3 IMAD.MOV R79, RZ, RZ, -R79 ;  /* 0x000000ffff4fb224 */ /* 0x000fe200078e0a4f */
[----:B------:R-:W-:Y:S01]  /*44f0*/  SEL R41, R80, R41, !P2 ;  /* 0x0000002950297207 */ /* 0x000fe20005000000 */
[----:B------:R-:W-:Y:S01]  /*4500*/  IMAD R37, R37, UR8, RZ ;  /* 0x0000000825257c24 */ /* 0x000fe2000f8e02ff */
[----:B------:R-:W-:Y:S01]  /*4510*/  IADD3 R33, P3, PT, R34, R122, RZ ;  /* 0x0000007a22217210 */ /* 0x000fe20007f7e0ff */
[----:B------:R-:W-:Y:S01]  /*4520*/  IMAD R81, R95, R36, R48 ;  /* 0x000000245f517224 */ /* 0x000fe200078e0230 */
[----:B------:R-:W-:Y:S01]  /*4530*/  SEL R45, R80, R45, !P2 ;  /* 0x0000002d502d7207 */ /* 0x000fe20005000000 */
[----:B------:R-:W-:Y:S01]  /*4540*/  IMAD R36, R35, UR8, RZ ;  /* 0x0000000823247c24 */ /* 0x000fe2000f8e02ff */
[----:B------:R-:W-:Y:S01]  /*4550*/  LEA.HI.X.SX32 R34, R34, R121, 0x1, P3 ;  /* 0x0000007922227211 */ /* 0x000fe200018f0eff */
[----:B------:R-:W-:Y:S01]  /*4560*/  IMAD R41, R41, UR8, RZ ;  /* 0x0000000829297c24 */ /* 0x000fe2000f8e02ff */
[----:B------:R-:W-:Y:S01]  /*4570*/  IADD3 R35, P3, PT, R37, R122, RZ ;  /* 0x0000007a25237210 */ /* 0x000fe20007f7e0ff */
[----:B------:R-:W-:Y:S01]  /*4580*/  IMAD.MOV.U32 R77, RZ, RZ, R44 ;  /* 0x000000ffff4d7224 */ /* 0x000fe200078e002c */
[----:B------:R-:W-:-:S02]  /*4590*/  SEL R39, R80, R39, !P2 ;  /* 0x0000002750277207 */ /* 0x000fc40005000000 */
[C---:B------:R-:W-:Y:S01]  /*45a0*/  SEL R76, R80.reuse, R87, !P2 ;  /* 0x00000057504c7207 */ /* 0x040fe20005000000 */
[----:B------:R-:W-:Y:S01]  /*45b0*/  @!P4 IMAD.MOV R77, RZ, RZ, -R77 ;  /* 0x000000ffff4dc224 */ /* 0x000fe200078e0a4d */
[C---:B------:R-:W-:Y:S01]  /*45c0*/  SEL R144, R80.reuse, R101, !P2 ;  /* 0x0000006550907207 */ /* 0x040fe20005000000 */
[----:B------:R-:W-:Y:S01]  /*45d0*/  IMAD R45, R45, UR8, RZ ;  /* 0x000000082d2d7c24 */ /* 0x000fe2000f8e02ff */
[C---:B------:R-:W-:Y:S02]  /*45e0*/  SEL R87, R80.reuse, R38, !P2 ;  /* 0x0000002650577207 */ /* 0x040fe40005000000 */
[----:B------:R-:W-:Y:S01]  /*45f0*/  LEA.HI.X.SX32 R37, R37, R121, 0x1, P3 ;  /* 0x0000007925257211 */ /* 0x000fe200018f0eff */
[----:B------:R-:W-:Y:S01]  /*4600*/  IMAD R39, R39, UR8, RZ ;  /* 0x0000000827277c24 */ /* 0x000fe2000f8e02ff */
[C---:B------:R-:W-:Y:S02]  /*4610*/  SEL R49, R80.reuse, R49, !P2 ;  /* 0x0000003150317207 */ /* 0x040fe40005000000 */
[----:B------:R-:W-:-:S02]  /*4620*/  SEL R101, R80, R171, !P2 ;  /* 0x000000ab50657207 */ /* 0x000fc40005000000 */
[-C--:B------:R-:W-:Y:S02]  /*4630*/  IADD3 R38, P3, PT, R41, R122.reuse, RZ ;  /* 0x0000007a29267210 */ /* 0x080fe40007f7e0ff */
[----:B------:R-:W-:Y:S02]  /*4640*/  SEL R43, R80, R43, !P2 ;  /* 0x0000002b502b7207 */ /* 0x000fe40005000000 */
[----:B------:R-:W-:Y:S02]  /*4650*/  IADD3 R171, P4, PT, R36, R122, RZ ;  /* 0x0000007a24ab7210 */ /* 0x000fe40007f9e0ff */
[C---:B------:R-:W-:Y:S01]  /*4660*/  SEL R136, R80.reuse, R97, !P2 ;  /* 0x0000006150887207 */ /* 0x040fe20005000000 */
[----:B------:R-:W-:Y:S01]  /*4670*/  IMAD R49, R49, UR8, RZ ;  /* 0x0000000831317c24 */ /* 0x000fe2000f8e02ff */
[C---:B------:R-:W-:Y:S02]  /*4680*/  SEL R97, R80.reuse, R175, !P2 ;  /* 0x000000af50617207 */ /* 0x040fe40005000000 */
[----:B------:R-:W-:-:S02]  /*4690*/  SEL R84, R80, R42, !P2 ;  /* 0x0000002a50547207 */ /* 0x000fc40005000000 */
[----:B------:R-:W-:Y:S01]  /*46a0*/  LEA.HI.X.SX32 R41, R41, R121, 0x1, P3 ;  /* 0x0000007929297211 */ /* 0x000fe200018f0eff */
[----:B------:R-:W-:Y:S01]  /*46b0*/  IMAD R43, R43, UR8, RZ ;  /* 0x000000082b2b7c24 */ /* 0x000fe2000f8e02ff */
[----:B------:R-:W-:Y:S02]  /*46c0*/  SEL R53, R80, R53, !P2 ;  /* 0x0000003550357207 */ /* 0x000fe40005000000 */
[----:B------:R-:W-:Y:S02]  /*46d0*/  LEA.HI.X.SX32 R175, R36, R121, 0x1, P4 ;  /* 0x0000007924af7211 */ /* 0x000fe400020f0eff */
[-C--:B------:R-:W-:Y:S02]  /*46e0*/  IADD3 R42, P3, PT, R45, R122.reuse, RZ ;  /* 0x0000007a2d2a7210 */ /* 0x080fe40007f7e0ff */
[C---:B------:R-:W-:Y:S02]  /*46f0*/  SEL R47, R80.reuse, R47, !P2 ;  /* 0x0000002f502f7207 */ /* 0x040fe40005000000 */
[----:B------:R-:W-:Y:S01]  /*4700*/  IADD3 R36, P4, PT, R39, R122, RZ ;  /* 0x0000007a27247210 */ /* 0x000fe20007f9e0ff */
[----:B------:R-:W-:Y:S01]  /*4710*/  IMAD R96, R95, R46, R96 ;  /* 0x0000002e5f607224 */ /* 0x000fe200078e0260 */
[----:B------:R-:W-:Y:S01]  /*4720*/  LEA.HI.X.SX32 R45, R45, R121, 0x1, P3 ;  /* 0x000000792d2d7211 */ /* 0x000fe200018f0eff */
[----:B------:R-:W-:Y:S01]  /*4730*/  IMAD R53, R53, UR8, RZ ;  /* 0x0000000835357c24 */ /* 0x000fe2000f8e02ff */
[C---:B------:R-:W-:Y:S01]  /*4740*/  SEL R57, R80.reuse, R57, !P2 ;  /* 0x0000003950397207 */ /* 0x040fe20005000000 */
[----:B------:R-:W-:Y:S01]  /*4750*/  IMAD R47, R47, UR8, RZ ;  /* 0x000000082f2f7c24 */ /* 0x000fe2000f8e02ff */
[----:B------:R-:W-:-:S02]  /*4760*/  SEL R86, R80, R40, !P2 ;  /* 0x0000002850567207 */ /* 0x000fc40005000000 */
[----:B------:R-:W-:Y:S02]  /*4770*/  LEA.HI.X.SX32 R39, R39, R121, 0x1, P4 ;  /* 0x0000007927277211 */ /* 0x000fe400020f0eff */
[-C--:B------:R-:W-:Y:S02]  /*4780*/  IADD3 R46, P3, PT, R49, R122.reuse, RZ ;  /* 0x0000007a312e7210 */ /* 0x080fe40007f7e0ff */
[C---:B------:R-:W-:Y:S02]  /*4790*/  SEL R51, R80.reuse, R51, !P2 ;  /* 0x0000003350337207 */ /* 0x040fe40005000000 */
[----:B------:R-:W-:Y:S01]  /*47a0*/  IADD3 R40, P4, PT, R43, R122, RZ ;  /* 0x0000007a2b287210 */ /* 0x000fe20007f9e0ff */
[----:B------:R-:W-:Y:S01]  /*47b0*/  IMAD R57, R57, UR8, RZ ;  /* 0x0000000839397c24 */ /* 0x000fe2000f8e02ff */
[----:B------:R-:W-:Y:S01]  /*47c0*/  LEA.HI.X.SX32 R49, R49, R121, 0x1, P3 ;  /* 0x0000007931317211 */ /* 0x000fe200018f0eff */
        /* <DEDUP_REMOVED lines=28> */
[----:B------:R-:W-:Y:S02]  /*4990*/  SEL R67, R80, R67, !P2 ;  /* 0x0000004350437207 */ /* 0x000fe40005000000 */
[----:B------:R-:W-:Y:S01]  /*49a0*/  IADD3 R56, P4, PT, R59, R122, RZ ;  /* 0x0000007a3b387210 */ /* 0x000fe20007f9e0ff */
[----:B------:R-:W-:Y:S01]  /*49b0*/  IMAD R73, R73, UR8, RZ ;  /* 0x0000000849497c24 */ /* 0x000fe2000f8e02ff */
[----:B------:R-:W-:Y:S01]  /*49c0*/  LEA.HI.X.SX32 R65, R65, R121, 0x1, P3 ;  /* 0x0000007941417211 */ /* 0x000fe200018f0eff */
[----:B------:R-:W-:Y:S01]  /*49d0*/  IMAD R67, R67, UR8, RZ ;  /* 0x0000000843437c24 */ /* 0x000fe2000f8e02ff */
[----:B------:R-:W-:-:S02]  /*49e0*/  ISETP.GE.AND P6, PT, R60, RZ, PT ;  /* 0x000000ff3c00720c */ /* 0x000fc40003fc6270 */
[----:B------:R-:W-:Y:S02]  /*49f0*/  LEA.HI.X.SX32 R59, R59, R121, 0x1, P4 ;  /* 0x000000793b3b7211 */ /* 0x000fe400020f0eff */
[-C--:B------:R-:W-:Y:S02]  /*4a00*/  IADD3 R66, P3, PT, R69, R122.reuse, RZ ;  /* 0x0000007a45427210 */ /* 0x080fe40007f7e0ff */
[----:B------:R-:W-:Y:S02]  /*4a10*/  SEL R71, R80, R71, !P2 ;  /* 0x0000004750477207 */ /* 0x000fe40005000000 */
        /* <DEDUP_REMOVED lines=10> */
[C---:B------:R-:W-:Y:S02]  /*4ac0*/  SEL R133, R80.reuse, R133, !P2 ;  /* 0x0000008550857207 */ /* 0x040fe40005000000 */
[----:B------:R-:W-:Y:S01]  /*4ad0*/  LEA.HI.X.SX32 R73, R73, R121, 0x1, P3 ;  /* 0x0000007949497211 */ /* 0x000fe200018f0eff */
[----:B------:R-:W-:Y:S01]  /*4ae0*/  IMAD R75, R75, UR8, RZ ;  /* 0x000000084b4b7c24 */ /* 0x000fe2000f8e02ff */
[----:B------:R-:W-:-:S02]  /*4af0*/  SEL R140, R80, R99, !P2 ;  /* 0x00000063508c7207 */ /* 0x000fc40005000000 */
[----:B------:R-:W-:Y:S02]  /*4b00*/  LEA.HI.X.SX32 R67, R67, R121, 0x1, P4 ;  /* 0x0000007943437211 */ /* 0x000fe400020f0eff */
[-C--:B------:R-:W-:Y:S02]  /*4b10*/  IADD3 R74, P3, PT, R76, R122.reuse, RZ ;  /* 0x0000007a4c4a7210 */ /* 0x080fe40007f7e0ff */
[C---:B------:R-:W-:Y:S02]  /*4b20*/  SEL R128, R80.reuse, R89, !P2 ;  /* 0x0000005950807207 */ /* 0x040fe40005000000 */
[----:B------:R-:W-:Y:S02]  /*4b30*/  IADD3 R68, P4, PT, R71, R122, RZ ;  /* 0x0000007a47447210 */ /* 0x000fe40007f9e0ff */
[C---:B------:R-:W-:Y:S01]  /*4b40*/  SEL R92, R80.reuse, R177, !P2 ;  /* 0x000000b1505c7207 */ /* 0x040fe20005000000 */
[----:B------:R-:W-:Y:S01]  /*4b50*/  IMAD R177, R133, UR8, RZ ;  /* 0x0000000885b17c24 */ /* 0x000fe2000f8e02ff */
[----:B------:R-:W-:Y:S01]  /*4b60*/  SEL R141, R80, R141, !P2 ;  /* 0x0000008d508d7207 */ /* 0x000fe20005000000 */
[----:B------:R-:W-:Y:S01]  /*4b70*/  IMAD R140, R140, UR8, RZ ;  /* 0x000000088c8c7c24 */ /* 0x000fe2000f8e02ff */
[----:B------:R-:W-:Y:S01]  /*4b80*/  LEA.HI.X.SX32 R76, R76, R121, 0x1, P3 ;  /* 0x000000794c4c7211 */ /* 0x000fe200018f0eff */
[----:B------:R-:W-:Y:S01]  /*4b90*/  IMAD R128, R128, UR8, RZ ;  /* 0x0000000880807c24 */ /* 0x000fe2000f8e02ff */
[----:B------:R-:W-:-:S02]  /*4ba0*/  SEL R148, R80, R103, !P2 ;  /* 0x0000006750947207 */ /* 0x000fc40005000000 */
[----:B------:R-:W-:Y:S02]  /*4bb0*/  SEL R129, R80, R129, !P2 ;  /* 0x0000008150817207 */ /* 0x000fe40005000000 */
[----:B------:R-:W-:Y:S02]  /*4bc0*/  LEA.HI.X.SX32 R71, R71, R121, 0x1, P4 ;  /* 0x0000007947477211 */ /* 0x000fe400020f0eff */
[-C--:B------:R-:W-:Y:S02]  /*4bd0*/  IADD3 R133, P3, PT, R132, R122.reuse, RZ ;  /* 0x0000007a84857210 */ /* 0x080fe40007f7e0ff */
[----:B------:R-:W-:Y:S02]  /*4be0*/  IADD3 R72, P4, PT, R75, R122, RZ ;  /* 0x0000007a4b487210 */ /* 0x000fe40007f9e0ff */
[C---:B------:R-:W-:Y:S01]  /*4bf0*/  SEL R88, R80.reuse, R185, !P2 ;  /* 0x000000b950587207 */ /* 0x040fe20005000000 */
[----:B------:R-:W-:Y:S01]  /*4c00*/  IMAD R185, R141, UR8, RZ ;  /* 0x000000088db97c24 */ /* 0x000fe2000f8e02ff */
[----:B------:R-:W-:Y:S01]  /*4c10*/  SEL R99, R80, R173, !P2 ;  /* 0x000000ad50637207 */ /* 0x000fe20005000000 */
[----:B------:R-:W-:Y:S01]  /*4c20*/  IMAD R148, R148, UR8, RZ ;  /* 0x0000000894947c24 */ /* 0x000fe2000f8e02ff */
[----:B------:R-:W-:Y:S01]  /*4c30*/  LEA.HI.X.SX32 R132, R132, R121, 0x1, P3 ;  /* 0x0000007984847211 */ /* 0x000fe200018f0eff */
[----:B------:R-:W-:Y:S01]  /*4c40*/  IMAD R173, R129, UR8, RZ ;  /* 0x0000000881ad7c24 */ /* 0x000fe2000f8e02ff */
[----:B------:R-:W-:Y:S01]  /*4c50*/  SEL R156, R80, R109, !P2 ;  /* 0x0000006d509c7207 */ /* 0x000fe20005000000 */
[----:B------:R-:W-:Y:S01]  /*4c60*/  IMAD R136, R136, UR8, RZ ;  /* 0x0000000888887c24 */ /* 0x000fe2000f8e02ff */
[----:B------:R-:W-:-:S02]  /*4c70*/  SEL R137, R80, R137, !P2 ;  /* 0x0000008950897207 */ /* 0x000fc40005000000 */
[----:B------:R-:W-:Y:S02]  /*4c80*/  LEA.HI.X.SX32 R75, R75, R121, 0x1, P4 ;  /* 0x000000794b4b7211 */ /* 0x000fe400020f0eff */
[-C--:B------:R-:W-:Y:S02]  /*4c90*/  IADD3 R141, P3, PT, R140, R122.reuse, RZ ;  /* 0x0000007a8c8d7210 */ /* 0x080fe40007f7e0ff */
[----:B------:R-:W-:Y:S01]  /*4ca0*/  IADD3 R129, P4, PT, R128, R122, RZ ;  /* 0x0000007a80817210 */ /* 0x000fe20007f9e0ff */
[----:B------:R-:W-:Y:S01]  /*4cb0*/  IMAD R156, R156, UR8, RZ ;  /* 0x000000089c9c7c24 */ /* 0x000fe2000f8e02ff */
[C---:B------:R-:W-:Y:S02]  /*4cc0*/  SEL R216, R80.reuse, R149, !P2 ;  /* 0x0000009550d87207 */ /* 0x040fe40005000000 */
[C---:B------:R-:W-:Y:S02]  /*4cd0*/  SEL R157, R80.reuse, R157, !P2 ;  /* 0x0000009d509d7207 */ /* 0x040fe40005000000 */
[----:B------:R-:W-:Y:S01]  /*4ce0*/  SEL R90, R80, R181, !P2 ;  /* 0x000000b5505a7207 */ /* 0x000fe20005000000 */
        /* <DEDUP_REMOVED lines=17> */
[----:B------:R-:W-:Y:S02]  /*4e00*/  IADD3 R145, P4, PT, R144, R122, RZ ;  /* 0x0000007a90917210 */ /* 0x000fe40007f9e0ff */
[----:B------:R-:W-:Y:S01]  /*4e10*/  LEA.HI.X.SX32 R156, R156, R121, 0x1, P3 ;  /* 0x000000799c9c7211 */ /* 0x000fe200018f0eff */
[----:B------:R-:W-:Y:S01]  /*4e20*/  IMAD R109, R109, UR8, RZ ;  /* 0x000000086d6d7c24 */ /* 0x000fe2000f8e02ff */
[----:B------:R-:W-:-:S02]  /*4e30*/  SEL R224, R80, R153, !P2 ;  /* 0x0000009950e07207 */ /* 0x000fc40005000000 */
[----:B------:R-:W-:Y:S02]  /*4e40*/  LEA.HI.X.SX32 R144, R144, R121, 0x1, P4 ;  /* 0x0000007990907211 */ /* 0x000fe400020f0eff */
[CC--:B------:R-:W-:Y:S02]  /*4e50*/  IADD3 R166, P3, PT, R165.reuse, R122.reuse, RZ ;  /* 0x0000007aa5a67210 */ /* 0x0c0fe40007f7e0ff */
[----:B------:R-:W-:Y:S02]  /*4e60*/  SEL R115, R80, R115, !P2 ;  /* 0x0000007350737207 */ /* 0x000fe40005000000 */
[----:B------:R-:W-:Y:S02]  /*4e70*/  IADD3 R153, P4, PT, R152, R122, RZ ;  /* 0x0000007a98997210 */ /* 0x000fe40007f9e0ff */
[----:B------:R-:W-:Y:S02]  /*4e80*/  SEL R161, R80, R161, !P2 ;  /* 0x000000a150a17207 */ /* 0x000fe40005000000 */
[----:B------:R-:W-:-:S02]  /*4e90*/  LEA.HI.X.SX32 R165, R165, R121, 0x1, P3 ;  /* 0x00000079a5a57211 */ /* 0x000fc400018f0eff */
[----:B------:R-:W-:Y:S01]  /*4ea0*/  SEL R103, R80, R169, !P2 ;  /* 0x000000a950677207 */ /* 0x000fe20005000000 */
[----:B------:R-:W-:Y:S01]  /*4eb0*/  IMAD R169, R115, UR8, RZ ;  /* 0x0000000873a97c24 */ /* 0x000fe2000f8e02ff */
[-C--:B------:R-:W-:Y:S02]  /*4ec0*/  LEA.HI.X.SX32 R152, R152, R121.reuse, 0x1, P4 ;  /* 0x0000007998987211 */ /* 0x080fe400020f0eff */
[-C--:B------:R-:W-:Y:S02]  /*4ed0*/  IADD3 R174, P3, PT, R173, R122.reuse, RZ ;  /* 0x0000007aadae7210 */ /* 0x080fe40007f7e0ff */
[----:B------:R-:W-:Y:S01]  /*4ee0*/  IADD3 R162, P4, PT, R109, R122, RZ ;  /* 0x0000007a6da27210 */ /* 0x000fe20007f9e0ff */
[----:B------:R-:W-:Y:S01]  /*4ef0*/  IMAD R240, R161, UR8, RZ ;  /* 0x00000008a1f07c24 */ /* 0x000fe2000f8e02ff */
[----:B------:R-:W-:Y:S01]  /*4f00*/  LEA.HI.X.SX32 R173, R173, R121, 0x1, P3 ;  /* 0x00000079adad7211 */ /* 0x000fe200018f0eff */
[----:B------:R-:W-:Y:S01]  /*4f10*/  IMAD R212, R212, UR8, RZ ;  /* 0x00000008d4d47c24 */ /* 0x000fe2000f8e02ff */
[----:B------:R-:W-:-:S02]  /*4f20*/  SEL R220, R80, R151, !P2 ;  /* 0x0000009750dc7207 */ /* 0x000fc40005000000 */
[-C--:B------:R-:W-:Y:S02]  /*4f30*/  LEA.HI.X.SX32 R161, R109, R121.reuse, 0x1, P4 ;  /* 0x000000796da17211 */ /* 0x080fe400020f0eff */
[-C--:B------:R-:W-:Y:S02]  /*4f40*/  IADD3 R182, P3, PT, R181, R122.reuse, RZ ;  /* 0x0000007ab5b67210 */ /* 0x080fe40007f7e0ff */
[----:B------:R-:W-:Y:S01]  /*4f50*/  IADD3 R170, P4, PT, R169, R122, RZ ;  /* 0x0000007aa9aa7210 */ /* 0x000fe20007f9e0ff */
[----:B------:R-:W-:Y:S01]  /*4f60*/  IMAD R220, R220, UR8, RZ ;  /* 0x00000008dcdc7c24 */ /* 0x000fe2000f8e02ff */
[----:B------:R-:W-:Y:S02]  /*4f70*/  LEA.HI.X.SX32 R181, R181, R121, 0x1, P3 ;  /* 0x00000079b5b57211 */ /* 0x000fe400018f0eff */
[----:B------:R-:W-:Y:S02]  /*4f80*/  SEL R155, R80, R155, !P2 ;  /* 0x0000009b509b7207 */ /* 0x000fe40005000000 */
[----:B------:R-:W-:-:S02]  /*4f90*/  LEA.HI.X.SX32 R169, R169, R121, 0x1, P4 ;  /* 0x00000079a9a97211 */ /* 0x000fc400020f0eff */
[CC--:B------:R-:W-:Y:S02]  /*4fa0*/  IADD3 R213, P3, PT, R212.reuse, R122.reuse, RZ ;  /* 0x0000007ad4d57210 */ /* 0x0c0fe40007f7e0ff */
[-C--:B------:R-:W-:Y:S01]  /*4fb0*/  IADD3 R178, P4, PT, R177, R122.reuse, RZ ;  /* 0x0000007ab1b27210 */ /* 0x080fe20007f9e0ff */
[----:B------:R-:W-:Y:S01]  /*4fc0*/  IMAD R155, R155, UR8, RZ ;  /* 0x000000089b9b7c24 */ /* 0x000fe2000f8e02ff */
[----:B------:R-:W-:Y:S01]  /*4fd0*/  LEA.HI.X.SX32 R212, R212, R121, 0x1, P3 ;  /* 0x00000079d4d47211 */ /* 0x000fe200018f0eff */
[----:B------:R-:W-:Y:S01]  /*4fe0*/  IMAD R216, R216, UR8, RZ ;  /* 0x00000008d8d87c24 */ /* 0x000fe2000f8e02ff */
[----:B------:R-:W-:Y:S02]  /*4ff0*/  SEL R159, R80, R159, !P2 ;  /* 0x0000009f509f7207 */ /* 0x000fe40005000000 */
[----:B------:R-:W-:Y:S02]  /*5000*/  LEA.HI.X.SX32 R177, R177, R121, 0x1, P4 ;  /* 0x00000079b1b17211 */ /* 0x000fe400020f0eff */
[----:B------:R-:W-:-:S02]  /*5010*/  IADD3 R221, P3, PT, R220, R122, RZ ;  /* 0x0000007adcdd7210 */ /* 0x000fc40007f7e0ff */
[-C--:B------:R-:W-:Y:S01]  /*5020*/  IADD3 R209, P4, PT, R185, R122.reuse, RZ ;  /* 0x0000007ab9d17210 */ /* 0x080fe20007f9e0ff */
[----:B------:R-:W-:Y:S01]  /*5030*/  IMAD R159, R159, UR8, RZ ;  /* 0x000000089f9f7c24 */ /* 0x000fe2000f8e02ff */
[----:B------:R-:W-:Y:S01]  /*5040*/  LEA.HI.X.SX32 R220, R220, R121, 0x1, P3 ;  /* 0x00000079dcdc7211 */ /* 0x000fe200018f0eff */
[----:B------:R-:W-:Y:S01]  /*5050*/  IMAD R224, R224, UR8, RZ ;  /* 0x00000008e0e07c24 */ /* 0x000fe2000f8e02ff */
[----:B------:R-:W-:Y:S02]  /*5060*/  SEL R108, R80, R163, !P2 ;  /* 0x000000a3506c7207 */ /* 0x000fe40005000000 */
[-C--:B------:R-:W-:Y:S02]  /*5070*/  LEA.HI.X.SX32 R185, R185, R121.reuse, 0x1, P4 ;  /* 0x00000079b9b97211 */ /* 0x080fe400020f0eff */
[CC--:B------:R-:W-:Y:S02]  /*5080*/  IADD3 R229, P3, PT, R155.reuse, R122.reuse, RZ ;  /* 0x0000007a9be57210 */ /* 0x0c0fe40007f7e0ff */
[----:B------:R-:W-:Y:S01]  /*5090*/  IADD3 R217, P4, PT, R216, R122, RZ ;  /* 0x0000007ad8d97210 */ /* 0x000fe20007f9e0ff */
[----:B------:R-:W-:Y:S01]  /*50a0*/  IMAD R108, R108, UR8, RZ ;  /* 0x000000086c6c7c24 */ /* 0x000fe2000f8e02ff */
[----:B------:R-:W-:-:S02]  /*50b0*/  LEA.HI.X.SX32 R228, R155, R121, 0x1, P3 ;  /* 0x000000799be47211 */ /* 0x000fc400018f0eff */
[----:B------:R-:W-:Y:S02]  /*50c0*/  SEL R106, R80, R167, !P2 ;  /* 0x000000a7506a7207 */ /* 0x000fe40005000000 */
[-C--:B------:R-:W-:Y:S02]  /*50d0*/  LEA.HI.X.SX32 R216, R216, R121.reuse, 0x1, P4 ;  /* 0x00000079d8d87211 */ /* 0x080fe400020f0eff */
[CC--:B------:R-:W-:Y:S02]  /*50e0*/  IADD3 R237, P3, PT, R159.reuse, R122.reuse, RZ ;  /* 0x0000007a9fed7210 */ /* 0x0c0fe40007f7e0ff */
[----:B------:R-:W-:Y:S01]  /*50f0*/  IADD3 R225, P4, PT, R224, R122, RZ ;  /* 0x0000007ae0e17210 */ /* 0x000fe20007f9e0ff */
[----:B------:R-:W-:Y:S01]  /*5100*/  IMAD R106, R106, UR8, RZ ;  /* 0x000000086a6a7c24 */ /* 0x000fe2000f8e02ff */
[-C--:B------:R-:W-:Y:S02]  /*5110*/  LEA.HI.X.SX32 R236, R159, R121.reuse, 0x1, P3 ;  /* 0x000000799fec7211 */ /* 0x080fe400018f0eff */
[----:B------:R-:W-:-:S02]  /*5120*/  LEA.HI.X.SX32 R224, R224, R121, 0x1, P4 ;  /* 0x00000079e0e07211 */ /* 0x000fc400020f0eff */
[-C--:B------:R-:W-:Y:S02]  /*5130*/  IADD3 R245, P3, PT, R108, R122.reuse, RZ ;  /* 0x0000007a6cf57210 */ /* 0x080fe40007f7e0ff */
[-C--:B------:R-:W-:Y:S01]  /*5140*/  IADD3 R233, P4, PT, R232, R122.reuse, RZ ;  /* 0x0000007ae8e97210 */ /* 0x080fe20007f9e0ff */
[----:B------:R-:W-:Y:S01]  /*5150*/  IMAD R101, R101, UR8, RZ ;  /* 0x0000000865657c24 */ /* 0x000fe2000f8e02ff */
[-C--:B------:R-:W-:Y:S01]  /*5160*/  LEA.HI.X.SX32 R244, R108, R121.reuse, 0x1, P3 ;  /* 0x000000796cf47211 */ /* 0x080fe200018f0eff */
[----:B------:R-:W-:Y:S01]  /*5170*/  IMAD R107, R107, UR8, RZ ;  /* 0x000000086b6b7c24 */ /* 0x000fe2000f8e02ff */
[-C--:B------:R-:W-:Y:S02]  /*5180*/  LEA.HI.X.SX32 R232, R232, R121.reuse, 0x1, P4 ;  /* 0x00000079e8e87211 */ /* 0x080fe400020f0eff */
[-C--:B------:R-:W-:Y:S02]  /*5190*/  IADD3 R167, P3, PT, R106, R122.reuse, RZ ;  /* 0x0000007a6aa77210 */ /* 0x080fe40007f7e0ff */
[----:B------:R-:W-:Y:S01]  /*51a0*/  IADD3 R241, P4, PT, R240, R122, RZ ;  /* 0x0000007af0f17210 */ /* 0x000fe20007f9e0ff */
[----:B------:R-:W-:Y:S01]  /*51b0*/  IMAD R97, R97, UR8, RZ ;  /* 0x0000000861617c24 */ /* 0x000fe2000f8e02ff */
[----:B------:R-:W-:Y:S01]  /*51c0*/  LEA.HI.X.SX32 R252, R106, R121, 0x1, P3 ;  /* 0x000000796afc7211 */ /* 0x000fe200018f0eff */
[----:B------:R-:W-:Y:S01]  /*51d0*/  @!P6 IMAD.MOV R85, RZ, RZ, -R85 ;  /* 0x000000ffff55e224 */ /* 0x000fe200078e0a55 */
[----:B------:R-:W-:Y:S01]  /*51e0*/  SEL R91, R80, R179, !P2 ;  /* 0x000000b3505b7207 */ /* 0x000fe20005000000 */
[----:B------:R-:W-:Y:S01]  /*51f0*/  IMAD R103, R103, UR8, RZ ;  /* 0x0000000867677c24 */ /* 0x000fe2000f8e02ff */
[----:B------:R-:W-:-:S02]  /*5200*/  LEA.HI.X.SX32 R240, R240, R121, 0x1, P4 ;  /* 0x00000079f0f07211 */ /* 0x000fc400020f0eff */
[-C--:B------:R-:W-:Y:S02]  /*5210*/  IADD3 R242, P3, PT, R101, R122.reuse, RZ ;  /* 0x0000007a65f27210 */ /* 0x080fe40007f7e0ff */
[----:B------:R-:W-:Y:S02]  /*5220*/  IADD3 R249, P4, PT, R107, R122, RZ ;  /* 0x0000007a6bf97210 */ /* 0x000fe40007f9e0ff */
[----:B------:R-:W-:Y:S01]  /*5230*/  ISETP.GT.U32.AND P6, PT, R95, R96, PT ;  /* 0x000000605f00720c */ /* 0x000fe20003fc4070 */
[----:B------:R-:W-:Y:S01]  /*5240*/  IMAD R91, R91, UR8, RZ ;  /* 0x000000085b5b7c24 */ /* 0x000fe2000f8e02ff */
[----:B------:R-:W-:Y:S01]  /*5250*/  LEA.HI.X.SX32 R251, R101, R121, 0x1, P3 ;  /* 0x0000007965fb7211 */ /* 0x000fe200018f0eff */
[----:B------:R-:W-:Y:S01]  /*5260*/  IMAD R99, R99, UR8, RZ ;  /* 0x0000000863637c24 */ /* 0x000fe2000f8e02ff */
[----:B------:R-:W-:Y:S02]  /*5270*/  SEL R89, R80, R183, !P2 ;  /* 0x000000b750597207 */ /* 0x000fe40005000000 */
[----:B------:R-:W-:-:S02]  /*5280*/  LEA.HI.X.SX32 R248, R107, R121, 0x1, P4 ;  /* 0x000000796bf87211 */ /* 0x000fc400020f0eff */
[-C--:B------:R-:W-:Y:S02]  /*5290*/  IADD3 R222, P3, PT, R97, R122.reuse, RZ ;  /* 0x0000007a61de7210 */ /* 0x080fe40007f7e0ff */
[-C--:B------:R-:W-:Y:S01]  /*52a0*/  IADD3 R151, P4, PT, R103, R122.reuse, RZ ;  /* 0x0000007a67977210 */ /* 0x080fe20007f9e0ff */
[----:B------:R-:W-:Y:S01]  /*52b0*/  IMAD R89, R89, UR8, RZ ;  /* 0x0000000859597c24 */ /* 0x000fe2000f8e02ff */
[-C--:B------:R-:W-:Y:S01]  /*52c0*/  LEA.HI.X.SX32 R226, R97, R121.reuse, 0x1, P3 ;  /* 0x0000007961e27211 */ /* 0x080fe200018f0eff */
[----:B------:R-:W-:Y:S01]  /*52d0*/  IMAD R92, R92, UR8, RZ ;  /* 0x000000085c5c7c24 */ /* 0x000fe2000f8e02ff */
[----:B------:R-:W-:Y:S02]  /*52e0*/  LEA.HI.X.SX32 R163, R103, R121, 0x1, P4 ;  /* 0x0000007967a37211 */ /* 0x000fe400020f0eff */
[-C--:B------:R-:W-:Y:S02]  /*52f0*/  IADD3 R207, P3, PT, R91, R122.reuse, RZ ;  /* 0x0000007a5bcf7210 */ /* 0x080fe40007f7e0ff */
[----:B------:R-:W-:-:S02]  /*5300*/  IADD3 R231, P4, PT, R99, R122, RZ ;  /* 0x0000007a63e77210 */ /* 0x000fc40007f9e0ff */
[----:B------:R-:W-:Y:S01]  /*5310*/  ISETP.GT.U32.AND P5, PT, R95, R81, PT ;  /* 0x000000515f00720c */ /* 0x000fe20003fa4070 */
[----:B------:R-:W-:Y:S01]  /*5320*/  @!P6 IMAD.IADD R96, R96, 0x1, -R95 ;  /* 0x000000016060e824 */ /* 0x000fe200078e0a5f */
[-C--:B------:R-:W-:Y:S01]  /*5330*/  LEA.HI.X.SX32 R208, R91, R121.reuse, 0x1, P3 ;  /* 0x000000795bd07211 */ /* 0x080fe200018f0eff */
[----:B------:R-:W-:Y:S01]  /*5340*/  IMAD R90, R90, UR8, RZ ;  /* 0x000000085a5a7c24 */ /* 0x000fe2000f8e02ff */
[-C--:B------:R-:W-:Y:S01]  /*5350*/  LEA.HI.X.SX32 R238, R99, R121.reuse, 0x1, P4 ;  /* 0x0000007963ee7211 */ /* 0x080fe200020f0eff */
[----:B------:R-:W-:Y:S01]  /*5360*/  IMAD R88, R88, UR8, RZ ;  /* 0x0000000858587c24 */ /* 0x000fe2000f8e02ff */
[CC--:B------:R-:W-:Y:S02]  /*5370*/  IADD3 R200, P3, PT, R89.reuse, R122.reuse, RZ ;  /* 0x0000007a59c87210 */ /* 0x0c0fe40007f7e0ff */
[C---:B------:R-:W-:Y:S02]  /*5380*/  IADD3 R211, P4, PT, R92.reuse, R122, RZ ;  /* 0x0000007a5cd37210 */ /* 0x040fe40007f9e0ff */
[-C--:B------:R-:W-:Y:S01]  /*5390*/  LEA.HI.X.SX32 R203, R89, R121.reuse, 0x1, P3 ;  /* 0x0000007959cb7211 */ /* 0x080fe200018f0eff */
[----:B------:R-:W-:Y:S01]  /*53a0*/  IMAD R87, R87, UR8, RZ ;  /* 0x0000000857577c24 */ /* 0x000fe2000f8e02ff */
[----:B------:R-:W-:Y:S01]  /*53b0*/  LEA.HI.X.SX32 R218, R92, R121, 0x1, P4 ;  /* 0x000000795cda7211 */ /* 0x000fe200020f0eff */
[----:B------:R-:W-:Y:S01]  /*53c0*/  IMAD R86, R86, UR8, RZ ;  /* 0x0000000856567c24 */ /* 0x000fe2000f8e02ff */
[----:B------:R-:W-:-:S02]  /*53d0*/  ISETP.GT.U32.AND P3, PT, R95, R96, PT ;  /* 0x000000605f00720c */ /* 0x000fc40003f64070 */
[-C--:B------:R-:W-:Y:S02]  /*53e0*/  IADD3 R204, P4, PT, R90, R122.reuse, RZ ;  /* 0x0000007a5acc7210 */ /* 0x080fe40007f9e0ff */
[----:B------:R-:W-:Y:S02]  /*53f0*/  IADD3 R193, P6, PT, R88, R122, RZ ;  /* 0x0000007a58c17210 */ /* 0x000fe40007fde0ff */
[----:B------:R-:W-:Y:S01]  /*5400*/  LOP3.LUT R102, R94, 0x1c, RZ, 0xfc, !PT ;  /* 0x0000001c5e667812 */ /* 0x000fe200078efcff */
[----:B------:R-:W-:Y:S01]  /*5410*/  @!P5 IMAD.IADD R81, R81, 0x1, -R95 ;  /* 0x000000015151d824 */ /* 0x000fe200078e0a5f */
[-C--:B------:R-:W-:Y:S02]  /*5420*/  LEA.HI.X.SX32 R206, R90, R121.reuse, 0x1, P4 ;  /* 0x000000795ace7211 */ /* 0x080fe400020f0eff */
[----:B------:R-:W-:Y:S02]  /*5430*/  LEA.HI.X.SX32 R199, R88, R121, 0x1, P6 ;  /* 0x0000007958c77211 */ /* 0x000fe400030f0eff */
[----:B------:R-:W-:-:S02]  /*5440*/  IABS R78, R102 ;  /* 0x00000066004e7213 */ /* 0x000fc40000000000 */
[CC--:B------:R-:W-:Y:S02]  /*5450*/  IADD3 R190, P4, PT, R87.reuse, R122.reuse, RZ ;  /* 0x0000007a57be7210 */ /* 0x0c0fe40007f9e0ff */
[----:B------:R-:W-:Y:S01]  /*5460*/  IADD3 R188, P6, PT, R86, R122, RZ ;  /* 0x0000007a56bc7210 */ /* 0x000fe20007fde0ff */
[----:B------:R-:W-:Y:S01]  /*5470*/  IMAD R84, R84, UR8, RZ ;  /* 0x0000000854547c24 */ /* 0x000fe2000f8e02ff */
[----:B------:R-:W-:Y:S02]  /*5480*/  LOP3.LUT R98, R94, 0x24, RZ, 0xfc, !PT ;  /* 0x000000245e627812 */ /* 0x000fe400078efcff */
[-C--:B------:R-:W-:Y:S02]  /*5490*/  LEA.HI.X.SX32 R192, R87, R121.reuse, 0x1, P4 ;  /* 0x0000007957c07211 */ /* 0x080fe400020f0eff */
[----:B------:R-:W-:Y:S01]  /*54a0*/  LEA.HI.X.SX32 R189, R86, R121, 0x1, P6 ;  /* 0x0000007956bd7211 */ /* 0x000fe200030f0eff */
[----:B------:R-:W-:Y:S01]  /*54b0*/  IMAD.MOV.U32 R86, RZ, RZ, R78 ;  /* 0x000000ffff567224 */ /* 0x000fe200078e004e */
[----:B------:R-:W-:-:S02]  /*54c0*/  ISETP.GT.U32.AND P5, PT, R95, R81, PT ;  /* 0x000000515f00720c */ /* 0x000fc40003fa4070 */
[----:B------:R-:W-:Y:S01]  /*54d0*/  ISETP.GT.U32.AND P4, PT, R95, R82, PT ;  /* 0x000000525f00720c */ /* 0x000fe20003f84070 */
[----:B------:R-:W-:Y:S01]  /*54e0*/  @!P3 IMAD.IADD R96, R96, 0x1, -R95 ;  /* 0x000000016060b824 */ /* 0x000fe200078e0a5f */
[C---:B------:R-:W-:Y:S02]  /*54f0*/  IADD3 R186, P6, PT, R84.reuse, R122, RZ ;  /* 0x0000007a54ba7210 */ /* 0x040fe40007fde0ff */
[----:B------:R-:W-:Y:S01]  /*5500*/  IABS R88, R98 ;  /* 0x0000006200587213 */ /* 0x000fe20000000000 */
[----:B------:R-:W-:Y:S01]  /*5510*/  IMAD.HI.U32 R78, R93, R86, RZ ;  /* 0x000000565d4e7227 */ /* 0x000fe200078e00ff */
[----:B------:R-:W-:Y:S02]  /*5520*/  ISETP.GE.AND P3, PT, R105, RZ, PT ;  /* 0x000000ff6900720c */ /* 0x000fe40003f66270 */
[----:B------:R-:W-:Y:S01]  /*5530*/  LEA.HI.X.SX32 R187, R84, R121, 0x1, P6 ;  /* 0x0000007954bb7211 */ /* 0x000fe200030f0eff */
[----:B------:R-:W-:-:S04]  /*5540*/  IMAD.HI.U32 R84, R93, R88, RZ ;  /* 0x000000585d547227 */ /* 0x000fc800078e00ff */
[----:B------:R-:W-:Y:S02]  /*5550*/  IMAD.MOV R78, RZ, RZ, -R78 ;  /* 0x000000ffff4e7224 */ /* 0x000fe400078e0a4e */
[----:B------:R-:W-:Y:S02]  /*5560*/  IMAD.MOV R87, RZ, RZ, -R84 ;  /* 0x000000ffff577224 */ /* 0x000fe400078e0a54 */
[--C-:B------:R-:W-:Y:S02]  /*5570*/  @!P5 IMAD.IADD R81, R81, 0x1, -R95.reuse ;  /* 0x000000015151d824 */ /* 0x100fe400078e0a5f */
[C---:B------:R-:W-:Y:S02]  /*5580*/  IMAD R84, R95.reuse, R78, R86 ;  /* 0x0000004e5f547224 */ /* 0x040fe400078e0256 */
[----:B------:R-:W-:Y:S02]  /*5590*/  @!P4 IMAD.IADD R82, R82, 0x1, -R95 ;  /* 0x000000015252c824 */ /* 0x000fe400078e0a5f */
[----:B------:R-:W-:Y:S01]  /*55a0*/  @!P3 IMAD.MOV R81, RZ, RZ, -R81 ;  /* 0x000000ffff51b224 */ /* 0x000fe200078e0a51 */
[----:B------:R-:W-:-:S02]  /*55b0*/  ISETP.GT.U32.AND P3, PT, R95, R84, PT ;  /* 0x000000545f00720c */ /* 0x000fc40003f64070 */
[C---:B------:R-:W-:Y:S02]  /*55c0*/  ISETP.GT.U32.AND P4, PT, R95.reuse, R82, PT ;  /* 0x000000525f00720c */ /* 0x040fe40003f84070 */
[----:B------:R-:W-:Y:S02]  /*55d0*/  SEL R86, R80, R83, !P2 ;  /* 0x0000005350567207 */ /* 0x000fe40005000000 */
[----:B------:R-:W-:Y:S01]  /*55e0*/  ISETP.GE.AND P6, PT, R104, RZ, PT ;  /* 0x000000ff6800720c */ /* 0x000fe20003fc6270 */
[----:B------:R-:W-:Y:S02]  /*55f0*/  IMAD R88, R95, R87, R88 ;  /* 0x000000575f587224 */ /* 0x000fe400078e0258 */
[----:B------:R-:W-:Y:S01]  /*5600*/  IMAD R86, R86, UR8, RZ ;  /* 0x0000000856567c24 */ /* 0x000fe2000f8e02ff */
[----:B------:R-:W-:-:S03]  /*5610*/  LOP3.LUT R99, R94, 0x34, RZ, 0xfc, !PT ;  /* 0x000000345e637812 */ /* 0x000fc600078efcff */
[--C-:B------:R-:W-:Y:S01]  /*5620*/  @!P3 IMAD.IADD R84, R84, 0x1, -R95.reuse ;  /* 0x000000015454b824 */ /* 0x100fe200078e0a5f */
[----:B------:R-:W-:Y:S01]  /*5630*/  IADD3 R180, P3, PT, R86, R122, RZ ;  /* 0x0000007a56b47210 */ /* 0x000fe20007f7e0ff */
[----:B------:R-:W-:Y:S01]  /*5640*/  @!P4 IMAD.IADD R82, R82, 0x1, -R95 ;  /* 0x000000015252c824 */ /* 0x000fe200078e0a5f */
[----:B------:R-:W-:Y:S02]  /*5650*/  ISETP.GT.U32.AND P4, PT, R95, R88, PT ;  /* 0x000000585f00720c */ /* 0x000fe40003f84070 */
[----:B------:R-:W-:Y:S02]  /*5660*/  LOP3.LUT R101, R94, 0x2c, RZ, 0xfc, !PT ;  /* 0x0000002c5e657812 */ /* 0x000fe400078efcff */
[----:B------:R-:W-:Y:S02]  /*5670*/  IABS R92, R99 ;  /* 0x00000063005c7213 */ /* 0x000fe40000000000 */
[----:B------:R-:W-:Y:S02]  /*5680*/  LEA.HI.X.SX32 R184, R86, R121, 0x1, P3 ;  /* 0x0000007956b87211 */ /* 0x000fe400018f0eff */
[----:B------:R-:W-:-:S02]  /*5690*/  LOP3.LUT R91, R94, 0x3c, RZ, 0xfc, !PT ;  /* 0x0000003c5e5b7812 */ /* 0x000fc400078efcff */
[----:B------:R-:W-:Y:S01]  /*56a0*/  ISETP.GT.U32.AND P3, PT, R95, R84, PT ;  /* 0x000000545f00720c */ /* 0x000fe20003f64070 */
[----:B------:R-:W-:Y:S01]  /*56b0*/  @!P6 IMAD.MOV R96, RZ, RZ, -R96 ;  /* 0x000000ffff60e224 */ /* 0x000fe200078e0a60 */
[----:B------:R-:W-:Y:S01]  /*56c0*/  IABS R90, R101 ;  /* 0x00000065005a7213 */ /* 0x000fe20000000000 */
[C---:B------:R-:W-:Y:S01]  /*56d0*/  IMAD.HI.U32 R83, R93.reuse, R92, RZ ;  /* 0x0000005c5d537227 */ /* 0x040fe200078e00ff */
[----:B------:R-:W-:Y:S02]  /*56e0*/  ISETP.GE.AND P6, PT, R100, RZ, PT ;  /* 0x000000ff6400720c */ /* 0x000fe40003fc6270 */
[----:B------:R-:W-:Y:S01]  /*56f0*/  IABS R100, R91 ;  /* 0x0000005b00647213 */ /* 0x000fe20000000000 */
[----:B------:R-:W-:Y:S01]  /*5700*/  IMAD.HI.U32 R78, R93, R90, RZ ;  /* 0x0000005a5d4e7227 */ /* 0x000fe200078e00ff */
[----:B------:R-:W-:-:S03]  /*5710*/  ISETP.GE.AND P5, PT, R102, RZ, PT ;  /* 0x000000ff6600720c */ /* 0x000fc60003fa6270 */
[----:B------:R-:W-:Y:S02]  /*5720*/  IMAD.MOV R86, RZ, RZ, -R83 ;  /* 0x000000ffff567224 */ /* 0x000fe400078e0a53 */
[----:B------:R-:W-:Y:S02]  /*5730*/  @!P4 IMAD.IADD R88, R88, 0x1, -R95 ;  /* 0x000000015858c824 */ /* 0x000fe400078e0a5f */
[----:B------:R-:W-:-:S04]  /*5740*/  IMAD.HI.U32 R83, R93, R100, RZ ;  /* 0x000000645d537227 */ /* 0x000fc800078e00ff */
[----:B------:R-:W-:Y:S01]  /*5750*/  IMAD.MOV R78, RZ, RZ, -R78 ;  /* 0x000000ffff4e7224 */ /* 0x000fe200078e0a4e */
[C---:B------:R-:W-:Y:S01]  /*5760*/  ISETP.GT.U32.AND P4, PT, R95.reuse, R88, PT ;  /* 0x000000585f00720c */ /* 0x040fe20003f84070 */
[----:B------:R-:W-:Y:S02]  /*5770*/  IMAD.MOV R87, RZ, RZ, -R83 ;  /* 0x000000ffff577224 */ /* 0x000fe400078e0a53 */
[----:B------:R-:W-:Y:S02]  /*5780*/  @!P3 IMAD.IADD R84, R84, 0x1, -R95 ;  /* 0x000000015454b824 */ /* 0x000fe400078e0a5f */
[C---:B------:R-:W-:Y:S02]  /*5790*/  IMAD R78, R95.reuse, R78, R90 ;  /* 0x0000004e5f4e7224 */ /* 0x040fe400078e025a */
[----:B------:R-:W-:Y:S02]  /*57a0*/  IMAD.MOV.U32 R83, RZ, RZ, R84 ;  /* 0x000000ffff537224 */ /* 0x000fe400078e0054 */
[C---:B------:R-:W-:Y:S01]  /*57b0*/  IMAD R87, R95.reuse, R87, R100 ;  /* 0x000000575f577224 */ /* 0x040fe200078e0264 */
[C---:B------:R-:W-:Y:S01]  /*57c0*/  ISETP.GT.U32.AND P3, PT, R95.reuse, R78, PT ;  /* 0x0000004e5f00720c */ /* 0x040fe20003f64070 */
[----:B------:R-:W-:Y:S01]  /*57d0*/  @!P5 IMAD.MOV R83, RZ, RZ, -R83 ;  /* 0x000000ffff53d224 */ /* 0x000fe200078e0a53 */
[----:B------:R-:W-:Y:S01]  /*57e0*/  SEL R85, R80, R85, !P2 ;  /* 0x0000005550557207 */ /* 0x000fe20005000000 */
[C---:B------:R-:W-:Y:S01]  /*57f0*/  IMAD R86, R95.reuse, R86, R92 ;  /* 0x000000565f567224 */ /* 0x040fe200078e025c */
[----:B------:R-:W-:Y:S01]  /*5800*/  ISETP.GT.U32.AND P5, PT, R95, R87, PT ;  /* 0x000000575f00720c */ /* 0x000fe20003fa4070 */
[----:B------:R-:W-:-:S02]  /*5810*/  @!P4 IMAD.IADD R88, R88, 0x1, -R95 ;  /* 0x000000015858c824 */ /* 0x000fc400078e0a5f */
[----:B------:R-:W-:Y:S01]  /*5820*/  IMAD R85, R85, UR8, RZ ;  /* 0x0000000855557c24 */ /* 0x000fe2000f8e02ff */
[----:B------:R-:W-:Y:S02]  /*5830*/  ISETP.GT.U32.AND P4, PT, R95, R86, PT ;  /* 0x000000565f00720c */ /* 0x000fe40003f84070 */
[----:B------:R-:W-:Y:S01]  /*5840*/  LOP3.LUT R97, R94, 0x44, RZ, 0xfc, !PT ;  /* 0x000000445e617812 */ /* 0x000fe200078efcff */
[----:B------:R-:W-:Y:S02]  /*5850*/  @!P6 IMAD.MOV R82, RZ, RZ, -R82 ;  /* 0x000000ffff52e224 */ /* 0x000fe400078e0a52 */
[--C-:B------:R-:W-:Y:S01]  /*5860*/  @!P3 IMAD.IADD R78, R78, 0x1, -R95.reuse ;  /* 0x000000014e4eb824 */ /* 0x100fe200078e0a5f */
[----:B------:R-:W-:Y:S02]  /*5870*/  IADD3 R172, P3, PT, R85, R122, RZ ;  /* 0x0000007a55ac7210 */ /* 0x000fe40007f7e0ff */
[----:B------:R-:W-:Y:S01]  /*5880*/  IABS R102, R97 ;  /* 0x0000006100667213 */ /* 0x000fe20000000000 */
[----:B------:R-:W-:Y:S01]  /*5890*/  @!P5 IMAD.IADD R87, R87, 0x1, -R95 ;  /* 0x000000015757d824 */ /* 0x000fe200078e0a5f */
[----:B------:R-:W-:-:S02]  /*58a0*/  ISETP.GE.AND P6, PT, R98, RZ, PT ;  /* 0x000000ff6200720c */ /* 0x000fc40003fc6270 */
[----:B------:R-:W-:Y:S01]  /*58b0*/  LEA.HI.X.SX32 R176, R85, R121, 0x1, P3 ;  /* 0x0000007955b07211 */ /* 0x000fe200018f0eff */
[----:B------:R-:W-:Y:S01]  /*58c0*/  IMAD.HI.U32 R89, R93, R102, RZ ;  /* 0x000000665d597227 */ /* 0x000fe200078e00ff */
[C---:B------:R-:W-:Y:S02]  /*58d0*/  ISETP.GT.U32.AND P3, PT, R95.reuse, R78, PT ;  /* 0x0000004e5f00720c */ /* 0x040fe40003f64070 */
[----:B------:R-:W-:Y:S01]  /*58e0*/  LOP3.LUT R103, R94, 0x4c, RZ, 0xfc, !PT ;  /* 0x0000004c5e677812 */ /* 0x000fe200078efcff */
[----:B------:R-:W-:Y:S01]  /*58f0*/  @!P4 IMAD.IADD R86, R86, 0x1, -R95 ;  /* 0x000000015656c824 */ /* 0x000fe200078e0a5f */
[C---:B------:R-:W-:Y:S01]  /*5900*/  ISETP.GT.U32.AND P5, PT, R95.reuse, R87, PT ;  /* 0x000000575f00720c */ /* 0x040fe20003fa4070 */
[----:B------:R-:W-:Y:S01]  /*5910*/  IMAD.MOV R89, RZ, RZ, -R89 ;  /* 0x000000ffff597224 */ /* 0x000fe200078e0a59 */
[----:B------:R-:W-:Y:S01]  /*5920*/  LOP3.LUT R105, R94, 0x54, RZ, 0xfc, !PT ;  /* 0x000000545e697812 */ /* 0x000fe200078efcff */
[----:B------:R-:W-:Y:S01]  /*5930*/  IMAD.MOV.U32 R84, RZ, RZ, R88 ;  /* 0x000000ffff547224 */ /* 0x000fe200078e0058 */
[----:B------:R-:W-:Y:S01]  /*5940*/  IABS R92, R103 ;  /* 0x00000067005c7213 */ /* 0x000fe20000000000 */
[C---:B------:R-:W-:Y:S01]  /*5950*/  IMAD R88, R95.reuse, R89, R102 ;  /* 0x000000595f587224 */ /* 0x040fe200078e0266 */
[----:B------:R-:W-:Y:S01]  /*5960*/  ISETP.GT.U32.AND P4, PT, R95, R86, PT ;  /* 0x000000565f00720c */ /* 0x000fe20003f84070 */
[----:B------:R-:W-:Y:S01]  /*5970*/  @!P6 IMAD.MOV R84, RZ, RZ, -R84 ;  /* 0x000000ffff54e224 */ /* 0x000fe200078e0a54 */
[----:B------:R-:W-:Y:S01]  /*5980*/  IABS R98, R105 ;  /* 0x0000006900627213 */ /* 0x000fe20000000000 */
[----:B------:R-:W-:Y:S01]  /*5990*/  IMAD.HI.U32 R85, R93, R92, RZ ;  /* 0x0000005c5d557227 */ /* 0x000fe200078e00ff */
[----:B------:R-:W-:-:S03]  /*59a0*/  ISETP.GE.AND P6, PT, R101, RZ, PT ;  /* 0x000000ff6500720c */ /* 0x000fc60003fc6270 */
[----:B------:R-:W-:Y:S01]  /*59b0*/  @!P3 IMAD.IADD R78, R78, 0x1, -R95 ;  /* 0x000000014e4eb824 */ /* 0x000fe200078e0a5f */
[----:B------:R-:W-:Y:S01]  /*59c0*/  ISETP.GT.U32.AND P3, PT, R95, R88, PT ;  /* 0x000000585f00720c */ /* 0x000fe20003f64070 */
[----:B------:R-:W-:Y:S01]  /*59d0*/  IMAD.HI.U32 R89, R93, R98, RZ ;  /* 0x000000625d597227 */ /* 0x000fe200078e00ff */
[----:B------:R-:W-:-:S03]  /*59e0*/  LOP3.LUT R104, R94, 0x5c, RZ, 0xfc, !PT ;  /* 0x0000005c5e687812 */ /* 0x000fc600078efcff */
[----:B------:R-:W-:Y:S02]  /*59f0*/  IMAD.MOV R85, RZ, RZ, -R85 ;  /* 0x000000ffff557224 */ /* 0x000fe400078e0a55 */
[----:B------:R-:W-:Y:S01]  /*5a00*/  @!P5 IMAD.IADD R87, R87, 0x1, -R95 ;  /* 0x000000015757d824 */ /* 0x000fe200078e0a5f */
[----:B------:R-:W-:Y:S01]  /*5a10*/  ISETP.GE.AND P5, PT, R91, RZ, PT ;  /* 0x000000ff5b00720c */ /* 0x000fe20003fa6270 */
[----:B------:R-:W-:Y:S02]  /*5a20*/  IMAD.MOV R91, RZ, RZ, -R89 ;  /* 0x000000ffff5b7224 */ /* 0x000fe400078e0a59 */
[----:B------:R-:W-:Y:S02]  /*5a30*/  IMAD R89, R95, R85, R92 ;  /* 0x000000555f597224 */ /* 0x000fe400078e025c */
[----:B------:R-:W-:Y:S01]  /*5a40*/  IMAD.MOV.U32 R85, RZ, RZ, R78 ;  /* 0x000000ffff557224 */ /* 0x000fe200078e004e */
[----:B------:R-:W-:Y:S01]  /*5a50*/  IABS R100, R104 ;  /* 0x0000006800647213 */ /* 0x000fe20000000000 */
[----:B------:R-:W-:Y:S01]  /*5a60*/  @!P4 IMAD.IADD R86, R86, 0x1, -R95 ;  /* 0x000000015656c824 */ /* 0x000fe200078e0a5f */
[----:B------:R-:W-:Y:S01]  /*5a70*/  ISETP.GE.AND P4, PT, R99, RZ, PT ;  /* 0x000000ff6300720c */ /* 0x000fe20003f86270 */
[----:B------:R-:W-:Y:S01]  /*5a80*/  @!P6 IMAD.MOV R85, RZ, RZ, -R85 ;  /* 0x000000ffff55e224 */ /* 0x000fe200078e0a55 */
[----:B------:R-:W-:Y:S01]  /*5a90*/  ISETP.GT.U32.AND P6, PT, R95, R89, PT ;  /* 0x000000595f00720c */ /* 0x000fe20003fc4070 */
[----:B------:R-:W-:Y:S01]  /*5aa0*/  IMAD.HI.U32 R90, R93, R100, RZ ;  /* 0x000000645d5a7227 */ /* 0x000fe200078e00ff */
[----:B------:R-:W-:-:S03]  /*5ab0*/  SEL R77, R80, R77, !P2 ;  /* 0x0000004d504d7207 */ /* 0x000fc60005000000 */
[--C-:B------:R-:W-:Y:S02]  /*5ac0*/  @!P3 IMAD.IADD R88, R88, 0x1, -R95.reuse ;  /* 0x000000015858b824 */ /* 0x100fe400078e0a5f */
[----:B------:R-:W-:Y:S02]  /*5ad0*/  IMAD.MOV R99, RZ, RZ, -R90 ;  /* 0x000000ffff637224 */ /* 0x000fe400078e0a5a */
[C---:B------:R-:W-:Y:S01]  /*5ae0*/  IMAD R90, R95.reuse, R91, R98 ;  /* 0x0000005b5f5a7224 */ /* 0x040fe200078e0262 */
[----:B------:R-:W-:Y:S01]  /*5af0*/  ISETP.GT.U32.AND P3, PT, R95, R88, PT ;  /* 0x000000585f00720c */ /* 0x000fe20003f64070 */
[----:B------:R-:W-:Y:S02]  /*5b00*/  IMAD R77, R77, UR8, RZ ;  /* 0x000000084d4d7c24 */ /* 0x000fe4000f8e02ff */
[C---:B------:R-:W-:Y:S02]  /*5b10*/  IMAD R91, R95.reuse, R99, R100 ;  /* 0x000000635f5b7224 */ /* 0x040fe400078e0264 */
[----:B------:R-:W-:Y:S01]  /*5b20*/  @!P4 IMAD.MOV R86, RZ, RZ, -R86 ;  /* 0x000000ffff56c224 */ /* 0x000fe200078e0a56 */
[----:B------:R-:W-:Y:S01]  /*5b30*/  ISETP.GT.U32.AND P4, PT, R95, R90, PT ;  /* 0x0000005a5f00720c */ /* 0x000fe20003f84070 */
[----:B------:R-:W-:Y:S01]  /*5b40*/  @!P6 IMAD.IADD R89, R89, 0x1, -R95 ;  /* 0x000000015959e824 */ /* 0x000fe200078e0a5f */
[----:B------:R-:W-:Y:S01]  /*5b50*/  LOP3.LUT R101, R94, 0x64, RZ, 0xfc, !PT ;  /* 0x000000645e657812 */ /* 0x000fe200078efcff */
[----:B------:R-:W-:Y:S01]  /*5b60*/  @!P5 IMAD.MOV R87, RZ, RZ, -R87 ;  /* 0x000000ffff57d224 */ /* 0x000fe200078e0a57 */
[----:B------:R-:W-:-:S02]  /*5b70*/  IADD3 R154, P6, PT, R77, R122, RZ ;  /* 0x0000007a4d9a7210 */ /* 0x000fc40007fde0ff */
[----:B------:R-:W-:Y:S02]  /*5b80*/  ISETP.GT.U32.AND P5, PT, R95, R91, PT ;  /* 0x0000005b5f00720c */ /* 0x000fe40003fa4070 */
[----:B------:R-:W-:Y:S02]  /*5b90*/  IABS R102, R101 ;  /* 0x0000006500667213 */ /* 0x000fe40000000000 */
[----:B------:R-:W-:Y:S02]  /*5ba0*/  LEA.HI.X.SX32 R168, R77, R121, 0x1, P6 ;  /* 0x000000794da87211 */ /* 0x000fe400030f0eff */
[----:B------:R-:W-:Y:S01]  /*5bb0*/  ISETP.GT.U32.AND P6, PT, R95, R89, PT ;  /* 0x000000595f00720c */ /* 0x000fe20003fc4070 */
[----:B------:R-:W-:Y:S01]  /*5bc0*/  @!P3 IMAD.IADD R88, R88, 0x1, -R95 ;  /* 0x000000015858b824 */ /* 0x000fe200078e0a5f */
[----:B------:R-:W-:Y:S01]  /*5bd0*/  ISETP.GE.AND P3, PT, R97, RZ, PT ;  /* 0x000000ff6100720c */ /* 0x000fe20003f66270 */
[----:B------:R-:W-:Y:S01]  /*5be0*/  IMAD.HI.U32 R92, R93, R102, RZ ;  /* 0x000000665d5c7227 */ /* 0x000fe200078e00ff */
[----:B------:R-:W-:-:S02]  /*5bf0*/  SEL R78, R80, R79, !P2 ;  /* 0x0000004f504e7207 */ /* 0x000fc40005000000 */
[----:B------:R-:W-:Y:S01]  /*5c00*/  LOP3.LUT R79, R94, 0x6c, RZ, 0xfc, !PT ;  /* 0x0000006c5e4f7812 */ /* 0x000fe200078efcff */
[--C-:B------:R-:W-:Y:S02]  /*5c10*/  @!P4 IMAD.IADD R90, R90, 0x1, -R95.reuse ;  /* 0x000000015a5ac824 */ /* 0x100fe400078e0a5f */
[----:B------:R-:W-:Y:S01]  /*5c20*/  IMAD.MOV R92, RZ, RZ, -R92 ;  /* 0x000000ffff5c7224 */ /* 0x000fe200078e0a5c */
[----:B------:R-:W-:Y:S01]  /*5c30*/  IABS R100, R79 ;  /* 0x0000004f00647213 */ /* 0x000fe20000000000 */
[--C-:B------:R-:W-:Y:S01]  /*5c40*/  @!P5 IMAD.IADD R91, R91, 0x1, -R95.reuse ;  /* 0x000000015b5bd824 */ /* 0x100fe200078e0a5f */
[C---:B------:R-:W-:Y:S01]  /*5c50*/  ISETP.GT.U32.AND P5, PT, R95.reuse, R90, PT ;  /* 0x0000005a5f00720c */ /* 0x040fe20003fa4070 */
[----:B------:R-:W-:Y:S01]  /*5c60*/  IMAD R92, R95, R92, R102 ;  /* 0x0000005c5f5c7224 */ /* 0x000fe200078e0266 */
[----:B------:R-:W0:Y:S01]  /*5c70*/  S2R R179, SR_TID.X ;  /* 0x0000000000b37919 */ /* 0x000e220000002100 */
[----:B------:R-:W-:Y:S01]  /*5c80*/  @!P6 IMAD.IADD R89, R89, 0x1, -R95 ;  /* 0x000000015959e824 */ /* 0x000fe200078e0a5f */
[----:B------:R-:W-:Y:S01]  /*5c90*/  ISETP.GE.AND P6, PT, R103, RZ, PT ;  /* 0x000000ff6700720c */ /* 0x000fe20003fc6270 */
[----:B------:R-:W-:-:S02]  /*5ca0*/  IMAD R78, R78, UR8, RZ ;  /* 0x000000084e4e7c24 */ /* 0x000fc4000f8e02ff */
[----:B------:R-:W-:-:S04]  /*5cb0*/  IMAD.HI.U32 R77, R93, R100, RZ ;  /* 0x000000645d4d7227 */ /* 0x000fc800078e00ff */
[----:B------:R-:W-:Y:S01]  /*5cc0*/  @!P3 IMAD.MOV R88, RZ, RZ, -R88 ;  /* 0x000000ffff58b224 */ /* 0x000fe200078e0a58 */
[C---:B------:R-:W-:Y:S01]  /*5cd0*/  ISETP.GT.U32.AND P3, PT, R95.reuse, R92, PT ;  /* 0x0000005c5f00720c */ /* 0x040fe20003f64070 */
[----:B------:R-:W-:Y:S01]  /*5ce0*/  IMAD.MOV R77, RZ, RZ, -R77 ;  /* 0x000000ffff4d7224 */ /* 0x000fe200078e0a4d */
[----:B------:R-:W-:Y:S01]  /*5cf0*/  IADD3 R158, P4, PT, R78, R122, RZ ;  /* 0x0000007a4e9e7210 */ /* 0x000fe20007f9e0ff */
[----:B------:R-:W-:Y:S02]  /*5d00*/  @!P5 IMAD.IADD R90, R90, 0x1, -R95 ;  /* 0x000000015a5ad824 */ /* 0x000fe400078e0a5f */
[C---:B------:R-:W-:Y:S01]  /*5d10*/  IMAD R100, R95.reuse, R77, R100 ;  /* 0x0000004d5f647224 */ /* 0x040fe200078e0264 */
[----:B------:R-:W-:Y:S02]  /*5d20*/  LEA.HI.X.SX32 R164, R78, R121, 0x1, P4 ;  /* 0x000000794ea47211 */ /* 0x000fe400020f0eff */
[----:B------:R-:W-:Y:S02]  /*5d30*/  ISETP.GT.U32.AND P4, PT, R95, R91, PT ;  /* 0x0000005b5f00720c */ /* 0x000fe40003f84070 */
[----:B------:R-:W-:Y:S01]  /*5d40*/  ISETP.GE.AND P5, PT, R105, RZ, PT ;  /* 0x000000ff6900720c */ /* 0x000fe20003fa6270 */
[----:B------:R-:W-:Y:S01]  /*5d50*/  @!P6 IMAD.MOV R89, RZ, RZ, -R89 ;  /* 0x000000ffff59e224 */ /* 0x000fe200078e0a59 */
[----:B------:R-:W-:Y:S01]  /*5d60*/  ISETP.GT.U32.AND P6, PT, R95, R100, PT ;  /* 0x000000645f00720c */ /* 0x000fe20003fc4070 */
[----:B------:R-:W-:-:S05]  /*5d70*/  @!P3 IMAD.IADD R92, R92, 0x1, -R95 ;  /* 0x000000015c5cb824 */ /* 0x000fca00078e0a5f */
[----:B------:R-:W-:-:S03]  /*5d80*/  ISETP.GT.U32.AND P3, PT, R95, R92, PT ;  /* 0x0000005c5f00720c */ /* 0x000fc60003f64070 */
[--C-:B------:R-:W-:Y:S01]  /*5d90*/  @!P4 IMAD.IADD R91, R91, 0x1, -R95.reuse ;  /* 0x000000015b5bc824 */ /* 0x100fe200078e0a5f */
[----:B------:R-:W-:Y:S01]  /*5da0*/  ISETP.GE.AND P4, PT, R104, RZ, PT ;  /* 0x000000ff6800720c */ /* 0x000fe20003f86270 */
[----:B------:R-:W-:Y:S01]  /*5db0*/  @!P5 IMAD.MOV R90, RZ, RZ, -R90 ;  /* 0x000000ffff5ad224 */ /* 0x000fe200078e0a5a */
[----:B------:R-:W-:Y:S01]  /*5dc0*/  ISETP.GE.AND P5, PT, R101, RZ, PT ;  /* 0x000000ff6500720c */ /* 0x000fe20003fa6270 */
[----:B------:R-:W-:Y:S01]  /*5dd0*/  @!P6 IMAD.IADD R100, R100, 0x1, -R95 ;  /* 0x000000016464e824 */ /* 0x000fe200078e0a5f */
[C---:B------:R-:W-:Y:S02]  /*5de0*/  LOP3.LUT R77, R94.reuse, 0x74, RZ, 0xfc, !PT ;  /* 0x000000745e4d7812 */ /* 0x040fe400078efcff */
[C---:B------:R-:W-:Y:S02]  /*5df0*/  LOP3.LUT R78, R94.reuse, 0x7c, RZ, 0xfc, !PT ;  /* 0x0000007c5e4e7812 */ /* 0x040fe400078efcff */
[----:B------:R-:W-:Y:S02]  /*5e00*/  LOP3.LUT R99, R94, 0x84, RZ, 0xfc, !PT ;  /* 0x000000845e637812 */ /* 0x000fe400078efcff */
[----:B------:R-:W-:-:S02]  /*5e10*/  ISETP.GT.U32.AND P6, PT, R95, R100, PT ;  /* 0x000000645f00720c */ /* 0x000fc40003fc4070 */
[----:B0-----:R-:W-:Y:S01]  /*5e20*/  LOP3.LUT R179, R179, 0x1f, RZ, 0xc0, !PT ;  /* 0x0000001fb3b37812 */ /* 0x001fe200078ec0ff */
[----:B------:R-:W-:Y:S01]  /*5e30*/  @!P3 IMAD.IADD R92, R92, 0x1, -R95 ;  /* 0x000000015c5cb824 */ /* 0x000fe200078e0a5f */
[----:B------:R-:W-:Y:S02]  /*5e40*/  IABS R98, R77 ;  /* 0x0000004d00627213 */ /* 0x000fe40000000000 */
[----:B------:R-:W-:Y:S02]  /*5e50*/  IABS R102, R78 ;  /* 0x0000004e00667213 */ /* 0x000fe40000000000 */
[----:B------:R-:W-:Y:S02]  /*5e60*/  IABS R104, R99 ;  /* 0x0000006300687213 */ /* 0x000fe40000000000 */
[----:B------:R-:W-:Y:S01]  /*5e70*/  ISETP.LT.AND P0, PT, R179, R123, P0 ;  /* 0x0000007bb300720c */ /* 0x000fe20000701270 */
[----:B------:R-:W-:Y:S01]  /*5e80*/  @!P4 IMAD.MOV R91, RZ, RZ, -R91 ;  /* 0x000000ffff5bc224 */ /* 0x000fe200078e0a5b */
[----:B------:R-:W-:Y:S01]  /*5e90*/  ISETP.GE.AND P3, PT, R77, RZ, PT ;  /* 0x000000ff4d00720c */ /* 0x000fe20003f66270 */
[----:B------:R-:W-:Y:S01]  /*5ea0*/  @!P5 IMAD.MOV R92, RZ, RZ, -R92 ;  /* 0x000000ffff5cd224 */ /* 0x000fe200078e0a5c */
[----:B------:R-:W-:Y:S01]  /*5eb0*/  ISETP.GE.AND P4, PT, R79, RZ, PT ;  /* 0x000000ff4f00720c */ /* 0x000fe20003f86270 */
[----:B------:R-:W-:Y:S01]  /*5ec0*/  IMAD.HI.U32 R77, R93, R98, RZ ;  /* 0x000000625d4d7227 */ /* 0x000fe200078e00ff */
[----:B------:R-:W-:-:S03]  /*5ed0*/  ISETP.GE.AND P5, PT, R78, RZ, PT ;  /* 0x000000ff4e00720c */ /* 0x000fc60003fa6270 */
[----:B------:R-:W-:-:S04]  /*5ee0*/  IMAD.HI.U32 R78, R93, R102, RZ ;  /* 0x000000665d4e7227 */ /* 0x000fc800078e00ff */
[----:B------:R-:W-:Y:S01]  /*5ef0*/  IMAD.HI.U32 R79, R93, R104, RZ ;  /* 0x000000685d4f7227 */ /* 0x000fe200078e00ff */
[----:B------:R-:W-:Y:S03]  /*5f00*/  STL [R1+0x124], R3 ;  /* 0x0001240301007387 */ /* 0x000fe60000100800 */
[----:B------:R-:W-:Y:S02]  /*5f10*/  IMAD.MOV R77, RZ, RZ, -R77 ;  /* 0x000000ffff4d7224 */ /* 0x000fe400078e0a4d */
[----:B------:R-:W-:Y:S02]  /*5f20*/  IMAD.MOV R78, RZ, RZ, -R78 ;  /* 0x000000ffff4e7224 */ /* 0x000fe400078e0a4e */
[----:B------:R-:W-:Y:S01]  /*5f30*/  IMAD.MOV R79, RZ, RZ, -R79 ;  /* 0x000000ffff4f7224 */ /* 0x000fe200078e0a4f */
[----:B------:R-:W-:Y:S01]  /*5f40*/  STL [R1+0x120], R5 ;  /* 0x0001200501007387 */ /* 0x000fe20000100800 */
[----:B------:R-:W-:Y:S01]  /*5f50*/  @!P6 IMAD.IADD R100, R100, 0x1, -R95 ;  /* 0x000000016464e824 */ /* 0x000fe200078e0a5f */
[----:B------:R-:W-:Y:S01]  /*5f60*/  ISETP.GE.AND P6, PT, R99, RZ, PT ;  /* 0x000000ff6300720c */ /* 0x000fe20003fc6270 */
[C---:B------:R-:W-:Y:S01]  /*5f70*/  IMAD R99, R95.reuse, R77, R98 ;  /* 0x0000004d5f637224 */ /* 0x040fe200078e0262 */
[----:B------:R-:W-:Y:S01]  /*5f80*/  STL [R1+0x12c], R4 ;  /* 0x00012c0401007387 */ /* 0x000fe20000100800 */
[C---:B------:R-:W-:Y:S01]  /*5f90*/  IMAD R77, R95.reuse, R78, R102 ;  /* 0x0000004e5f4d7224 */ /* 0x040fe200078e0266 */
[----:B------:R-:W-:Y:S01]  /*5fa0*/  PRMT R124, RZ, 0x7610, R124 ;  /* 0x00007610ff7c7816 */ /* 0x000fe2000000007c */
[----:B------:R-:W-:Y:S01]  /*5fb0*/  IMAD R98, R95, R79, R104 ;  /* 0x0000004f5f627224 */ /* 0x000fe200078e0268 */
[----:B------:R-:W-:Y:S01]  /*5fc0*/  STL [R1+0x128], R6 ;  /* 0x0001280601007387 */ /* 0x000fe20000100800 */
[----:B------:R-:W-:-:S02]  /*5fd0*/  @P0 IMAD.MOV.U32 R78, RZ, RZ, R33 ;  /* 0x000000ffff4e0224 */ /* 0x000fc400078e0021 */
[----:B------:R-:W-:Y:S01]  /*5fe0*/  @P0 IMAD.MOV.U32 R79, RZ, RZ, R34 ;  /* 0x000000ffff4f0224 */ /* 0x000fe200078e0022 */
[----:B------:R-:W-:Y:S04]  /*5ff0*/  STL [R1+0x134], R7 ;  /* 0x0001340701007387 */ /* 0x000fe80000100800 */
[----:B------:R-:W-:Y:S04]  /*6000*/  STL [R1+0x130], R9 ;  /* 0x0001300901007387 */ /* 0x000fe80000100800 */
[----:B------:R-:W-:Y:S04]  /*6010*/  STL [R1+0x13c], R8 ;  /* 0x00013c0801007387 */ /* 0x000fe80000100800 */
[----:B------:R-:W-:Y:S04]  /*6020*/  STL [R1+0x138], R10 ;  /* 0x0001380a01007387 */ /* 0x000fe80000100800 */
[----:B------:R0:W-:Y:S04]  /*6030*/  STL [R1+0x144], R11 ;  /* 0x0001440b01007387 */ /* 0x0001e80000100800 */
[----:B------:R1:W2:Y:S01]  /*6040*/  @P0 LDG.E.U8 R124, desc[UR24][R78.64] ;  /* 0x000000184e7c0981 */ /* 0x0002a2000c1e1100 */
[----:B0-----:R-:W-:Y:S01]  /*6050*/  PRMT R11, RZ, 0x7610, R11 ;  /* 0x00007610ff0b7816 */ /* 0x001fe2000000000b */
[----:B-1----:R-:W-:-:S02]  /*6060*/  @P0 IMAD.MOV.U32 R78, RZ, RZ, R171 ;  /* 0x000000ffff4e0224 */ /* 0x002fc400078e00ab */
[----:B------:R-:W-:Y:S01]  /*6070*/  @P0 IMAD.MOV.U32 R79, RZ, RZ, R175 ;  /* 0x000000ffff4f0224 */ /* 0x000fe200078e00af */
[----:B------:R-:W-:-:S04]  /*6080*/  PRMT R115, RZ, 0x7610, R115 ;  /* 0x00007610ff737816 */ /* 0x000fc80000000073 */
[----:B------:R0:W2:Y:S01]  /*6090*/  @P0 LDG.E.U8 R11, desc[UR24][R78.64] ;  /* 0x000000184e0b0981 */ /* 0x0000a2000c1e1100 */
[----:B------:R-:W-:Y:S01]  /*60a0*/  PRMT R114, RZ, 0x7610, R114 ;  /* 0x00007610ff727816 */ /* 0x000fe20000000072 */
[----:B0-----:R-:W-:Y:S02]  /*60b0*/  @P0 IMAD.MOV.U32 R78, RZ, RZ, R35 ;  /* 0x000000ffff4e0224 */ /* 0x001fe400078e0023 */
[----:B------:R-:W-:-:S05]  /*60c0*/  @P0 IMAD.MOV.U32 R79, RZ, RZ, R37 ;  /* 0x000000ffff4f0224 */ /* 0x000fca00078e0025 */
        /* <DEDUP_REMOVED lines=21> */
[----:B------:R-:W-:Y:S02]  /*6220*/  LOP3.LUT R116, R94, 0x8c, RZ, 0xfc, !PT ;  /* 0x0000008c5e747812 */ /* 0x000fe400078efcff */
[----:B------:R-:W-:Y:S01]  /*6230*/  PRMT R108, RZ, 0x7610, R108 ;  /* 0x00007610ff6c7816 */ /* 0x000fe2000000006c */
[----:B0-----:R-:W-:Y:S02]  /*6240*/  @P0 IMAD.MOV.U32 R78, RZ, RZ, R46 ;  /* 0x000000ffff4e0224 */ /* 0x001fe400078e002e */
[----:B------:R-:W-:Y:S01]  /*6250*/  @P0 IMAD.MOV.U32 R79, RZ, RZ, R49 ;  /* 0x000000ffff4f0224 */ /* 0x000fe200078e0031 */
[----:B------:R-:W-:-:S04]  /*6260*/  IABS R106, R116 ;  /* 0x00000074006a7213 */ /* 0x000fc80000000000 */
[----:B------:R0:W2:Y:S01]  /*6270*/  @P0 LDG.E.U8 R103, desc[UR24][R78.64] ;  /* 0x000000184e670981 */ /* 0x0000a2000c1e1100 */
[----:B------:R-:W-:Y:S01]  /*6280*/  PRMT R104, RZ, 0x7610, R104 ;  /* 0x00007610ff687816 */ /* 0x000fe20000000068 */
[----:B------:R-:W-:-:S04]  /*6290*/  IMAD.HI.U32 R97, R93, R106, RZ ;  /* 0x0000006a5d617227 */ /* 0x000fc800078e00ff */
[----:B0-----:R-:W-:Y:S02]  /*62a0*/  @P0 IMAD.MOV.U32 R78, RZ, RZ, R48 ;  /* 0x000000ffff4e0224 */ /* 0x001fe400078e0030 */
[----:B------:R-:W-:-:S05]  /*62b0*/  @P0 IMAD.MOV.U32 R79, RZ, RZ, R51 ;  /* 0x000000ffff4f0224 */ /* 0x000fca00078e0033 */
[----:B------:R0:W2:Y:S01]  /*62c0*/  @P0 LDG.E.U8 R108, desc[UR24][R78.64] ;  /* 0x000000184e6c0981 */ /* 0x0000a2000c1e1100 */
[----:B------:R-:W-:Y:S01]  /*62d0*/  PRMT R111, RZ, 0x7610, R111 ;  /* 0x00007610ff6f7816 */ /* 0x000fe2000000006f */
[----:B------:R-:W-:Y:S02]  /*62e0*/  IMAD.MOV R97, RZ, RZ, -R97 ;  /* 0x000000ffff617224 */ /* 0x000fe400078e0a61 */
[----:B0-----:R-:W-:Y:S02]  /*62f0*/  @P0 IMAD.MOV.U32 R78, RZ, RZ, R50 ;  /* 0x000000ffff4e0224 */ /* 0x001fe400078e0032 */
[----:B------:R-:W-:-:S05]  /*6300*/  @P0 IMAD.MOV.U32 R79, RZ, RZ, R53 ;  /* 0x000000ffff4f0224 */ /* 0x000fca00078e0035 */
[----:B------:R0:W2:Y:S01]  /*6310*/  @P0 LDG.E.U8 R104, desc[UR24][R78.64] ;  /* 0x000000184e680981 */ /* 0x0000a2000c1e1100 */
[--C-:B------:R-:W-:Y:S01]  /*6320*/  IMAD R97, R95, R97, R106.reuse ;  /* 0x000000615f617224 */ /* 0x100fe200078e026a */
        /* <DEDUP_REMOVED lines=96> */
[----:B------:R-:W-:-:S03]  /*6930*/  PRMT R250, RZ, 0x7610, R250 ;  /* 0x00007610fffa7816 */ /* 0x000fc600000000fa */
[----:B------:R-:W-:Y:S01]  /*6940*/  STL [R1+0x140], R12 ;  /* 0x0001400c01007387 */ /* 0x000fe20000100800 */
[----:B0-----:R-:W-:Y:S02]  /*6950*/  @P0 IMAD.MOV.U32 R78, RZ, RZ, R178 ;  /* 0x000000ffff4e0224 */ /* 0x001fe400078e00b2 */
[----:B------:R-:W-:Y:S01]  /*6960*/  @P0 IMAD.MOV.U32 R79, RZ, RZ, R177 ;  /* 0x000000ffff4f0224 */ /* 0x000fe200078e00b1 */
[----:B------:R-:W-:Y:S04]  /*6970*/  STL [R1+0x14c], R13 ;  /* 0x00014c0d01007387 */ /* 0x000fe80000100800 */
[----:B------:R0:W2:Y:S04]  /*6980*/  @P0 LDG.E.U8 R6, desc[UR24][R78.64] ;  /* 0x000000184e060981 */ /* 0x0000a8000c1e1100 */
[----:B------:R-:W-:Y:S04]  /*6990*/  STL [R1+0x148], R14 ;  /* 0x0001480e01007387 */ /* 0x000fe80000100800 */
[----:B------:R-:W-:Y:S01]  /*69a0*/  STL [R1+0x154], R15 ;  /* 0x0001540f01007387 */ /* 0x000fe20000100800 */
[----:B0-----:R-:W-:-:S02]  /*69b0*/  @P0 IMAD.MOV.U32 R78, RZ, RZ, R182 ;  /* 0x000000ffff4e0224 */ /* 0x001fc400078e00b6 */
[----:B------:R-:W-:Y:S01]  /*69c0*/  @P0 IMAD.MOV.U32 R79, RZ, RZ, R181 ;  /* 0x000000ffff4f0224 */ /* 0x000fe200078e00b5 */
[----:B------:R-:W-:Y:S01]  /*69d0*/  STL [R1+0x150], R17 ;  /* 0x0001501101007387 */ /* 0x000fe20000100800 */
[----:B------:R-:W-:-:S03]  /*69e0*/  PRMT R10, RZ, 0x7610, R10 ;  /* 0x00007610ff0a7816 */ /* 0x000fc6000000000a */
[----:B------:R-:W-:Y:S04]  /*69f0*/  STL [R1+0x15c], R16 ;  /* 0x00015c1001007387 */ /* 0x000fe80000100800 */
[----:B------:R-:W-:Y:S04]  /*6a00*/  STL [R1+0x158], R18 ;  /* 0x0001581201007387 */ /* 0x000fe80000100800 */
[----:B------:R-:W-:Y:S04]  /*6a10*/  STL [R1+0x160], R126 ;  /* 0x0001607e01007387 */ /* 0x000fe80000100800 */
[----:B------:R0:W2:Y:S04]  /*6a20*/  @P0 LDG.E.U8 R250, desc[UR24][R78.64] ;  /* 0x000000184efa0981 */ /* 0x0000a8000c1e1100 */
[----:B------:R-:W-:Y:S04]  /*6a30*/  STL [R1+0x168], R19 ;  /* 0x0001681301007387 */ /* 0x000fe80000100800 */
[----:B------:R-:W-:Y:S01]  /*6a40*/  STL [R1+0x164], R21 ;  /* 0x0001641501007387 */ /* 0x000fe20000100800 */
[----:B0-----:R-:W-:-:S02]  /*6a50*/  @P0 IMAD.MOV.U32 R78, RZ, RZ, R209 ;  /* 0x000000ffff4e0224 */ /* 0x001fc400078e00d1 */
[----:B------:R-:W-:Y:S01]  /*6a60*/  @P0 IMAD.MOV.U32 R79, RZ, RZ, R185 ;  /* 0x000000ffff4f0224 */ /* 0x000fe200078e00b9 */
        /* <DEDUP_REMOVED lines=8> */
[----:B------:R0:W2:Y:S04]  /*6af0*/  @P0 LDG.E.U8 R22, desc[UR24][R78.64] ;  /* 0x000000184e160981 */ /* 0x0000a8000c1e1100 */
[----:B------:R1:W-:Y:S01]  /*6b00*/  STL [R1+0x174], R25 ;  /* 0x0001741901007387 */ /* 0x0003e20000100800 */
[----:B0-----:R-:W-:Y:S02]  /*6b10*/  @P0 IMAD.MOV.U32 R78, RZ, RZ, R217 ;  /* 0x000000ffff4e0224 */ /* 0x001fe400078e00d9 */
[----:B------:R-:W-:Y:S01]  /*6b20*/  @P0 IMAD.MOV.U32 R79, RZ, RZ, R216 ;  /* 0x000000ffff4f0224 */ /* 0x000fe200078e00d8 */
[----:B-1----:R-:W-:-:S04]  /*6b30*/  PRMT R25, RZ, 0x7610, R25 ;  /* 0x00007610ff197816 */ /* 0x002fc80000000019 */
        /* <DEDUP_REMOVED lines=50> */
[----:B------:R-:W-:Y:S02]  /*6e60*/  @!P4 IMAD.MOV R100, RZ, RZ, -R100 ;  /* 0x000000ffff64c224 */ /* 0x000fe400078e0a64 */
[----:B0-----:R-:W-:Y:S02]  /*6e70*/  @P0 IMAD.MOV.U32 R78, RZ, RZ, R222 ;  /* 0x000000ffff4e0224 */ /* 0x001fe400078e00de */
[----:B------:R-:W-:Y:S01]  /*6e80*/  @P0 IMAD.MOV.U32 R79, RZ, RZ, R226 ;  /* 0x000000ffff4f0224 */ /* 0x000fe200078e00e2 */
[----:B------:R-:W-:-:S04]  /*6e90*/  ISETP.GT.U32.AND P4, PT, R95, R99, PT ;  /* 0x000000635f00720c */ /* 0x000fc80003f84070 */
        /* <DEDUP_REMOVED lines=9> */
[----:B------:R-:W-:Y:S01]  /*6f30*/  @!P4 IMAD.IADD R99, R99, 0x1, -R95 ;  /* 0x000000016363c824 */ /* 0x000fe200078e0a5f */
[----:B------:R-:W-:Y:S01]  /*6f40*/  PRMT R196, RZ, 0x7610, R196 ;  /* 0x00007610ffc47816 */ /* 0x000fe200000000c4 */
        /* <DEDUP_REMOVED lines=13> */
[----:B------:R-:W-:Y:S02]  /*7020*/  ISETP.GT.U32.AND P4, PT, R95, R77, PT ;  /* 0x0000004d5f00720c */ /* 0x000fe40003f84070 */
        /* <DEDUP_REMOVED lines=10> */
[----:B------:R-:W-:Y:S01]  /*70d0*/  STL [R1], R167 ;  /* 0x000000a701007387 */ /* 0x000fe20000100800 */
[----:B------:R-:W-:-:S03]  /*70e0*/  PRMT R15, RZ, 0x7610, R15 ;  /* 0x00007610ff0f7816 */ /* 0x000fc6000000000f */
[----:B------:R1:W-:Y:S01]  /*70f0*/  STL [R1+0x10], R151 ;  /* 0x0000109701007387 */ /* 0x0003e20000100800 */
[----:B0-----:R-:W-:Y:S02]  /*7100*/  @P0 IMAD.MOV.U32 R78, RZ, RZ, R186 ;  /* 0x000000ffff4e0224 */ /* 0x001fe400078e00ba */
[----:B------:R-:W-:Y:S01]  /*7110*/  @P0 IMAD.MOV.U32 R79, RZ, RZ, R187 ;  /* 0x000000ffff4f0224 */ /* 0x000fe200078e00bb */
[----:B------:R-:W-:Y:S01]  /*7120*/  STL [R1+0x20], R242 ;  /* 0x000020f201007387 */ /* 0x000fe20000100800 */
[----:B------:R-:W-:-:S03]  /*7130*/  @!P4 IMAD.IADD R77, R77, 0x1, -R95 ;  /* 0x000000014d4dc824 */ /* 0x000fc600078e0a5f */
[----:B------:R-:W-:Y:S04]  /*7140*/  STL [R1+0xc], R163 ;  /* 0x00000ca301007387 */ /* 0x000fe80000100800 */
        /* <DEDUP_REMOVED lines=8> */
[----:B------:R-:W-:Y:S01]  /*71d0*/  STL [R1+0x50], R211 ;  /* 0x000050d301007387 */ /* 0x000fe20000100800 */
[----:B------:R-:W-:-:S03]  /*71e0*/  ISETP.GT.U32.AND P4, PT, R95, R77, PT ;  /* 0x0000004d5f00720c */ /* 0x000fc60003f84070 */
[----:B------:R-:W-:Y:S04]  /*71f0*/  STL [R1+0x3c], R226 ;  /* 0x00003ce201007387 */ /* 0x000fe80000100800 */
[----:B------:R-:W-:Y:S04]  /*7200*/  STL [R1+0x60], R207 ;  /* 0x000060cf01007387 */ /* 0x000fe80000100800 */
[----:B------:R0:W2:Y:S01]  /*7210*/  @P0 LDG.E.U8 R15, desc[UR24][R78.64] ;  /* 0x000000184e0f0981 */ /* 0x0000a2000c1e1100 */
[----:B------:R-:W-:-:S03]  /*7220*/  @!P3 IMAD.MOV R99, RZ, RZ, -R99 ;  /* 0x000000ffff63b224 */ /* 0x000fc600078e0a63 */
[----:B------:R-:W-:Y:S01]  /*7230*/  STL [R1+0x4c], R218 ;  /* 0x00004cda01007387 */ /* 0x000fe20000100800 */
[----:B------:R-:W-:-:S03]  /*7240*/  ISETP.GT.U32.AND P3, PT, R95, R98, PT ;  /* 0x000000625f00720c */ /* 0x000fc60003f64070 */
[----:B------:R-:W-:Y:S01]  /*7250*/  STL [R1+0x78], R204 ;  /* 0x000078cc01007387 */ /* 0x000fe20000100800 */
[----:B0-----:R-:W-:Y:S02]  /*7260*/  @P0 IMAD.MOV.U32 R78, RZ, RZ, R172 ;  /* 0x000000ffff4e0224 */ /* 0x001fe400078e00ac */
        /* <DEDUP_REMOVED lines=14> */
[----:B------:R-:W-:-:S03]  /*7350*/  @!P4 IMAD.IADD R77, R77, 0x1, -R95 ;  /* 0x000000014d4dc824 */ /* 0x000fc600078e0a5f */
[----:B------:R-:W-:Y:S01]  /*7360*/  STL [R1+0xa4], R192 ;  /* 0x0000a4c001007387 */ /* 0x000fe20000100800 */
[----:B------:R-:W-:-:S03]  /*7370*/  ISETP.GT.U32.AND P4, PT, R95, R97, PT ;  /* 0x000000615f00720c */ /* 0x000fc60003f84070 */
[----:B------:R-:W-:Y:S01]  /*7380*/  STL [R1+0xb4], R189 ;  /* 0x0000b4bd01007387 */ /* 0x000fe20000100800 */
[----:B------:R-:W-:-:S03]  /*7390*/  LOP3.LUT R155, R94, 0x94, RZ, 0xfc, !PT ;  /* 0x000000945e9b7812 */ /* 0x000fc600078efcff */
[----:B------:R0:W2:Y:S04]  /*73a0*/  @P0 LDG.E.U8 R13, desc[UR24][R78.64] ;  /* 0x000000184e0d0981 */ /* 0x0000a8000c1e1100 */
[----:B------:R-:W-:Y:S04]  /*73b0*/  STL [R1+0xc8], R186 ;  /* 0x0000c8ba01007387 */ /* 0x000fe80000100800 */
[----:B------:R-:W-:Y:S01]  /*73c0*/  STL [R1+0xc4], R187 ;  /* 0x0000c4bb01007387 */ /* 0x000fe20000100800 */
[----:B0-----:R-:W-:Y:S02]  /*73d0*/  @P0 IMAD.MOV.U32 R78, RZ, RZ, R158 ;  /* 0x000000ffff4e0224 */ /* 0x001fe400078e009e */
[----:B------:R-:W-:Y:S01]  /*73e0*/  @P0 IMAD.MOV.U32 R79, RZ, RZ, R164 ;  /* 0x000000ffff4f0224 */ /* 0x000fe200078e00a4 */
[----:B------:R-:W-:Y:S01]  /*73f0*/  STL [R1+0xd8], R180 ;  /* 0x0000d8b401007387 */ /* 0x000fe20000100800 */
[----:B-1----:R-:W-:-:S03]  /*7400*/  IMAD.MOV.U32 R151, RZ, RZ, R77 ;  /* 0x000000ffff977224 */ /* 0x002fc600078e004d */
[----:B------:R-:W-:Y:S01]  /*7410*/  STL [R1+0xd4], R184 ;  /* 0x0000d4b801007387 */ /* 0x000fe20000100800 */
[----:B------:R-:W-:-:S03]  /*7420*/  @!P3 IMAD.IADD R98, R98, 0x1, -R95 ;  /* 0x000000016262b824 */ /* 0x000fc600078e0a5f */
[----:B------:R-:W-:Y:S04]  /*7430*/  STL [R1+0xe8], R172 ;  /* 0x0000e8ac01007387 */ /* 0x000fe80000100800 */
[----:B------:R-:W-:Y:S04]  /*7440*/  STL [R1+0xe4], R176 ;  /* 0x0000e4b001007387 */ /* 0x000fe80000100800 */
[----:B------:R0:W2:Y:S01]  /*7450*/  @P0 LDG.E.U8 R14, desc[UR24][R78.64] ;  /* 0x000000184e0e0981 */ /* 0x0000a2000c1e1100 */
[----:B------:R-:W-:-:S03]  /*7460*/  @!P5 IMAD.MOV R151, RZ, RZ, -R151 ;  /* 0x000000ffff97d224 */ /* 0x000fc600078e0a97 */
[----:B------:R1:W-:Y:S01]  /*7470*/  STL [R1+0xf8], R154 ;  /* 0x0000f89a01007387 */ /* 0x0003e20000100800 */
[----:B------:R-:W-:Y:S02]  /*7480*/  ISETP.GE.AND P3, PT, R116, RZ, PT ;  /* 0x000000ff7400720c */ /* 0x000fe40003f66270 */
[----:B0-----:R-:W-:Y:S02]  /*7490*/  IABS R78, R155 ;  /* 0x0000009b004e7213 */ /* 0x001fe40000000000 */
[----:B-1----:R-:W-:-:S03]  /*74a0*/  LOP3.LUT R154, R94, 0x9c, RZ, 0xfc, !PT ;  /* 0x0000009c5e9a7812 */ /* 0x002fc600078efcff */
[----:B------:R-:W-:Y:S01]  /*74b0*/  IMAD.HI.U32 R116, R93, R78, RZ ;  /* 0x0000004e5d747227 */ /* 0x000fe200078e00ff */
[----:B------:R-:W-:Y:S02]  /*74c0*/  ISETP.GT.U32.AND P5, PT, R95, R98, PT ;  /* 0x000000625f00720c */ /* 0x000fe40003fa4070 */
[----:B------:R-:W-:Y:S01]  /*74d0*/  IABS R79, R154 ;  /* 0x0000009a004f7213 */ /* 0x000fe20000000000 */
[----:B------:R-:W-:Y:S02]  /*74e0*/  @!P4 IMAD.IADD R97, R97, 0x1, -R95 ;  /* 0x000000016161c824 */ /* 0x000fe400078e0a5f */
[----:B------:R-:W-:Y:S02]  /*74f0*/  IMAD.MOV R116, RZ, RZ, -R116 ;  /* 0x000000ffff747224 */ /* 0x000fe400078e0a74 */
[----:B------:R-:W-:Y:S01]  /*7500*/  IMAD.MOV.U32 R77, RZ, RZ, R79 ;  /* 0x000000ffff4d7224 */ /* 0x000fe200078e004f */
[C---:B------:R-:W-:Y:S01]  /*7510*/  ISETP.GT.U32.AND P4, PT, R95.reuse, R97, PT ;  /* 0x000000615f00720c */ /* 0x040fe20003f84070 */
[----:B------:R-:W-:-:S02]  /*7520*/  IMAD R78, R95, R116, R78 ;  /* 0x000000745f4e7224 */ /* 0x000fc400078e024e */
[----:B------:R-:W-:-:S04]  /*7530*/  IMAD.HI.U32 R79, R93, R77, RZ ;  /* 0x0000004d5d4f7227 */ /* 0x000fc800078e00ff */
[----:B------:R-:W-:Y:S01]  /*7540*/  @!P5 IMAD.IADD R98, R98, 0x1, -R95 ;  /* 0x000000016262d824 */ /* 0x000fe200078e0a5f */
[----:B------:R-:W-:Y:S01]  /*7550*/  ISETP.GT.U32.AND P5, PT, R95, R78, PT ;  /* 0x0000004e5f00720c */ /* 0x000fe20003fa4070 */
[----:B------:R-:W-:-:S04]  /*7560*/  IMAD.MOV R79, RZ, RZ, -R79 ;  /* 0x000000ffff4f7224 */ /* 0x000fc800078e0a4f */
[----:B------:R-:W-:Y:S02]  /*7570*/  IMAD R77, R95, R79, R77 ;  /* 0x0000004f5f4d7224 */ /* 0x000fe400078e024d */
[--C-:B------:R-:W-:Y:S01]  /*7580*/  @!P4 IMAD.IADD R97, R97, 0x1, -R95.reuse ;  /* 0x000000016161c824 */ /* 0x100fe200078e0a5f */
[----:B------:R-:W-:Y:S02]  /*7590*/  LOP3.LUT R79, R94, 0xa4, RZ, 0xfc, !PT ;  /* 0x000000a45e4f7812 */ /* 0x000fe400078efcff */
[----:B------:R-:W-:Y:S02]  /*75a0*/  ISETP.GT.U32.AND P4, PT, R95, R77, PT ;  /* 0x0000004d5f00720c */ /* 0x000fe40003f84070 */
[----:B------:R-:W-:Y:S01]  /*75b0*/  IABS R159, R79 ;  /* 0x0000004f009f7213 */ /* 0x000fe20000000000 */
[----:B------:R-:W-:Y:S02]  /*75c0*/  @!P5 IMAD.IADD R78, R78, 0x1, -R95 ;  /* 0x000000014e4ed824 */ /* 0x000fe400078e0a5f */
[----:B------:R-:W-:-:S02]  /*75d0*/  IMAD.MOV.U32 R116, RZ, RZ, R97 ;  /* 0x000000ffff747224 */ /* 0x000fc400078e0061 */
[----:B------:R-:W-:Y:S01]  /*75e0*/  IMAD.HI.U32 R97, R93, R159, RZ ;  /* 0x0000009f5d617227 */ /* 0x000fe200078e00ff */
[----:B------:R-:W-:-:S03]  /*75f0*/  ISETP.GT.U32.AND P5, PT, R95, R78, PT ;  /* 0x0000004e5f00720c */ /* 0x000fc60003fa4070 */
[----:B------:R-:W-:Y:S02]  /*7600*/  IMAD.MOV R97, RZ, RZ, -R97 ;  /* 0x000000ffff617224 */ /* 0x000fe400078e0a61 */
[----:B------:R-:W-:Y:S02]  /*7610*/  @!P4 IMAD.IADD R77, R77, 0x1, -R95 ;  /* 0x000000014d4dc824 */ /* 0x000fe400078e0a5f */
[----:B------:R-:W-:Y:S01]  /*7620*/  @!P3 IMAD.MOV R116, RZ, RZ, -R116 ;  /* 0x000000ffff74b224 */ /* 0x000fe200078e0a74 */
[----:B------:R-:W-:Y:S01]  /*7630*/  ISETP.GE.AND P3, PT, R154, RZ, PT ;  /* 0x000000ff9a00720c */ /* 0x000fe20003f66270 */
[----:B------:R0:W-:Y:S01]  /*7640*/  STL [R1+0x100], R158 ;  /* 0x0001009e01007387 */ /* 0x0001e20000100800 */
[C---:B------:R-:W-:Y:S01]  /*7650*/  IMAD R154, R95.reuse, R97, R159 ;  /* 0x000000615f9a7224 */ /* 0x040fe200078e029f */
[----:B------:R-:W-:Y:S02]  /*7660*/  ISETP.GT.U32.AND P4, PT, R95, R77, PT ;  /* 0x0000004d5f00720c */ /* 0x000fe40003f84070 */
[----:B------:R-:W-:-:S02]  /*7670*/  @!P5 IMAD.IADD R78, R78, 0x1, -R95 ;  /* 0x000000014e4ed824 */ /* 0x000fc400078e0a5f */
[----:B------:R-:W-:Y:S02]  /*7680*/  ISETP.GT.U32.AND P5, PT, R95, R154, PT ;  /* 0x0000009a5f00720c */ /* 0x000fe40003fa4070 */
[----:B0-----:R-:W-:-:S04]  /*7690*/  LOP3.LUT R158, R94, 0xac, RZ, 0xfc, !PT ;  /* 0x000000ac5e9e7812 */ /* 0x001fc800078efcff */
[----:B------:R-:W-:Y:S01]  /*76a0*/  IABS R159, R158 ;  /* 0x0000009e009f7213 */ /* 0x000fe20000000000 */
[----:B------:R-:W-:Y:S01]  /*76b0*/  @!P6 IMAD.MOV R98, RZ, RZ, -R98 ;  /* 0x000000ffff62e224 */ /* 0x000fe200078e0a62 */
[----:B------:R-:W-:-:S03]  /*76c0*/  ISETP.GE.AND P6, PT, R155, RZ, PT ;  /* 0x000000ff9b00720c */ /* 0x000fc60003fc6270 */
[----:B------:R-:W-:-:S04]  /*76d0*/  IMAD.HI.U32 R97, R93, R159, RZ ;  /* 0x0000009f5d617227 */ /* 0x000fc800078e00ff */
[----:B------:R-:W-:Y:S02]  /*76e0*/  @!P4 IMAD.IADD R77, R77, 0x1, -R95 ;  /* 0x000000014d4dc824 */ /* 0x000fe400078e0a5f */
[----:B------:R-:W-:Y:S02]  /*76f0*/  IMAD.MOV R97, RZ, RZ, -R97 ;  /* 0x000000ffff617224 */ /* 0x000fe400078e0a61 */
[----:B------:R-:W-:Y:S01]  /*7700*/  IMAD.MOV.U32 R155, RZ, RZ, R77 ;  /* 0x000000ffff9b7224 */ /* 0x000fe200078e004d */
[----:B------:R-:W-:Y:S01]  /*7710*/  LOP3.LUT R77, R94, 0xb4, RZ, 0xfc, !PT ;  /* 0x000000b45e4d7812 */ /* 0x000fe200078efcff */
[----:B------:R-:W-:Y:S02]  /*7720*/  IMAD R159, R95, R97, R159 ;  /* 0x000000615f9f7224 */ /* 0x000fe400078e029f */
[----:B------:R-:W-:Y:S02]  /*7730*/  @!P5 IMAD.IADD R154, R154, 0x1, -R95 ;  /* 0x000000019a9ad824 */ /* 0x000fe400078e0a5f */
[----:B------:R-:W-:-:S02]  /*7740*/  IMAD.MOV.U32 R97, RZ, RZ, R78 ;  /* 0x000000ffff617224 */ /* 0x000fc400078e004e */
[----:B------:R-:W-:Y:S01]  /*7750*/  @!P3 IMAD.MOV R155, RZ, RZ, -R155 ;  /* 0x000000ffff9bb224 */ /* 0x000fe200078e0a9b */
[----:B------:R-:W-:Y:S01]  /*7760*/  ISETP.GE.AND P3, PT, R158, RZ, PT ;  /* 0x000000ff9e00720c */ /* 0x000fe20003f66270 */
[----:B------:R-:W-:Y:S01]  /*7770*/  @!P6 IMAD.MOV R97, RZ, RZ, -R97 ;  /* 0x000000ffff61e224 */ /* 0x000fe200078e0a61 */
[C---:B------:R-:W-:Y:S02]  /*7780*/  ISETP.GT.U32.AND P5, PT, R95.reuse, R154, PT ;  /* 0x0000009a5f00720c */ /* 0x040fe40003fa4070 */
[----:B------:R-:W-:Y:S02]  /*7790*/  IABS R158, R77 ;  /* 0x0000004d009e7213 */ /* 0x000fe40000000000 */
[----:B------:R-:W-:Y:S02]  /*77a0*/  ISETP.GT.U32.AND P6, PT, R95, R159, PT ;  /* 0x0000009f5f00720c */ /* 0x000fe40003fc4070 */
[----:B------:R-:W-:Y:S01]  /*77b0*/  ISETP.GE.AND P4, PT, R79, RZ, PT ;  /* 0x000000ff4f00720c */ /* 0x000fe20003f86270 */
[----:B------:R-:W-:-:S04]  /*77c0*/  IMAD.HI.U32 R78, R93, R158, RZ ;  /* 0x0000009e5d4e7227 */ /* 0x000fc800078e00ff */
[----:B------:R-:W-:Y:S02]  /*77d0*/  IMAD.MOV R78, RZ, RZ, -R78 ;  /* 0x000000ffff4e7224 */ /* 0x000fe400078e0a4e */
[--C-:B------:R-:W-:Y:S01]  /*77e0*/  @!P5 IMAD.IADD R154, R154, 0x1, -R95.reuse ;  /* 0x000000019a9ad824 */ /* 0x100fe200078e0a5f */
[----:B------:R-:W-:Y:S01]  /*77f0*/  ISETP.GE.AND P5, PT, R77, RZ, PT ;  /* 0x000000ff4d00720c */ /* 0x000fe20003fa6270 */
[----:B------:R-:W-:Y:S01]  /*7800*/  IMAD R158, R95, R78, R158 ;  /* 0x0000004e5f9e7224 */ /* 0x000fe200078e029e */
[----:B------:R-:W-:Y:S01]  /*7810*/  LOP3.LUT R77, R94, 0xbc, RZ, 0xfc, !PT ;  /* 0x000000bc5e4d7812 */ /* 0x000fe200078efcff */
[----:B------:R-:W-:Y:S02]  /*7820*/  @!P6 IMAD.IADD R159, R159, 0x1, -R95 ;  /* 0x000000019f9fe824 */ /* 0x000fe400078e0a5f */
[----:B------:R-:W-:Y:S01]  /*7830*/  @!P4 IMAD.MOV R154, RZ, RZ, -R154 ;  /* 0x000000ffff9ac224 */ /* 0x000fe200078e0a9a */
[----:B------:R-:W-:Y:S02]  /*7840*/  ISETP.GT.U32.AND P4, PT, R95, R158, PT ;  /* 0x0000009e5f00720c */ /* 0x000fe40003f84070 */
[----:B------:R-:W-:-:S02]  /*7850*/  IABS R167, R77 ;  /* 0x0000004d00a77213 */ /* 0x000fc40000000000 */
[----:B------:R-:W-:-:S03]  /*7860*/  ISETP.GT.U32.AND P6, PT, R95, R159, PT ;  /* 0x0000009f5f00720c */ /* 0x000fc60003fc4070 */
[----:B------:R-:W-:-:S04]  /*7870*/  IMAD.HI.U32 R78, R93, R167, RZ ;  /* 0x000000a75d4e7227 */ /* 0x000fc800078e00ff */
[----:B------:R-:W-:Y:S02]  /*7880*/  IMAD.MOV R78, RZ, RZ, -R78 ;  /* 0x000000ffff4e7224 */ /* 0x000fe400078e0a4e */
[----:B------:R-:W-:Y:S02]  /*7890*/  @!P4 IMAD.IADD R158, R158, 0x1, -R95 ;  /* 0x000000019e9ec824 */ /* 0x000fe400078e0a5f */
[----:B------:R-:W-:Y:S02]  /*78a0*/  IMAD R167, R95, R78, R167 ;  /* 0x0000004e5fa77224 */ /* 0x000fe400078e02a7 */
[----:B------:R-:W-:Y:S01]  /*78b0*/  @!P6 IMAD.IADD R159, R159, 0x1, -R95 ;  /* 0x000000019f9fe824 */ /* 0x000fe200078e0a5f */
[----:B------:R-:W-:Y:S02]  /*78c0*/  ISETP.GE.AND P6, PT, R77, RZ, PT ;  /* 0x000000ff4d00720c */ /* 0x000fe40003fc6270 */
[----:B------:R-:W-:Y:S01]  /*78d0*/  LOP3.LUT R77, R94, 0xc4, RZ, 0xfc, !PT ;  /* 0x000000c45e4d7812 */ /* 0x000fe200078efcff */
[----:B------:R-:W-:Y:S01]  /*78e0*/  STL [R1+0xf4], R168 ;  /* 0x0000f4a801007387 */ /* 0x000fe20000100800 */
[C---:B------:R-:W-:Y:S01]  /*78f0*/  ISETP.GT.U32.AND P4, PT, R95.reuse, R158, PT ;  /* 0x0000009e5f00720c */ /* 0x040fe20003f84070 */
[----:B------:R-:W-:Y:S01]  /*7900*/  @!P3 IMAD.MOV R159, RZ, RZ, -R159 ;  /* 0x000000ffff9fb224 */ /* 0x000fe200078e0a9f */
[----:B------:R-:W-:Y:S01]  /*7910*/  ISETP.GT.U32.AND P3, PT, R95, R167, PT ;  /* 0x000000a75f00720c */ /* 0x000fe20003f64070 */
[----:B------:R0:W-:Y:S02]  /*7920*/  STL [R1+0xfc], R164 ;  /* 0x0000fca401007387 */ /* 0x0001e40000100800 */
[----:B0-----:R-:W-:-:S05]  /*7930*/  IABS R164, R77 ;  /* 0x0000004d00a47213 */ /* 0x001fca0000000000 */
[----:B------:R-:W-:-:S04]  /*7940*/  IMAD.HI.U32 R78, R93, R164, RZ ;  /* 0x000000a45d4e7227 */ /* 0x000fc800078e00ff */
[----:B------:R-:W-:Y:S02]  /*7950*/  IMAD.MOV R78, RZ, RZ, -R78 ;  /* 0x000000ffff4e7224 */ /* 0x000fe400078e0a4e */
[--C-:B------:R-:W-:Y:S01]  /*7960*/  @!P4 IMAD.IADD R158, R158, 0x1, -R95.reuse ;  /* 0x000000019e9ec824 */ /* 0x100fe200078e0a5f */
[----:B------:R-:W-:Y:S01]  /*7970*/  ISETP.GE.AND P4, PT, R77, RZ, PT ;  /* 0x000000ff4d00720c */ /* 0x000fe20003f86270 */
[----:B------:R-:W-:Y:S01]  /*7980*/  @!P3 IMAD.IADD R167, R167, 0x1, -R95 ;  /* 0x00000001a7a7b824 */ /* 0x000fe200078e0a5f */
[----:B------:R-:W-:Y:S01]  /*7990*/  LOP3.LUT R77, R94, 0xcc, RZ, 0xfc, !PT ;  /* 0x000000cc5e4d7812 */ /* 0x000fe200078efcff */
[C---:B------:R-:W-:Y:S02]  /*79a0*/  IMAD R164, R95.reuse, R78, R164 ;  /* 0x0000004e5fa47224 */ /* 0x040fe400078e02a4 */
[----:B------:R-:W-:Y:S01]  /*79b0*/  @!P5 IMAD.MOV R158, RZ, RZ, -R158 ;  /* 0x000000ffff9ed224 */ /* 0x000fe200078e0a9e */
[----:B------:R-:W-:Y:S02]  /*79c0*/  IABS R171, R77 ;  /* 0x0000004d00ab7213 */ /* 0x000fe40000000000 */
[----:B------:R-:W-:-:S02]  /*79d0*/  ISETP.GT.U32.AND P3, PT, R95, R167, PT ;  /* 0x000000a75f00720c */ /* 0x000fc40003f64070 */
[----:B------:R-:W-:Y:S01]  /*79e0*/  ISETP.GT.U32.AND P5, PT, R95, R164, PT ;  /* 0x000000a45f00720c */ /* 0x000fe20003fa4070 */
[----:B------:R-:W-:-:S04]  /*79f0*/  IMAD.HI.U32 R78, R93, R171, RZ ;  /* 0x000000ab5d4e7227 */ /* 0x000fc800078e00ff */
[----:B------:R-:W-:-:S04]  /*7a00*/  IMAD.MOV R78, RZ, RZ, -R78 ;  /* 0x000000ffff4e7224 */ /* 0x000fc800078e0a4e */
[----:B------:R-:W-:Y:S02]  /*7a10*/  IMAD R171, R95, R78, R171 ;  /* 0x0000004e5fab7224 */ /* 0x000fe400078e02ab */
[--C-:B------:R-:W-:Y:S01]  /*7a20*/  @!P3 IMAD.IADD R167, R167, 0x1, -R95.reuse ;  /* 0x00000001a7a7b824 */ /* 0x100fe200078e0a5f */
[----:B------:R-:W-:Y:S01]  /*7a30*/  ISETP.GE.AND P3, PT, R77, RZ, PT ;  /* 0x000000ff4d00720c */ /* 0x000fe20003f66270 */
[----:B------:R-:W-:Y:S01]  /*7a40*/  @!P5 IMAD.IADD R164, R164, 0x1, -R95 ;  /* 0x00000001a4a4d824 */ /* 0x000fe200078e0a5f */
[----:B------:R-:W-:Y:S01]  /*7a50*/  LOP3.LUT R77, R94, 0xd4, RZ, 0xfc, !PT ;  /* 0x000000d45e4d7812 */ /* 0x000fe200078efcff */
[----:B------:R-:W-:Y:S01]  /*7a60*/  @!P6 IMAD.MOV R167, RZ, RZ, -R167 ;  /* 0x000000ffffa7e224 */ /* 0x000fe200078e0aa7 */
[C---:B------:R-:W-:Y:S02]  /*7a70*/  ISETP.GT.U32.AND P6, PT, R95.reuse, R171, PT ;  /* 0x000000ab5f00720c */ /* 0x040fe40003fc4070 */
[----:B------:R-:W-:Y:S02]  /*7a80*/  ISETP.GT.U32.AND P5, PT, R95, R164, PT ;  /* 0x000000a45f00720c */ /* 0x000fe40003fa4070 */
[----:B------:R-:W-:-:S05]  /*7a90*/  IABS R168, R77 ;  /* 0x0000004d00a87213 */ /* 0x000fca0000000000 */
[----:B------:R-:W-:-:S04]  /*7aa0*/  IMAD.HI.U32 R78, R93, R168, RZ ;  /* 0x000000a85d4e7227 */ /* 0x000fc800078e00ff */
[----:B------:R-:W-:Y:S02]  /*7ab0*/  IMAD.MOV R78, RZ, RZ, -R78 ;  /* 0x000000ffff4e7224 */ /* 0x000fe400078e0a4e */
[--C-:B------:R-:W-:Y:S02]  /*7ac0*/  @!P6 IMAD.IADD R171, R171, 0x1, -R95.reuse ;  /* 0x00000001ababe824 */ /* 0x100fe400078e0a5f */
[----:B------:R-:W-:Y:S01]  /*7ad0*/  @!P5 IMAD.IADD R164, R164, 0x1, -R95 ;  /* 0x00000001a4a4d824 */ /* 0x000fe200078e0a5f */
[----:B------:R-:W-:Y:S01]  /*7ae0*/  ISETP.GE.AND P5, PT, R77, RZ, PT ;  /* 0x000000ff4d00720c */ /* 0x000fe20003fa6270 */
[C---:B------:R-:W-:Y:S01]  /*7af0*/  IMAD R168, R95.reuse, R78, R168 ;  /* 0x0000004e5fa87224 */ /* 0x040fe200078e02a8 */
[----:B------:R-:W-:Y:S01]  /*7b00*/  LOP3.LUT R77, R94, 0xdc, RZ, 0xfc, !PT ;  /* 0x000000dc5e4d7812 */ /* 0x000fe200078efcff */
[----:B------:R-:W-:Y:S01]  /*7b10*/  @!P4 IMAD.MOV R164, RZ, RZ, -R164 ;  /* 0x000000ffffa4c224 */ /* 0x000fe200078e0aa4 */
[C---:B------:R-:W-:Y:S02]  /*7b20*/  ISETP.GT.U32.AND P6, PT, R95.reuse, R171, PT ;  /* 0x000000ab5f00720c */ /* 0x040fe40003fc4070 */
[----:B------:R-:W-:-:S02]  /*7b30*/  ISETP.GT.U32.AND P4, PT, R95, R168, PT ;  /* 0x000000a85f00720c */ /* 0x000fc40003f84070 */
[----:B------:R-:W-:-:S05]  /*7b40*/  IABS R175, R77 ;  /* 0x0000004d00af7213 */ /* 0x000fca0000000000 */
        /* <DEDUP_REMOVED lines=20> */
[----:B------:R-:W-:Y:S02]  /*7c90*/  IABS R179, R77 ;  /* 0x0000004d00b37213 */ /* 0x000fe40000000000 */
        /* <DEDUP_REMOVED lines=8> */
[----:B------:R-:W-:Y:S01]  /*7d20*/  @!P6 IMAD.MOV R175, RZ, RZ, -R175 ;  /* 0x000000ffffafe224 */ /* 0x000fe200078e0aaf */
[----:B------:R-:W-:-:S02]  /*7d30*/  ISETP.GT.U32.AND P5, PT, R95, R172, PT ;  /* 0x000000ac5f00720c */ /* 0x000fc40003fa4070 */
[----:B------:R-:W-:Y:S02]  /*7d40*/  ISETP.GT.U32.AND P6, PT, R95, R179, PT ;  /* 0x000000b35f00720c */ /* 0x000fe40003fc4070 */
        /* <DEDUP_REMOVED lines=25> */
[--C-:B------:R-:W-:Y:S02]  /*7ee0*/  @!P3 IMAD.IADD R183, R183, 0x1, -R95.reuse ;  /* 0x00000001b7b7b824 */ /* 0x100fe400078e0a5f */
        /* <DEDUP_REMOVED lines=16> */
[----:B------:R-:W-:Y:S02]  /*7ff0*/  ISETP.GT.U32.AND P5, PT, R95, R180, PT ;  /* 0x000000b45f00720c */ /* 0x000fe40003fa4070 */
[----:B------:R-:W-:-:S02]  /*8000*/  IABS R184, R77 ;  /* 0x0000004d00b87213 */ /* 0x000fc40000000000 */
[----:B------:R-:W-:-:S03]  /*8010*/  ISETP.GT.U32.AND P6, PT, R95, R186, PT ;  /* 0x000000ba5f00720c */ /* 0x000fc60003fc4070 */
[----:B------:R-:W-:-:S04]  /*8020*/  IMAD.HI.U32 R78, R93, R184, RZ ;  /* 0x000000b85d4e7227 */ /* 0x000fc800078e00ff */
[----:B------:R-:W-:Y:S02]  /*8030*/  IMAD.MOV R78, RZ, RZ, -R78 ;  /* 0x000000ffff4e7224 */ /* 0x000fe400078e0a4e */
[--C-:B------:R-:W-:Y:S01]  /*8040*/  @!P5 IMAD.IADD R180, R180, 0x1, -R95.reuse ;  /* 0x00000001b4b4d824 */ /* 0x100fe200078e0a5f */
[----:B------:R-:W-:Y:S01]  /*8050*/  ISETP.GE.AND P5, PT, R77, RZ, PT ;  /* 0x000000ff4d00720c */ /* 0x000fe20003fa6270 */
[C---:B------:R-:W-:Y:S01]  /*8060*/  IMAD R184, R95.reuse, R78, R184 ;  /* 0x0000004e5fb87224 */ /* 0x040fe200078e02b8 */
        /* <DEDUP_REMOVED lines=42> */
[----:B------:R-:W-:Y:S02]  /*8310*/  @!P5 IMAD.IADD R187, R187, 0x1, -R95 ;  /* 0x00000001bbbbd824 */ /* 0x000fe400078e0a5f */
[----:B------:R-:W-:Y:S01]  /*8320*/  IMAD R189, R95, R79, R189 ;  /* 0x0000004f5fbd7224 */ /* 0x000fe200078e02bd */
[----:B------:R-:W-:Y:S01]  /*8330*/  ISETP.GE.AND P5, PT, R77, RZ, PT ;  /* 0x000000ff4d00720c */ /* 0x000fe20003fa6270 */
[----:B------:R-:W-:Y:S01]  /*8340*/  @!P4 IMAD.MOV R187, RZ, RZ, -R187 ;  /* 0x000000ffffbbc224 */ /* 0x000fe200078e0abb */
[----:B------:R-:W-:Y:S02]  /*8350*/  LOP3.LUT R77, R94, 0x13c, RZ, 0xfc, !PT ;  /* 0x0000013c5e4d7812 */ /* 0x000fe400078efcff */
        /* <DEDUP_REMOVED lines=17> */
[--C-:B------:R-:W-:Y:S02]  /*8470*/  @!P4 IMAD.IADD R189, R189, 0x1, -R95.reuse ;  /* 0x00000001bdbdc824 */ /* 0x100fe400078e0a5f */
[----:B------:R-:W-:Y:S01]  /*8480*/  @!P3 IMAD.IADD R78, R78, 0x1, -R95 ;  /* 0x000000014e4eb824 */ /* 0x000fe200078e0a5f */
[----:B------:R-:W-:Y:S01]  /*8490*/  ISETP.GE.AND P4, PT, R77, RZ, PT ;  /* 0x000000ff4d00720c */ /* 0x000fe20003f86270 */
[----:B------:R-:W-:Y:S01]  /*84a0*/  @!P5 IMAD.MOV R189, RZ, RZ, -R189 ;  /* 0x000000ffffbdd224 */ /* 0x000fe200078e0abd */
[----:B------:R-:W-:Y:S02]  /*84b0*/  LOP3.LUT R77, R94, 0x14c, RZ, 0xfc, !PT ;  /* 0x0000014c5e4d7812 */ /* 0x000fe400078efcff */
[C---:B------:R-:W-:Y:S02]  /*84c0*/  ISETP.GT.U32.AND P5, PT, R95.reuse, R192, PT ;  /* 0x000000c05f00720c */ /* 0x040fe40003fa4070 */
[----:B------:R-:W-:-:S02]  /*84d0*/  ISETP.GT.U32.AND P3, PT, R95, R78, PT ;  /* 0x0000004e5f00720c */ /* 0x000fc40003f64070 */
[----:B------:R-:W-:Y:S01]  /*84e0*/  IABS R79, R77 ;  /* 0x0000004d004f7213 */ /* 0x000fe20000000000 */
[----:B------:R-:W-:-:S04]  /*84f0*/  @!UP1 UIADD3 UR4, UPT, UPT, -UR6, 0x100000, URZ ;  /* 0x0010000006049890 */ /* 0x000fc8000fffe1ff */
[----:B------:R-:W-:Y:S02]  /*8500*/  @!UP1 USHF.L.U32 UR5, UR4, 0xb, URZ ;  /* 0x0000000b04059899 */ /* 0x000fe400080006ff */
[----:B------:R-:W-:Y:S01]  /*8510*/  @!UP1 USHF.L.U32 UR4, UR4, 0x1, URZ ;  /* 0x0000000104049899 */ /* 0x000fe200080006ff */
[----:B------:R-:W-:-:S04]  /*8520*/  IMAD.HI.U32 R163, R93, R79, RZ ;  /* 0x0000004f5da37227 */ /* 0x000fc800078e00ff */
[----:B------:R-:W-:Y:S02]  /*8530*/  IMAD.MOV R163, RZ, RZ, -R163 ;  /* 0x000000ffffa37224 */ /* 0x000fe400078e0aa3 */
[--C-:B------:R-:W-:Y:S02]  /*8540*/  @!P5 IMAD.IADD R192, R192, 0x1, -R95.reuse ;  /* 0x00000001c0c0d824 */ /* 0x100fe400078e0a5f */
[----:B------:R-:W-:Y:S01]  /*8550*/  @!P3 IMAD.IADD R78, R78, 0x1, -R95 ;  /* 0x000000014e4eb824 */ /* 0x000fe200078e0a5f */
[----:B------:R-:W-:Y:S01]  /*8560*/  ISETP.GE.AND P3, PT, R77, RZ, PT ;  /* 0x000000ff4d00720c */ /* 0x000fe20003f66270 */
[C---:B------:R-:W-:Y:S01]  /*8570*/  IMAD R77, R95.reuse, R163, R79 ;  /* 0x000000a35f4d7224 */ /* 0x040fe200078e024f */
[----:B------:R-:W-:Y:S01]  /*8580*/  LOP3.LUT R79, R94, 0x154, RZ, 0xfc, !PT ;  /* 0x000001545e4f7812 */ /* 0x000fe200078efcff */
[----:B------:R-:W-:Y:S01]  /*8590*/  VOTEU.ALL UP1, P1 ;  /* 0x0000000000ff7886 */ /* 0x000fe20000820000 */
[----:B------:R-:W-:Y:S02]  /*85a0*/  ISETP.GT.U32.AND P5, PT, R95, R192, PT ;  /* 0x000000c05f00720c */ /* 0x000fe40003fa4070 */
[----:B------:R-:W-:-:S02]  /*85b0*/  IABS R163, R79 ;  /* 0x0000004f00a37213 */ /* 0x000fc40000000000 */
[----:B------:R0:W1:Y:S01]  /*85c0*/  @!UP1 SYNCS.EXCH.64 URZ, [UR11+0x9008], UR4 ;  /* 0x009008040bff95b2 */ /* 0x0000620008000100 */
[----:B---3--:R3:W-:Y:S02]  /*85d0*/  STS.U8 [R160+UR11+0x8000], R120 ;  /* 0x00800078a0007988 */ /* 0x0087e4000800000b */
[----:B---3--:R-:W-:Y:S02]  /*85e0*/  IMAD.MOV.U32 R120, RZ, RZ, R78 ;  /* 0x000000ffff787224 */ /* 0x008fe400078e004e */
[----:B------:R-:W-:Y:S01]  /*85f0*/  IMAD.HI.U32 R78, R93, R163, RZ ;  /* 0x000000a35d4e7227 */ /* 0x000fe200078e00ff */
[----:B----4-:R3:W-:Y:S03]  /*8600*/  STS.U8 [R160+UR11+0x8200], R119 ;  /* 0x00820077a0007988 */ /* 0x0107e6000800000b */
[----:B------:R-:W-:Y:S02]  /*8610*/  IMAD.MOV R78, RZ, RZ, -R78 ;  /* 0x000000ffff4e7224 */ /* 0x000fe400078e0a4e */
[----:B------:R-:W-:-:S02]  /*8620*/  @!P5 IMAD.IADD R192, R192, 0x1, -R95 ;  /* 0x00000001c0c0d824 */ /* 0x000fc400078e0a5f */
[----:B------:R-:W-:Y:S01]  /*8630*/  @!P6 IMAD.MOV R120, RZ, RZ, -R120 ;  /* 0x000000ffff78e224 */ /* 0x000fe200078e0a78 */
[C---:B------:R-:W-:Y:S01]  /*8640*/  ISETP.GT.U32.AND P6, PT, R95.reuse, R77, PT ;  /* 0x0000004d5f00720c */ /* 0x040fe20003fc4070 */
[----:B------:R-:W-:Y:S02]  /*8650*/  IMAD R78, R95, R78, R163 ;  /* 0x0000004e5f4e7224 */ /* 0x000fe400078e02a3 */
[----:B---3--:R-:W-:-:S04]  /*8660*/  IMAD.MOV.U32 R119, RZ, RZ, R192 ;  /* 0x000000ffff777224 */ /* 0x008fc800078e00c0 */
[----:B------:R-:W-:Y:S01]  /*8670*/  @!P4 IMAD.MOV R119, RZ, RZ, -R119 ;  /* 0x000000ffff77c224 */ /* 0x000fe200078e0a77 */
[----:B------:R-:W-:Y:S02]  /*8680*/  ISETP.GT.U32.AND P4, PT, R95, R78, PT ;  /* 0x0000004e5f00720c */ /* 0x000fe40003f84070 */
[----:B------:R-:W-:-:S03]  /*8690*/  ISETP.GE.AND P5, PT, R79, RZ, PT ;  /* 0x000000ff4f00720c */ /* 0x000fc60003fa6270 */
[----:B------:R-:W-:Y:S01]  /*86a0*/  @!P6 IMAD.IADD R77, R77, 0x1, -R95 ;  /* 0x000000014d4de824 */ /* 0x000fe200078e0a5f */
[----:B------:R-:W-:-:S04]  /*86b0*/  LOP3.LUT R79, R94, 0x15c, RZ, 0xfc, !PT ;  /* 0x0000015c5e4f7812 */ /* 0x000fc800078efcff */
[----:B------:R-:W-:Y:S02]  /*86c0*/  ISETP.GT.U32.AND P6, PT, R95, R77, PT ;  /* 0x0000004d5f00720c */ /* 0x000fe40003fc4070 */
[----:B------:R-:W-:Y:S01]  /*86d0*/  IABS R163, R79 ;  /* 0x0000004f00a37213 */ /* 0x000fe20000000000 */
[----:B------:R-:W-:-:S04]  /*86e0*/  @!P4 IMAD.IADD R78, R78, 0x1, -R95 ;  /* 0x000000014e4ec824 */ /* 0x000fc800078e0a5f */
[----:B------:R-:W-:Y:S01]  /*86f0*/  IMAD.HI.U32 R193, R93, R163, RZ ;  /* 0x000000a35dc17227 */ /* 0x000fe200078e00ff */
[----:B------:R-:W-:-:S03]  /*8700*/  ISETP.GT.U32.AND P4, PT, R95, R78, PT ;  /* 0x0000004e5f00720c */ /* 0x000fc60003f84070 */
[----:B------:R-:W-:Y:S02]  /*8710*/  IMAD.MOV R193, RZ, RZ, -R193 ;  /* 0x000000ffffc17224 */ /* 0x000fe400078e0ac1 */
[----:B------:R-:W-:Y:S01]  /*8720*/  @!P6 IMAD.IADD R77, R77, 0x1, -R95 ;  /* 0x000000014d4de824 */ /* 0x000fe200078e0a5f */
[----:B------:R-:W-:Y:S01]  /*8730*/  ISETP.GE.AND P6, PT, R79, RZ, PT ;  /* 0x000000ff4f00720c */ /* 0x000fe20003fc6270 */
[----:B------:R-:W-:Y:S01]  /*8740*/  IMAD R79, R95, R193, R163 ;  /* 0x000000c15f4f7224 */ /* 0x000fe200078e02a3 */
[----:B------:R-:W-:-:S05]  /*8750*/  LOP3.LUT R163, R94, 0x164, RZ, 0xfc, !PT ;  /* 0x000001645ea37812 */ /* 0x000fca00078efcff */
[----:B------:R-:W-:Y:S01]  /*8760*/  @!P4 IMAD.IADD R78, R78, 0x1, -R95 ;  /* 0x000000014e4ec824 */ /* 0x000fe200078e0a5f */
[----:B------:R-:W-:Y:S02]  /*8770*/  ISETP.GT.U32.AND P4, PT, R95, R79, PT ;  /* 0x0000004f5f00720c */ /* 0x000fe40003f84070 */
[----:B------:R-:W-:Y:S01]  /*8780*/  IABS R192, R163 ;  /* 0x000000a300c07213 */ /* 0x000fe20000000000 */
[----:B--2---:R2:W-:Y:S04]  /*8790*/  STS.U8 [R160+UR11+0x8400], R118 ;  /* 0x00840076a0007988 */ /* 0x0045e8000800000b */
[----:B------:R-:W-:-:S04]  /*87a0*/  IMAD.HI.U32 R193, R93, R192, RZ ;  /* 0x000000c05dc17227 */ /* 0x000fc800078e00ff */
[----:B------:R-:W-:Y:S02]  /*87b0*/  IMAD.MOV R193, RZ, RZ, -R193 ;  /* 0x000000ffffc17224 */ /* 0x000fe400078e0ac1 */
[----:B--2---:R-:W-:Y:S02]  /*87c0*/  IMAD.MOV.U32 R118, RZ, RZ, R77 ;  /* 0x000000ffff767224 */ /* 0x004fe400078e004d */
[----:B------:R-:W-:Y:S02]  /*87d0*/  @!P4 IMAD.IADD R79, R79, 0x1, -R95 ;  /* 0x000000014f4fc824 */ /* 0x000fe400078e0a5f */
[----:B------:R-:W-:Y:S01]  /*87e0*/  @!P3 IMAD.MOV R118, RZ, RZ, -R118 ;  /* 0x000000ffff76b224 */ /* 0x000fe200078e0a76 */
[----:B------:R-:W-:Y:S01]  /*87f0*/  ISETP.GE.AND P3, PT, R163, RZ, PT ;  /* 0x000000ffa300720c */ /* 0x000fe20003f66270 */
[C---:B------:R-:W-:Y:S01]  /*8800*/  IMAD R163, R95.reuse, R193, R192 ;  /* 0x000000c15fa37224 */ /* 0x040fe200078e02c0 */
[----:B------:R-:W-:Y:S02]  /*8810*/  LOP3.LUT R192, R94, 0x16c, RZ, 0xfc, !PT ;  /* 0x0000016c5ec07812 */ /* 0x000fe400078efcff */
[----:B------:R-:W-:-:S02]  /*8820*/  ISETP.GT.U32.AND P4, PT, R95, R79, PT ;  /* 0x0000004f5f00720c */ /* 0x000fc40003f84070 */
[----:B------:R-:W-:Y:S01]  /*8830*/  IABS R193, R192 ;  /* 0x000000c000c17213 */ /* 0x000fe20000000000 */
[----:B------:R2:W-:Y:S01]  /*8840*/  STS.U8 [R160+UR11+0x8600], R117 ;  /* 0x00860075a0007988 */ /* 0x0005e2000800000b */
[----:B------:R-:W-:Y:S01]  /*8850*/  LOP3.LUT R77, R160, 0x10, RZ, 0x3c, !PT ;  /* 0x00000010a04d7812 */ /* 0x000fe200078e3cff */
[----:B--2---:R-:W-:Y:S02]  /*8860*/  IMAD.MOV.U32 R117, RZ, RZ, R78 ;  /* 0x000000ffff757224 */ /* 0x004fe400078e004e */
[----:B------:R-:W-:Y:S02]  /*8870*/  IMAD.HI.U32 R78, R93, R193, RZ ;  /* 0x000000c15d4e7227 */ /* 0x000fe400078e00ff */
[----:B------:R2:W-:Y:S02]  /*8880*/  STS.U8 [R77+UR11+0x8280], R143 ;  /* 0x0082808f4d007988 */ /* 0x0005e4000800000b */
[----:B------:R-:W-:Y:S02]  /*8890*/  IMAD.MOV R78, RZ, RZ, -R78 ;  /* 0x000000ffff4e7224 */ /* 0x000fe400078e0a4e */
[----:B------:R-:W-:-:S02]  /*88a0*/  @!P4 IMAD.IADD R79, R79, 0x1, -R95 ;  /* 0x000000014f4fc824 */ /* 0x000fc400078e0a5f */
[----:B------:R-:W-:Y:S02]  /*88b0*/  IMAD R78, R95, R78, R193 ;  /* 0x0000004e5f4e7224 */ /* 0x000fe400078e02c1 */
[----:B--2---:R-:W-:-:S04]  /*88c0*/  IMAD.MOV.U32 R143, RZ, RZ, R79 ;  /* 0x000000ffff8f7224 */ /* 0x004fc800078e004f */
[----:B------:R-:W-:Y:S01]  /*88d0*/  @!P6 IMAD.MOV R143, RZ, RZ, -R143 ;  /* 0x000000ffff8fe224 */ /* 0x000fe200078e0a8f */
[C---:B------:R-:W-:Y:S01]  /*88e0*/  ISETP.GT.U32.AND P6, PT, R95.reuse, R78, PT ;  /* 0x0000004e5f00720c */ /* 0x040fe20003fc4070 */
[----:B------:R-:W-:Y:S01]  /*88f0*/  @!P5 IMAD.MOV R117, RZ, RZ, -R117 ;  /* 0x000000ffff75d224 */ /* 0x000fe200078e0a75 */
[----:B------:R2:W-:Y:S01]  /*8900*/  STS.U8 [R77+UR11+0x8080], R150 ;  /* 0x008080964d007988 */ /* 0x0005e2000800000b */
[----:B------:R-:W-:Y:S02]  /*8910*/  ISETP.GT.U32.AND P5, PT, R95, R163, PT ;  /* 0x000000a35f00720c */ /* 0x000fe40003fa4070 */
[----:B------:R-:W-:Y:S02]  /*8920*/  ISETP.GE.AND P4, PT, R192, RZ, PT ;  /* 0x000000ffc000720c */ /* 0x000fe40003f86270 */
[----:B--2---:R-:W-:-:S06]  /*8930*/  LOP3.LUT R150, R94, 0x174, RZ, 0xfc, !PT ;  /* 0x000001745e967812 */ /* 0x004fcc00078efcff */
[----:B------:R-:W-:Y:S01]  /*8940*/  @!P6 IMAD.IADD R78, R78, 0x1, -R95 ;  /* 0x000000014e4ee824 */ /* 0x000fe200078e0a5f */
[----:B------:R-:W-:-:S04]  /*8950*/  IABS R192, R150 ;  /* 0x0000009600c07213 */ /* 0x000fc80000000000 */
[----:B------:R-:W-:Y:S01]  /*8960*/  ISETP.GT.U32.AND P6, PT, R95, R78, PT ;  /* 0x0000004e5f00720c */ /* 0x000fe20003fc4070 */
[----:B------:R-:W-:-:S04]  /*8970*/  IMAD.HI.U32 R193, R93, R192, RZ ;  /* 0x000000c05dc17227 */ /* 0x000fc800078e00ff */
[----:B------:R-:W-:Y:S02]  /*8980*/  @!P5 IMAD.IADD R163, R163, 0x1, -R95 ;  /* 0x00000001a3a3d824 */ /* 0x000fe400078e0a5f */
[----:B------:R-:W-:-:S03]  /*8990*/  IMAD.MOV R193, RZ, RZ, -R193 ;  /* 0x000000ffffc17224 */ /* 0x000fc600078e0ac1 */
[C---:B------:R-:W-:Y:S01]  /*89a0*/  ISETP.GT.U32.AND P5, PT, R95.reuse, R163, PT ;  /* 0x000000a35f00720c */ /* 0x040fe20003fa4070 */
[----:B------:R-:W-:Y:S02]  /*89b0*/  IMAD R192, R95, R193, R192 ;  /* 0x000000c15fc07224 */ /* 0x000fe400078e02c0 */
[----:B------:R-:W-:-:S03]  /*89c0*/  @!P6 IMAD.IADD R78, R78, 0x1, -R95 ;  /* 0x000000014e4ee824 */ /* 0x000fc600078e0a5f */
[----:B------:R-:W-:Y:S01]  /*89d0*/  ISETP.GT.U32.AND P6, PT, R95, R192, PT ;  /* 0x000000c05f00720c */ /* 0x000fe20003fc4070 */
[----:B------:R2:W-:Y:S01]  /*89e0*/  STS.U8 [R77+UR11+0x8480], R138 ;  /* 0x0084808a4d007988 */ /* 0x0005e2000800000b */
[----:B------:R-:W-:-:S05]  /*89f0*/  LOP3.LUT R79, R94, 0x17c, RZ, 0xfc, !PT ;  /* 0x0000017c5e4f7812 */ /* 0x000fca00078efcff */
[----:B------:R-:W-:Y:S01]  /*8a00*/  @!P5 IMAD.IADD R163, R163, 0x1, -R95 ;  /* 0x00000001a3a3d824 */ /* 0x000fe200078e0a5f */
[----:B------:R-:W-:-:S03]  /*8a10*/  ISETP.GE.AND P5, PT, R150, RZ, PT ;  /* 0x000000ff9600720c */ /* 0x000fc60003fa6270 */
[----:B--2---:R-:W-:Y:S02]  /*8a20*/  IMAD.MOV.U32 R138, RZ, RZ, R163 ;  /* 0x000000ffff8a7224 */ /* 0x004fe400078e00a3 */
[----:B------:R-:W-:Y:S01]  /*8a30*/  @!P6 IMAD.IADD R192, R192, 0x1, -R95 ;  /* 0x00000001c0c0e824 */ /* 0x000fe200078e0a5f */
[----:B------:R-:W-:Y:S01]  /*8a40*/  IABS R150, R79 ;  /* 0x0000004f00967213 */ /* 0x000fe20000000000 */
[----:B------:R-:W-:Y:S01]  /*8a50*/  @!P3 IMAD.MOV R138, RZ, RZ, -R138 ;  /* 0x000000ffff8ab224 */ /* 0x000fe200078e0a8a */
[----:B------:R-:W-:Y:S02]  /*8a60*/  ISETP.GE.AND P3, PT, R79, RZ, PT ;  /* 0x000000ff4f00720c */ /* 0x000fe40003f66270 */
[----:B------:R-:W-:Y:S02]  /*8a70*/  LOP3.LUT R79, R94, 0x184, RZ, 0xfc, !PT ;  /* 0x000001845e4f7812 */ /* 0x000fe400078efcff */
[----:B------:R-:W-:Y:S01]  /*8a80*/  ISETP.GT.U32.AND P6, PT, R95, R192, PT ;  /* 0x000000c05f00720c */ /* 0x000fe20003fc4070 */
[----:B------:R-:W-:Y:S01]  /*8a90*/  IMAD.HI.U32 R193, R93, R150, RZ ;  /* 0x000000965dc17227 */ /* 0x000fe200078e00ff */
[----:B------:R-:W-:Y:S01]  /*8aa0*/  IABS R163, R79 ;  /* 0x0000004f00a37213 */ /* 0x000fe20000000000 */
[----:B------:R2:W-:Y:S02]  /*8ab0*/  STS.U8 [R77+UR11+0x8680], R131 ;  /* 0x008680834d007988 */ /* 0x0005e4000800000b */
[----:B------:R-:W-:Y:S01]  /*8ac0*/  IMAD.MOV R193, RZ, RZ, -R193 ;  /* 0x000000ffffc17224 */ /* 0x000fe200078e0ac1 */
[----:B------:R-:W-:-:S03]  /*8ad0*/  LOP3.LUT R199, R160, 0x20, RZ, 0x3c, !PT ;  /* 0x00000020a0c77812 */ /* 0x000fc600078e3cff */
[----:B------:R-:W-:Y:S02]  /*8ae0*/  IMAD R150, R95, R193, R150 ;  /* 0x000000c15f967224 */ /* 0x000fe400078e0296 */
[----:B--2---:R-:W-:Y:S02]  /*8af0*/  IMAD.MOV.U32 R131, RZ, RZ, R78 ;  /* 0x000000ffff837224 */ /* 0x004fe400078e004e */
[----:B------:R-:W-:Y:S01]  /*8b00*/  IMAD.HI.U32 R78, R93, R163, RZ ;  /* 0x000000a35d4e7227 */ /* 0x000fe200078e00ff */
[----:B------:R-:W-:Y:S03]  /*8b10*/  STS.U8 [R199+UR11+0x8100], R147 ;  /* 0x00810093c7007988 */ /* 0x000fe6000800000b */
[----:B------:R-:W-:Y:S02]  /*8b20*/  IMAD.MOV R78, RZ, RZ, -R78 ;  /* 0x000000ffff4e7224 */ /* 0x000fe400078e0a4e */
[----:B------:R-:W-:Y:S01]  /*8b30*/  @!P6 IMAD.IADD R192, R192, 0x1, -R95 ;  /* 0x00000001c0c0e824 */ /* 0x000fe200078e0a5f */
[----:B------:R2:W-:Y:S01]  /*8b40*/  STS.U8 [R199+UR11+0x8300], R142 ;  /* 0x0083008ec7007988 */ /* 0x0005e2000800000b */
[----:B------:R-:W-:Y:S01]  /*8b50*/  @!P4 IMAD.MOV R131, RZ, RZ, -R131 ;  /* 0x000000ffff83c224 */ /* 0x000fe200078e0a83 */
[C---:B------:R-:W-:Y:S01]  /*8b60*/  ISETP.GT.U32.AND P4, PT, R95.reuse, R150, PT ;  /* 0x000000965f00720c */ /* 0x040fe20003f84070 */
[----:B------:R-:W-:-:S02]  /*8b70*/  IMAD R78, R95, R78, R163 ;  /* 0x0000004e5f4e7224 */ /* 0x000fc400078e02a3 */
[----:B--2---:R-:W-:-:S04]  /*8b80*/  IMAD.MOV.U32 R142, RZ, RZ, R192 ;  /* 0x000000ffff8e7224 */ /* 0x004fc800078e00c0 */
[----:B------:R-:W-:Y:S01]  /*8b90*/  @!P5 IMAD.MOV R142, RZ, RZ, -R142 ;  /* 0x000000ffff8ed224 */ /* 0x000fe200078e0a8e */
[----:B------:R-:W-:-:S05]  /*8ba0*/  ISETP.GT.U32.AND P5, PT, R95, R78, PT ;  /* 0x0000004e5f00720c */ /* 0x000fca0003fa4070 */
[--C-:B------:R-:W-:Y:S01]  /*8bb0*/  @!P4 IMAD.IADD R150, R150, 0x1, -R95.reuse ;  /* 0x000000019696c824 */ /* 0x100fe200078e0a5f */
[----:B------:R-:W-:Y:S02]  /*8bc0*/  ISETP.GE.AND P6, PT, R79, RZ, PT ;  /* 0x000000ff4f00720c */ /* 0x000fe40003fc6270 */
[----:B------:R-:W-:Y:S02]  /*8bd0*/  LOP3.LUT R79, R94, 0x18c, RZ, 0xfc, !PT ;  /* 0x0000018c5e4f7812 */ /* 0x000fe400078efcff */
        /* <DEDUP_REMOVED lines=13> */
[----:B------:R2:W-:Y:S04]  /*8cb0*/  STS.U8 [R199+UR11+0x8500], R135 ;  /* 0x00850087c7007988 */ /* 0x0005e8000800000b */
[----:B------:R-:W-:Y:S01]  /*8cc0*/  IMAD.HI.U32 R192, R93, R163, RZ ;  /* 0x000000a35dc07227 */ /* 0x000fe200078e00ff */
[----:B------:R3:W-:Y:S03]  /*8cd0*/  STS.U8 [R199+UR11+0x8700], R130 ;  /* 0x00870082c7007988 */ /* 0x0007e6000800000b */
[----:B------:R-:W-:-:S02]  /*8ce0*/  IMAD.MOV R192, RZ, RZ, -R192 ;  /* 0x000000ffffc07224 */ /* 0x000fc400078e0ac0 */
[----:B--2---:R-:W-:Y:S02]  /*8cf0*/  IMAD.MOV.U32 R135, RZ, RZ, R150 ;  /* 0x000000ffff877224 */ /* 0x004fe400078e0096 */
[----:B------:R-:W-:Y:S01]  /*8d00*/  @!P5 IMAD.IADD R79, R79, 0x1, -R95 ;  /* 0x000000014f4fd824 */ /* 0x000fe200078e0a5f */
[----:B------:R-:W-:Y:S01]  /*8d10*/  LOP3.LUT R150, R94, 0x19c, RZ, 0xfc, !PT ;  /* 0x0000019c5e967812 */ /* 0x000fe200078efcff */
[----:B------:R-:W-:Y:S01]  /*8d20*/  @!P3 IMAD.MOV R135, RZ, RZ, -R135 ;  /* 0x000000ffff87b224 */ /* 0x000fe200078e0a87 */
[----:B------:R-:W-:Y:S01]  /*8d30*/  ISETP.GE.AND P3, PT, R147, RZ, PT ;  /* 0x000000ff9300720c */ /* 0x000fe20003f66270 */
[C---:B------:R-:W-:Y:S01]  /*8d40*/  IMAD R147, R95.reuse, R192, R163 ;  /* 0x000000c05f937224 */ /* 0x040fe200078e02a3 */
[C---:B------:R-:W-:Y:S01]  /*8d50*/  ISETP.GT.U32.AND P5, PT, R95.reuse, R79, PT ;  /* 0x0000004f5f00720c */ /* 0x040fe20003fa4070 */
[----:B---3--:R-:W-:Y:S01]  /*8d60*/  IMAD.MOV.U32 R130, RZ, RZ, R78 ;  /* 0x000000ffff827224 */ /* 0x008fe200078e004e */
[----:B------:R-:W-:Y:S02]  /*8d70*/  LOP3.LUT R192, R160, 0x30, RZ, 0x3c, !PT ;  /* 0x00000030a0c07812 */ /* 0x000fe400078e3cff */
[----:B------:R-:W-:Y:S01]  /*8d80*/  IABS R163, R150 ;  /* 0x0000009600a37213 */ /* 0x000fe20000000000 */
[----:B------:R-:W-:Y:S01]  /*8d90*/  @!P6 IMAD.MOV R130, RZ, RZ, -R130 ;  /* 0x000000ffff82e224 */ /* 0x000fe200078e0a82 */
[----:B------:R-:W-:Y:S01]  /*8da0*/  ISETP.GT.U32.AND P6, PT, R95, R147, PT ;  /* 0x000000935f00720c */ /* 0x000fe20003fc4070 */
[----:B------:R2:W-:Y:S06]  /*8db0*/  STS.U8 [R192+UR11+0x8380], R139 ;  /* 0x0083808bc0007988 */ /* 0x0005ec000800000b */
[----:B------:R-:W-:-:S02]  /*8dc0*/  @!P5 IMAD.IADD R79, R79, 0x1, -R95 ;  /* 0x000000014f4fd824 */ /* 0x000fc400078e0a5f */
[----:B--2---:R-:W-:Y:S01]  /*8dd0*/  IMAD.HI.U32 R139, R93, R163, RZ ;  /* 0x000000a35d8b7227 */ /* 0x004fe200078e00ff */
[----:B------:R2:W-:Y:S03]  /*8de0*/  STS.U8 [R192+UR11+0x8780], R125 ;  /* 0x0087807dc0007988 */ /* 0x0005e6000800000b */
[----:B------:R-:W-:Y:S02]  /*8df0*/  IMAD.MOV R139, RZ, RZ, -R139 ;  /* 0x000000ffff8b7224 */ /* 0x000fe400078e0a8b */
[----:B------:R-:W-:Y:S02]  /*8e00*/  @!P6 IMAD.IADD R147, R147, 0x1, -R95 ;  /* 0x000000019393e824 */ /* 0x000fe400078e0a5f */
[----:B------:R-:W-:Y:S02]  /*8e10*/  IMAD R78, R95, R139, R163 ;  /* 0x0000008b5f4e7224 */ /* 0x000fe400078e02a3 */
[----:B--2---:R-:W-:Y:S01]  /*8e20*/  IMAD.MOV.U32 R125, RZ, RZ, R79 ;  /* 0x000000ffff7d7224 */ /* 0x004fe200078e004f */
[----:B------:R-:W-:-:S03]  /*8e30*/  LOP3.LUT R139, R94, 0x1a4, RZ, 0xfc, !PT ;  /* 0x000001a45e8b7812 */ /* 0x000fc600078efcff */
[----:B------:R-:W-:Y:S01]  /*8e40*/  @!P4 IMAD.MOV R125, RZ, RZ, -R125 ;  /* 0x000000ffff7dc224 */ /* 0x000fe200078e0a7d */
[C---:B------:R-:W-:Y:S02]  /*8e50*/  ISETP.GT.U32.AND P4, PT, R95.reuse, R78, PT ;  /* 0x0000004e5f00720c */ /* 0x040fe40003f84070 */
[----:B------:R-:W-:Y:S02]  /*8e60*/  ISETP.GT.U32.AND P6, PT, R95, R147, PT ;  /* 0x000000935f00720c */ /* 0x000fe40003fc4070 */
[----:B------:R-:W-:Y:S02]  /*8e70*/  ISETP.GE.AND P5, PT, R150, RZ, PT ;  /* 0x000000ff9600720c */ /* 0x000fe40003fa6270 */
[----:B------:R-:W-:-:S05]  /*8e80*/  IABS R150, R139 ;  /* 0x0000008b00967213 */ /* 0x000fca0000000000 */
[----:B------:R-:W-:-:S04]  /*8e90*/  IMAD.HI.U32 R163, R93, R150, RZ ;  /* 0x000000965da37227 */ /* 0x000fc800078e00ff */
[----:B------:R-:W-:Y:S02]  /*8ea0*/  @!P4 IMAD.IADD R78, R78, 0x1, -R95 ;  /* 0x000000014e4ec824 */ /* 0x000fe400078e0a5f */
[----:B------:R-:W-:Y:S02]  /*8eb0*/  IMAD.MOV R163, RZ, RZ, -R163 ;  /* 0x000000ffffa37224 */ /* 0x000fe400078e0aa3 */
[----:B------:R-:W-:Y:S01]  /*8ec0*/  @!P6 IMAD.IADD R147, R147, 0x1, -R95 ;  /* 0x000000019393e824 */ /* 0x000fe200078e0a5f */
[----:B------:R2:W-:Y:S01]  /*8ed0*/  STS.U8 [R192+UR11+0x8180], R146 ;  /* 0x00818092c0007988 */ /* 0x0005e2000800000b */
[----:B------:R-:W-:Y:S01]  /*8ee0*/  ISETP.GE.AND P6, PT, R139, RZ, PT ;  /* 0x000000ff8b00720c */ /* 0x000fe20003fc6270 */
[C---:B------:R-:W-:Y:S01]  /*8ef0*/  IMAD R79, R95.reuse, R163, R150 ;  /* 0x000000a35f4f7224 */ /* 0x040fe200078e0296 */
[----:B------:R-:W-:Y:S01]  /*8f00*/  ISETP.GT.U32.AND P4, PT, R95, R78, PT ;  /* 0x0000004e5f00720c */ /* 0x000fe20003f84070 */
[----:B------:R-:W-:Y:S01]  /*8f10*/  IMAD.MOV.U32 R139, RZ, RZ, R147 ;  /* 0x000000ffff8b7224 */ /* 0x000fe200078e0093 */
[----:B--2---:R-:W-:-:S03]  /*8f20*/  LOP3.LUT R146, R94, 0x1ac, RZ, 0xfc, !PT ;  /* 0x000001ac5e927812 */ /* 0x004fc600078efcff */
[----:B------:R-:W-:Y:S01]  /*8f30*/  @!P3 IMAD.MOV R139, RZ, RZ, -R139 ;  /* 0x000000ffff8bb224 */ /* 0x000fe200078e0a8b */
[----:B------:R-:W-:Y:S02]  /*8f40*/  ISETP.GT.U32.AND P3, PT, R95, R79, PT ;  /* 0x0000004f5f00720c */ /* 0x000fe40003f64070 */
[----:B------:R-:W-:-:S05]  /*8f50*/  IABS R150, R146 ;  /* 0x0000009200967213 */ /* 0x000fca0000000000 */
[----:B------:R-:W-:Y:S01]  /*8f60*/  IMAD.HI.U32 R163, R93, R150, RZ ;  /* 0x000000965da37227 */ /* 0x000fe200078e00ff */
[----:B------:R2:W-:Y:S03]  /*8f70*/  STS.U8 [R192+UR11+0x8580], R134 ;  /* 0x00858086c0007988 */ /* 0x0005e6000800000b */
[----:B------:R-:W-:Y:S02]  /*8f80*/  IMAD.MOV R163, RZ, RZ, -R163 ;  /* 0x000000ffffa37224 */ /* 0x000fe400078e0aa3 */
[----:B------:R-:W-:Y:S01]  /*8f90*/  @!P4 IMAD.IADD R78, R78, 0x1, -R95 ;  /* 0x000000014e4ec824 */ /* 0x000fe200078e0a5f */
[----:B------:R-:W-:Y:S01]  /*8fa0*/  ISETP.GE.AND P4, PT, R146, RZ, PT ;  /* 0x000000ff9200720c */ /* 0x000fe20003f86270 */
[----:B------:R-:W-:Y:S02]  /*8fb0*/  IMAD R146, R95, R163, R150 ;  /* 0x000000a35f927224 */ /* 0x000fe400078e0296 */
[----:B--2---:R-:W-:-:S02]  /*8fc0*/  IMAD.MOV.U32 R134, RZ, RZ, R78 ;  /* 0x000000ffff867224 */ /* 0x004fc400078e004e */
[----:B------:R-:W-:Y:S02]  /*8fd0*/  @!P3 IMAD.IADD R79, R79, 0x1, -R95 ;  /* 0x000000014f4fb824 */ /* 0x000fe400078e0a5f */
[----:B------:R-:W-:Y:S01]  /*8fe0*/  @!P5 IMAD.MOV R134, RZ, RZ, -R134 ;  /* 0x000000ffff86d224 */ /* 0x000fe200078e0a86 */
[C---:B------:R-:W-:Y:S02]  /*8ff0*/  ISETP.GT.U32.AND P5, PT, R95.reuse, R146, PT ;  /* 0x000000925f00720c */ /* 0x040fe40003fa4070 */
[----:B------:R-:W-:Y:S02]  /*9000*/  LOP3.LUT R147, R94, 0x1b4, RZ, 0xfc, !PT ;  /* 0x000001b45e937812 */ /* 0x000fe400078efcff */
[----:B------:R-:W-:Y:S02]  /*9010*/  ISETP.GT.U32.AND P3, PT, R95, R79, PT ;  /* 0x0000004f5f00720c */ /* 0x000fe40003f64070 */
[----:B------:R-:W-:-:S05]  /*9020*/  IABS R150, R147 ;  /* 0x0000009300967213 */ /* 0x000fca0000000000 */
[----:B------:R-:W-:-:S04]  /*9030*/  IMAD.HI.U32 R163, R93, R150, RZ ;  /* 0x000000965da37227 */ /* 0x000fc800078e00ff */
[----:B------:R-:W-:Y:S02]  /*9040*/  @!P5 IMAD.IADD R146, R146, 0x1, -R95 ;  /* 0x000000019292d824 */ /* 0x000fe400078e0a5f */
[----:B------:R-:W-:Y:S02]  /*9050*/  IMAD.MOV R163, RZ, RZ, -R163 ;  /* 0x000000ffffa37224 */ /* 0x000fe400078e0aa3 */
[----:B------:R-:W-:Y:S01]  /*9060*/  @!P3 IMAD.IADD R79, R79, 0x1, -R95 ;  /* 0x000000014f4fb824 */ /* 0x000fe200078e0a5f */
[----:B------:R-:W-:Y:S01]  /*9070*/  ISETP.GE.AND P3, PT, R147, RZ, PT ;  /* 0x000000ff9300720c */ /* 0x000fe20003f66270 */
[----:B------:R2:W-:Y:S01]  /*9080*/  STS.U8 [R160+UR11], R124 ;  /* 0x0000007ca0007988 */ /* 0x0005e2000800000b */
[----:B------:R-:W-:Y:S01]  /*9090*/  LOP3.LUT R147, R94, 0x1bc, RZ, 0xfc, !PT ;  /* 0x000001bc5e937812 */ /* 0x000fe200078efcff */
[C---:B------:R-:W-:Y:S01]  /*90a0*/  IMAD R78, R95.reuse, R163, R150 ;  /* 0x000000a35f4e7224 */ /* 0x040fe200078e0296 */
[----:B------:R-:W-:Y:S02]  /*90b0*/  ISETP.GT.U32.AND P5, PT, R95, R146, PT ;  /* 0x000000925f00720c */ /* 0x000fe40003fa4070 */
[----:B------:R-:W-:Y:S01]  /*90c0*/  IABS R150, R147 ;  /* 0x0000009300967213 */ /* 0x000fe20000000000 */
[----:B--2---:R-:W-:-:S04]  /*90d0*/  IMAD.MOV.U32 R124, RZ, RZ, R79 ;  /* 0x000000ffff7c7224 */ /* 0x004fc800078e004f */
[----:B------:R-:W-:Y:S01]  /*90e0*/  @!P6 IMAD.MOV R124, RZ, RZ, -R124 ;  /* 0x000000ffff7ce224 */ /* 0x000fe200078e0a7c */
[----:B------:R-:W-:Y:S01]  /*90f0*/  ISETP.GT.U32.AND P6, PT, R95, R78, PT ;  /* 0x0000004e5f00720c */ /* 0x000fe20003fc4070 */
[----:B------:R-:W-:Y:S01]  /*9100*/  IMAD.HI.U32 R163, R93, R150, RZ ;  /* 0x000000965da37227 */ /* 0x000fe200078e00ff */
[----:B------:R2:W-:Y:S03]  /*9110*/  STS.U8 [R160+UR11+0x100], R115 ;  /* 0x00010073a0007988 */ /* 0x0005e6000800000b */
[----:B------:R-:W-:Y:S02]  /*9120*/  IMAD.MOV R163, RZ, RZ, -R163 ;  /* 0x000000ffffa37224 */ /* 0x000fe400078e0aa3 */
[----:B------:R-:W-:Y:S02]  /*9130*/  @!P5 IMAD.IADD R146, R146, 0x1, -R95 ;  /* 0x000000019292d824 */ /* 0x000fe400078e0a5f */
[----:B------:R-:W-:-:S02]  /*9140*/  IMAD R79, R95, R163, R150 ;  /* 0x000000a35f4f7224 */ /* 0x000fc400078e0296 */
[----:B--2---:R-:W-:Y:S02]  /*9150*/  IMAD.MOV.U32 R115, RZ, RZ, R146 ;  /* 0x000000ffff737224 */ /* 0x004fe400078e0092 */
[----:B------:R-:W-:Y:S02]  /*9160*/  @!P6 IMAD.IADD R78, R78, 0x1, -R95 ;  /* 0x000000014e4ee824 */ /* 0x000fe400078e0a5f */
[----:B------:R-:W-:Y:S01]  /*9170*/  @!P4 IMAD.MOV R115, RZ, RZ, -R115 ;  /* 0x000000ffff73c224 */ /* 0x000fe200078e0a73 */
[----:B------:R-:W-:Y:S02]  /*9180*/  ISETP.GT.U32.AND P4, PT, R95, R79, PT ;  /* 0x0000004f5f00720c */ /* 0x000fe40003f84070 */
[----:B------:R-:W-:Y:S02]  /*9190*/  ISETP.GE.AND P5, PT, R147, RZ, PT ;  /* 0x000000ff9300720c */ /* 0x000fe40003fa6270 */
[----:B------:R-:W-:Y:S02]  /*91a0*/  LOP3.LUT R147, R94, 0x1c4, RZ, 0xfc, !PT ;  /* 0x000001c45e937812 */ /* 0x000fe400078efcff */
[----:B------:R-:W-:-:S02]  /*91b0*/  ISETP.GT.U32.AND P6, PT, R95, R78, PT ;  /* 0x0000004e5f00720c */ /* 0x000fc40003fc4070 */
[----:B------:R-:W-:-:S05]  /*91c0*/  IABS R150, R147 ;  /* 0x0000009300967213 */ /* 0x000fca0000000000 */
[----:B------:R-:W-:-:S04]  /*91d0*/  IMAD.HI.U32 R163, R93, R150, RZ ;  /* 0x000000965da37227 */ /* 0x000fc800078e00ff */
[----:B------:R-:W-:Y:S02]  /*91e0*/  @!P4 IMAD.IADD R79, R79, 0x1, -R95 ;  /* 0x000000014f4fc824 */ /* 0x000fe400078e0a5f */
[----:B------:R-:W-:Y:S02]  /*91f0*/  IMAD.MOV R163, RZ, RZ, -R163 ;  /* 0x000000ffffa37224 */ /* 0x000fe400078e0aa3 */
[----:B------:R-:W-:Y:S01]  /*9200*/  @!P6 IMAD.IADD R78, R78, 0x1, -R95 ;  /* 0x000000014e4ee824 */ /* 0x000fe200078e0a5f */
[----:B------:R-:W-:Y:S01]  /*9210*/  ISETP.GE.AND P6, PT, R147, RZ, PT ;  /* 0x000000ff9300720c */ /* 0x000fe20003fc6270 */
[----:B------:R2:W-:Y:S01]  /*9220*/  STS.U8 [R160+UR11+0x200], R114 ;  /* 0x00020072a0007988 */ /* 0x0005e2000800000b */
[----:B------:R-:W-:Y:S01]  /*9230*/  LOP3.LUT R146, R94, 0x1cc, RZ, 0xfc, !PT ;  /* 0x000001cc5e927812 */ /* 0x000fe200078efcff */
[C---:B------:R-:W-:Y:S01]  /*9240*/  IMAD R147, R95.reuse, R163, R150 ;  /* 0x000000a35f937224 */ /* 0x040fe200078e0296 */
[----:B------:R-:W-:Y:S02]  /*9250*/  ISETP.GT.U32.AND P4, PT, R95, R79, PT ;  /* 0x0000004f5f00720c */ /* 0x000fe40003f84070 */
[----:B------:R-:W-:Y:S01]  /*9260*/  IABS R150, R146 ;  /* 0x0000009200967213 */ /* 0x000fe20000000000 */
[----:B--2---:R-:W-:-:S04]  /*9270*/  IMAD.MOV.U32 R114, RZ, RZ, R78 ;  /* 0x000000ffff727224 */ /* 0x004fc800078e004e */
[----:B------:R-:W-:Y:S01]  /*9280*/  @!P3 IMAD.MOV R114, RZ, RZ, -R114 ;  /* 0x000000ffff72b224 */ /* 0x000fe200078e0a72 */
[----:B------:R-:W-:Y:S01]  /*9290*/  ISETP.GT.U32.AND P3, PT, R95, R147, PT ;  /* 0x000000935f00720c */ /* 0x000fe20003f64070 */
[----:B------:R-:W-:-:S04]  /*92a0*/  IMAD.HI.U32 R163, R93, R150, RZ ;  /* 0x000000965da37227 */ /* 0x000fc800078e00ff */
[----:B------:R-:W-:Y:S02]  /*92b0*/  IMAD.MOV R163, RZ, RZ, -R163 ;  /* 0x000000ffffa37224 */ /* 0x000fe400078e0aa3 */
[----:B------:R-:W-:Y:S01]  /*92c0*/  @!P4 IMAD.IADD R79, R79, 0x1, -R95 ;  /* 0x000000014f4fc824 */ /* 0x000fe200078e0a5f */
[----:B------:R-:W-:Y:S01]  /*92d0*/  ISETP.GE.AND P4, PT, R146, RZ, PT ;  /* 0x000000ff9200720c */ /* 0x000fe20003f86270 */
[----:B------:R-:W-:Y:S02]  /*92e0*/  IMAD R150, R95, R163, R150 ;  /* 0x000000a35f967224 */ /* 0x000fe400078e0296 */
[----:B------:R-:W-:Y:S02]  /*92f0*/  IMAD.MOV.U32 R146, RZ, RZ, R79 ;  /* 0x000000ffff927224 */ /* 0x000fe400078e004f */
[----:B------:R-:W-:Y:S01]  /*9300*/  @!P3 IMAD.IADD R147, R147, 0x1, -R95 ;  /* 0x000000019393b824 */ /* 0x000fe200078e0a5f */
[----:B------:R-:W-:Y:S01]  /*9310*/  LOP3.LUT R78, R94, 0x1d4, RZ, 0xfc, !PT ;  /* 0x000001d45e4e7812 */ /* 0x000fe200078efcff */
[----:B------:R-:W-:Y:S01]  /*9320*/  @!P5 IMAD.MOV R146, RZ, RZ, -R146 ;  /* 0x000000ffff92d224 */ /* 0x000fe200078e0a92 */
[C---:B------:R-:W-:Y:S01]  /*9330*/  ISETP.GT.U32.AND P5, PT, R95.reuse, R150, PT ;  /* 0x000000965f00720c */ /* 0x040fe20003fa4070 */
[----:B------:R2:W-:Y:S01]  /*9340*/  STS.U8 [R160+UR11+0x300], R109 ;  /* 0x0003006da0007988 */ /* 0x0005e2000800000b */
[----:B------:R-:W-:-:S02]  /*9350*/  ISETP.GT.U32.AND P3, PT, R95, R147, PT ;  /* 0x000000935f00720c */ /* 0x000fc40003f64070 */
[----:B--2---:R-:W-:-:S05]  /*9360*/  IABS R109, R78 ;  /* 0x0000004e006d7213 */ /* 0x004fca0000000000 */
[----:B------:R-:W-:-:S04]  /*9370*/  IMAD.HI.U32 R79, R93, R109, RZ ;  /* 0x0000006d5d4f7227 */ /* 0x000fc800078e00ff */
[----:B------:R-:W-:Y:S02]  /*9380*/  IMAD.MOV R79, RZ, RZ, -R79 ;  /* 0x000000ffff4f7224 */ /* 0x000fe400078e0a4f */
[--C-:B------:R-:W-:Y:S02]  /*9390*/  @!P5 IMAD.IADD R150, R150, 0x1, -R95.reuse ;  /* 0x000000019696d824 */ /* 0x100fe400078e0a5f */
[----:B------:R-:W-:Y:S01]  /*93a0*/  @!P3 IMAD.IADD R147, R147, 0x1, -R95 ;  /* 0x000000019393b824 */ /* 0x000fe200078e0a5f */
[----:B------:R-:W-:Y:S01]  /*93b0*/  ISETP.GE.AND P3, PT, R78, RZ, PT ;  /* 0x000000ff4e00720c */ /* 0x000fe20003f66270 */
[C---:B------:R-:W-:Y:S01]  /*93c0*/  IMAD R78, R95.reuse, R79, R109 ;  /* 0x0000004f5f4e7224 */ /* 0x040fe200078e026d */
[----:B------:R-:W-:Y:S02]  /*93d0*/  LOP3.LUT R79, R94, 0x1dc, RZ, 0xfc, !PT ;  /* 0x000001dc5e4f7812 */ /* 0x000fe400078efcff */
[----:B------:R-:W-:Y:S02]  /*93e0*/  ISETP.GT.U32.AND P5, PT, R95, R150, PT ;  /* 0x000000965f00720c */ /* 0x000fe40003fa4070 */
[----:B------:R-:W-:Y:S01]  /*93f0*/  IABS R163, R79 ;  /* 0x0000004f00a37213 */ /* 0x000fe20000000000 */
[----:B------:R2:W-:Y:S04]  /*9400*/  STS.U8 [R160+UR11+0x400], R105 ;  /* 0x00040069a0007988 */ /* 0x0005e8000800000b */
[----:B--2---:R-:W-:Y:S01]  /*9410*/  IMAD.HI.U32 R105, R93, R163, RZ ;  /* 0x000000a35d697227 */ /* 0x004fe200078e00ff */
[----:B------:R2:W-:Y:S03]  /*9420*/  STS.U8 [R160+UR11+0x500], R102 ;  /* 0x00050066a0007988 */ /* 0x0005e6000800000b */
[----:B------:R-:W-:-:S02]  /*9430*/  IMAD.MOV R105, RZ, RZ, -R105 ;  /* 0x000000ffff697224 */ /* 0x000fc400078e0a69 */
[----:B------:R-:W-:Y:S02]  /*9440*/  @!P5 IMAD.IADD R150, R150, 0x1, -R95 ;  /* 0x000000019696d824 */ /* 0x000fe400078e0a5f */
[----:B------:R-:W-:Y:S02]  /*9450*/  IMAD R105, R95, R105, R163 ;  /* 0x000000695f697224 */ /* 0x000fe400078e02a3 */
[----:B--2---:R-:W-:-:S04]  /*9460*/  IMAD.MOV.U32 R102, RZ, RZ, R150 ;  /* 0x000000ffff667224 */ /* 0x004fc800078e0096 */
[----:B------:R-:W-:Y:S01]  /*9470*/  @!P4 IMAD.MOV R102, RZ, RZ, -R102 ;  /* 0x000000ffff66c224 */ /* 0x000fe200078e0a66 */
[----:B------:R-:W-:Y:S01]  /*9480*/  ISETP.GT.U32.AND P4, PT, R95, R105, PT ;  /* 0x000000695f00720c */ /* 0x000fe20003f84070 */
[----:B------:R-:W-:Y:S01]  /*9490*/  IMAD.MOV.U32 R109, RZ, RZ, R147 ;  /* 0x000000ffff6d7224 */ /* 0x000fe200078e0093 */
[----:B------:R-:W-:-:S03]  /*94a0*/  ISETP.GE.AND P5, PT, R79, RZ, PT ;  /* 0x000000ff4f00720c */ /* 0x000fc60003fa6270 */
[----:B------:R-:W-:Y:S01]  /*94b0*/  @!P6 IMAD.MOV R109, RZ, RZ, -R109 ;  /* 0x000000ffff6de224 */ /* 0x000fe200078e0a6d */
[----:B------:R-:W-:Y:S02]  /*94c0*/  ISETP.GT.U32.AND P6, PT, R95, R78, PT ;  /* 0x0000004e5f00720c */ /* 0x000fe40003fc4070 */
[----:B------:R-:W-:-:S04]  /*94d0*/  LOP3.LUT R79, R94, 0x1e4, RZ, 0xfc, !PT ;  /* 0x000001e45e4f7812 */ /* 0x000fc800078efcff */
[----:B------:R-:W-:Y:S01]  /*94e0*/  IABS R147, R79 ;  /* 0x0000004f00937213 */ /* 0x000fe20000000000 */
[----:B------:R-:W-:-:S04]  /*94f0*/  @!P4 IMAD.IADD R105, R105, 0x1, -R95 ;  /* 0x000000016969c824 */ /* 0x000fc800078e0a5f */
[----:B------:R-:W-:Y:S01]  /*9500*/  IMAD.HI.U32 R150, R93, R147, RZ ;  /* 0x000000935d967227 */ /* 0x000fe200078e00ff */
[----:B------:R-:W-:-:S03]  /*9510*/  ISETP.GT.U32.AND P4, PT, R95, R105, PT ;  /* 0x000000695f00720c */ /* 0x000fc60003f84070 */
[----:B------:R-:W-:Y:S02]  /*9520*/  @!P6 IMAD.IADD R78, R78, 0x1, -R95 ;  /* 0x000000014e4ee824 */ /* 0x000fe400078e0a5f */
[----:B------:R-:W-:-:S03]  /*9530*/  IMAD.MOV R150, RZ, RZ, -R150 ;  /* 0x000000ffff967224 */ /* 0x000fc600078e0a96 */
[C---:B------:R-:W-:Y:S01]  /*9540*/  ISETP.GT.U32.AND P6, PT, R95.reuse, R78, PT ;  /* 0x0000004e5f00720c */ /* 0x040fe20003fc4070 */
[----:B------:R-:W-:-:S04]  /*9550*/  IMAD R147, R95, R150, R147 ;  /* 0x000000965f937224 */ /* 0x000fc800078e0293 */
[----:B------:R-:W-:Y:S01]  /*9560*/  @!P4 IMAD.IADD R105, R105, 0x1, -R95 ;  /* 0x000000016969c824 */ /* 0x000fe200078e0a5f */
[----:B------:R-:W-:-:S07]  /*9570*/  ISETP.GT.U32.AND P4, PT, R95, R147, PT ;  /* 0x000000935f00720c */ /* 0x000fce0003f84070 */
[----:B------:R-:W-:Y:S01]  /*9580*/  @!P6 IMAD.IADD R78, R78, 0x1, -R95 ;  /* 0x000000014e4ee824 */ /* 0x000fe200078e0a5f */
[----:B------:R-:W-:Y:S02]  /*9590*/  ISETP.GE.AND P6, PT, R79, RZ, PT ;  /* 0x000000ff4f00720c */ /* 0x000fe40003fc6270 */
[----:B------:R-:W-:-:S03]  /*95a0*/  LOP3.LUT R79, R94, 0x1ec, RZ, 0xfc, !PT ;  /* 0x000001ec5e4f7812 */ /* 0x000fc600078efcff */
[----:B------:R-:W-:Y:S01]  /*95b0*/  @!P4 IMAD.IADD R147, R147, 0x1, -R95 ;  /* 0x000000019393c824 */ /* 0x000fe200078e0a5f */
[----:B------:R-:W-:Y:S01]  /*95c0*/  IABS R150, R79 ;  /* 0x0000004f00967213 */ /* 0x000fe20000000000 */
[----:B------:R2:W-:Y:S03]  /*95d0*/  STS.U8 [R160+UR11+0x600], R101 ;  /* 0x00060065a0007988 */ /* 0x0005e6000800000b */
[----:B------:R-:W-:Y:S02]  /*95e0*/  ISETP.GT.U32.AND P4, PT, R95, R147, PT ;  /* 0x000000935f00720c */ /* 0x000fe40003f84070 */
[----:B------:R-:W-:Y:S01]  /*95f0*/  LOP3.LUT R94, R94, 0x1f4, RZ, 0xfc, !PT ;  /* 0x000001f45e5e7812 */ /* 0x000fe200078efcff */
[----:B--2---:R-:W-:-:S04]  /*9600*/  IMAD.HI.U32 R101, R93, R150, RZ ;  /* 0x000000965d657227 */ /* 0x004fc800078e00ff */
[----:B------:R-:W-:-:S04]  /*9610*/  IMAD.MOV R101, RZ, RZ, -R101 ;  /* 0x000000ffff657224 */ /* 0x000fc800078e0a65 */
[----:B------:R-:W-:Y:S01]  /*9620*/  IMAD R150, R95, R101, R150 ;  /* 0x000000655f967224 */ /* 0x000fe200078e0296 */
[----:B------:R-:W-:Y:S01]  /*9630*/  IABS R101, R94 ;  /* 0x0000005e00657213 */ /* 0x000fe20000000000 */
[----:B------:R-:W-:-:S03]  /*9640*/  @!P4 IMAD.IADD R147, R147, 0x1, -R95 ;  /* 0x000000019393c824 */ /* 0x000fc600078e0a5f */
[----:B------:R-:W-:Y:S01]  /*9650*/  ISETP.GT.U32.AND P4, PT, R95, R150, PT ;  /* 0x000000965f00720c */ /* 0x000fe20003f84070 */
[----:B------:R-:W-:-:S04]  /*9660*/  IMAD.HI.U32 R93, R93, R101, RZ ;  /* 0x000000655d5d7227 */ /* 0x000fc800078e00ff */
[----:B------:R-:W-:-:S04]  /*9670*/  IMAD.MOV R93, RZ, RZ, -R93 ;  /* 0x000000ffff5d7224 */ /* 0x000fc800078e0a5d */
[----:B------:R-:W-:-:S04]  /*9680*/  IMAD R93, R95, R93, R101 ;  /* 0x0000005d5f5d7224 */ /* 0x000fc800078e0265 */
[----:B------:R-:W-:Y:S01]  /*9690*/  @!P4 IMAD.IADD R150, R150, 0x1, -R95 ;  /* 0x000000019696c824 */ /* 0x000fe200078e0a5f */
[----:B------:R-:W-:Y:S01]  /*96a0*/  ISETP.GT.U32.AND P4, PT, R95, R93, PT ;  /* 0x0000005d5f00720c */ /* 0x000fe20003f84070 */
[----:B------:R-:W-:-:S04]  /*96b0*/  IMAD.MOV.U32 R101, RZ, RZ, R78 ;  /* 0x000000ffff657224 */ /* 0x000fc800078e004e */
[----:B------:R-:W-:-:S08]  /*96c0*/  @!P3 IMAD.MOV R101, RZ, RZ, -R101 ;  /* 0x000000ffff65b224 */ /* 0x000fd000078e0a65 */
[----:B------:R-:W-:Y:S01]  /*96d0*/  @!P4 IMAD.IADD R93, R93, 0x1, -R95 ;  /* 0x000000015d5dc824 */ /* 0x000fe200078e0a5f */
[----:B------:R-:W-:-:S04]  /*96e0*/  ISETP.GT.U32.AND P4, PT, R95, R150, PT ;  /* 0x000000965f00720c */ /* 0x000fc80003f84070 */
[----:B------:R-:W-:Y:S02]  /*96f0*/  ISETP.GT.U32.AND P3, PT, R95, R93, PT ;  /* 0x0000005d5f00720c */ /* 0x000fe40003f64070 */
[C---:B------:R-:W-:Y:S02]  /*9700*/  SEL R96, R80.reuse, R96, !P2 ;  /* 0x0000006050607207 */ /* 0x040fe40005000000 */
[----:B------:R-:W-:Y:S01]  /*9710*/  SEL R193, R80, R87, !P2 ;  /* 0x0000005750c17207 */ /* 0x000fe20005000000 */
[----:B------:R-:W-:Y:S02]  /*9720*/  IMAD.MOV.U32 R87, RZ, RZ, R194 ;  /* 0x000000ffff577224 */ /* 0x000fe400078e00c2 */
[----:B------:R-:W-:Y:S01]  /*9730*/  IMAD R96, R96, UR8, RZ ;  /* 0x0000000860607c24 */ /* 0x000fe2000f8e02ff */
[C---:B------:R-:W-:Y:S01]  /*9740*/  SEL R194, R80.reuse, R88, !P2 ;  /* 0x0000005850c27207 */ /* 0x040fe20005000000 */
[----:B------:R-:W-:Y:S01]  /*9750*/  IMAD.MOV.U32 R88, RZ, RZ, R195 ;  /* 0x000000ffff587224 */ /* 0x000fe200078e00c3 */
[----:B------:R-:W-:Y:S01]  /*9760*/  SEL R195, R80, R89, !P2 ;  /* 0x0000005950c37207 */ /* 0x000fe20005000000 */
[----:B------:R-:W-:-:S02]  /*9770*/  IMAD.MOV.U32 R89, RZ, RZ, R196 ;  /* 0x000000ffff597224 */ /* 0x000fc400078e00c4 */
[--C-:B------:R-:W-:Y:S01]  /*9780*/  @!P3 IMAD.IADD R93, R93, 0x1, -R95.reuse ;  /* 0x000000015d5db824 */ /* 0x100fe200078e0a5f */
[----:B------:R-:W-:Y:S01]  /*9790*/  IADD3 R78, P3, PT, R96, R122, RZ ;  /* 0x0000007a604e7210 */ /* 0x000fe20007f7e0ff */
[----:B------:R-:W-:Y:S01]  /*97a0*/  @!P4 IMAD.IADD R150, R150, 0x1, -R95 ;  /* 0x000000019696c824 */ /* 0x000fe200078e0a5f */
[----:B------:R-:W-:Y:S01]  /*97b0*/  SEL R196, R80, R90, !P2 ;  /* 0x0000005a50c47207 */ /* 0x000fe20005000000 */
[----:B------:R-:W-:Y:S01]  /*97c0*/  IMAD.MOV.U32 R90, RZ, RZ, R5 ;  /* 0x000000ffff5a7224 */ /* 0x000fe200078e0005 */
[----:B------:R-:W-:Y:S02]  /*97d0*/  ISETP.GE.AND P4, PT, R79, RZ, PT ;  /* 0x000000ff4f00720c */ /* 0x000fe40003f86270 */
[----:B------:R-:W-:Y:S02]  /*97e0*/  LEA.HI.X.SX32 R79, R96, R121, 0x1, P3 ;  /* 0x00000079604f7211 */ /* 0x000fe400018f0eff */
[C---:B------:R-:W-:Y:S01]  /*97f0*/  SEL R95, R80.reuse, R84, !P2 ;  /* 0x00000054505f7207 */ /* 0x040fe20005000000 */
[----:B------:R-:W-:Y:S01]  /*9800*/  IMAD.MOV.U32 R84, RZ, RZ, R9 ;  /* 0x000000ffff547224 */ /* 0x000fe200078e0009 */
[----:B------:R-:W-:Y:S01]  /*9810*/  SEL R5, R80, R187, !P2 ;  /* 0x000000bb50057207 */ /* 0x000fe20005000000 */
[----:B------:R-:W-:Y:S01]  /*9820*/  IMAD.MOV.U32 R192, RZ, RZ, R93 ;  /* 0x000000ffffc07224 */ /* 0x000fe200078e005d */
[----:B------:R-:W-:-:S02]  /*9830*/  ISETP.GE.AND P3, PT, R94, RZ, PT ;  /* 0x000000ff5e00720c */ /* 0x000fc40003f66270 */
[C---:B------:R-:W-:Y:S01]  /*9840*/  SEL R94, R80.reuse, R85, !P2 ;  /* 0x00000055505e7207 */ /* 0x040fe20005000000 */
[----:B------:R-:W-:Y:S01]  /*9850*/  IMAD.MOV.U32 R85, RZ, RZ, R7 ;  /* 0x000000ffff557224 */ /* 0x000fe200078e0007 */
[C---:B------:R-:W-:Y:S02]  /*9860*/  SEL R9, R80.reuse, R190, !P2 ;  /* 0x000000be50097207 */ /* 0x040fe40005000000 */
[C---:B------:R-:W-:Y:S01]  /*9870*/  SEL R93, R80.reuse, R86, !P2 ;  /* 0x00000056505d7207 */ /* 0x040fe20005000000 */
[----:B------:R-:W-:Y:S01]  /*9880*/  IMAD.MOV.U32 R86, RZ, RZ, R198 ;  /* 0x000000ffff567224 */ /* 0x000fe200078e00c6 */
[C---:B------:R-:W-:Y:S01]  /*9890*/  SEL R7, R80.reuse, R120, !P2 ;  /* 0x0000007850077207 */ /* 0x040fe20005000000 */
[----:B------:R-:W-:Y:S01]  /*98a0*/  IMAD.MOV.U32 R120, RZ, RZ, R5 ;  /* 0x000000ffff787224 */ /* 0x000fe200078e0005 */
[C---:B------:R-:W-:Y:S01]  /*98b0*/  SEL R198, R80.reuse, R91, !P2 ;  /* 0x0000005b50c67207 */ /* 0x040fe20005000000 */
[----:B------:R-:W-:Y:S01]  /*98c0*/  IMAD.MOV.U32 R91, RZ, RZ, R201 ;  /* 0x000000ffff5b7224 */ /* 0x000fe200078e00c9 */
[C---:B------:R-:W-:Y:S01]  /*98d0*/  SEL R203, R80.reuse, R97, !P2 ;  /* 0x0000006150cb7207 */ /* 0x040fe20005000000 */
[----:B------:R-:W-:Y:S01]  /*98e0*/  @!P5 IMAD.MOV R105, RZ, RZ, -R105 ;  /* 0x000000ffff69d224 */ /* 0x000fe200078e0a69 */
[----:B------:R-:W-:-:S02]  /*98f0*/  SEL R5, R80, R117, !P2 ;  /* 0x0000007550057207 */ /* 0x000fc40005000000 */
[C---:B------:R-:W-:Y:S01]  /*9900*/  SEL R97, R80.reuse, R138, !P2 ;  /* 0x0000008a50617207 */ /* 0x040fe20005000000 */
[----:B------:R-:W-:Y:S01]  /*9910*/  IMAD.MOV.U32 R138, RZ, RZ, R9 ;  /* 0x000000ffff8a7224 */ /* 0x000fe200078e0009 */
        /* <DEDUP_REMOVED lines=10> */
[----:B------:R-:W-:Y:S01]  /*99c0*/  IMAD.MOV.U32 R119, RZ, RZ, R91 ;  /* 0x000000ffff777224 */ /* 0x000fe200078e005b */
[----:B------:R-:W-:-:S02]  /*99d0*/  SEL R12, R80, R143, !P2 ;  /* 0x0000008f500c7207 */ /* 0x000fc40005000000 */
[C---:B------:R-:W-:Y:S02]  /*99e0*/  SEL R81, R80.reuse, R81, !P2 ;  /* 0x0000005150517207 */ /* 0x040fe40005000000 */
[C---:B------:R-:W-:Y:S01]  /*99f0*/  SEL R143, R80.reuse, R139, !P2 ;  /* 0x0000008b508f7207 */ /* 0x040fe20005000000 */
[----:B------:R-:W-:Y:S01]  /*9a00*/  IMAD.MOV.U32 R139, RZ, RZ, R7 ;  /* 0x000000ffff8b7224 */ /* 0x000fe200078e0007 */
[C---:B------:R-:W-:Y:S01]  /*9a10*/  SEL R10, R80.reuse, R115, !P2 ;  /* 0x00000073500a7207 */ /* 0x040fe20005000000 */
[----:B------:R-:W-:Y:S01]  /*9a20*/  IMAD.MOV.U32 R115, RZ, RZ, R5 ;  /* 0x000000ffff737224 */ /* 0x000fe200078e0005 */
[----:B------:R-:W-:Y:S02]  /*9a30*/  PRMT R163, RZ, 0x7610, R163 ;  /* 0x00007610ffa37816 */ /* 0x000fe400000000a3 */
[C---:B------:R-:W-:Y:S02]  /*9a40*/  SEL R91, R80.reuse, R118, !P2 ;  /* 0x00000076505b7207 */ /* 0x040fe40005000000 */
[----:B------:R-:W-:-:S02]  /*9a50*/  SEL R118, R80, R142, !P2 ;  /* 0x0000008e50767207 */ /* 0x000fc40005000000 */
[C---:B------:R-:W-:Y:S01]  /*9a60*/  SEL R7, R80.reuse, R114, !P2 ;  /* 0x0000007250077207 */ /* 0x040fe20005000000 */
[----:B------:R-:W-:Y:S01]  /*9a70*/  IMAD.MOV.U32 R114, RZ, RZ, R4 ;  /* 0x000000ffff727224 */ /* 0x000fe200078e0004 */
[C---:B------:R-:W-:Y:S01]  /*9a80*/  SEL R5, R80.reuse, R105, !P2 ;  /* 0x0000006950057207 */ /* 0x040fe20005000000 */
[----:B------:R-:W-:Y:S01]  /*9a90*/  IMAD.MOV.U32 R105, RZ, RZ, R146 ;  /* 0x000000ffff697224 */ /* 0x000fe200078e0092 */
[C---:B------:R-:W-:Y:S01]  /*9aa0*/  SEL R142, R80.reuse, R135, !P2 ;  /* 0x00000087508e7207 */ /* 0x040fe20005000000 */
[----:B------:R-:W-:Y:S01]  /*9ab0*/  @!P6 IMAD.MOV R147, RZ, RZ, -R147 ;  /* 0x000000ffff93e224 */ /* 0x000fe200078e0a93 */
[C---:B------:R-:W-:Y:S01]  /*9ac0*/  SEL R117, R80.reuse, R130, !P2 ;  /* 0x0000008250757207 */ /* 0x040fe20005000000 */
[----:B------:R-:W-:Y:S01]  /*9ad0*/  @!P4 IMAD.MOV R150, RZ, RZ, -R150 ;  /* 0x000000ffff96c224 */ /* 0x000fe200078e0a96 */
[C---:B------:R-:W-:Y:S01]  /*9ae0*/  SEL R135, R80.reuse, R125, !P2 ;  /* 0x0000007d50877207 */ /* 0x040fe20005000000 */
[----:B------:R-:W-:Y:S01]  /*9af0*/  @!P3 IMAD.MOV R192, RZ, RZ, -R192 ;  /* 0x000000ffffc0b224 */ /* 0x000fe200078e0ac0 */
[C---:B------:R-:W-:Y:S01]  /*9b00*/  SEL R82, R80.reuse, R82, !P2 ;  /* 0x0000005250527207 */ /* 0x040fe20005000000 */
[----:B------:R-:W-:Y:S01]  /*9b10*/  IMAD.MOV.U32 R130, RZ, RZ, R8 ;  /* 0x000000ffff827224 */ /* 0x000fe200078e0008 */
[C---:B------:R-:W-:Y:S01]  /*9b20*/  SEL R125, R80.reuse, R134, !P2 ;  /* 0x00000086507d7207 */ /* 0x040fe20005000000 */
[----:B------:R-:W-:Y:S01]  /*9b30*/  IMAD.MOV.U32 R146, RZ, RZ, R100 ;  /* 0x000000ffff927224 */ /* 0x000fe200078e0064 */
[C---:B------:R-:W-:Y:S01]  /*9b40*/  SEL R4, R80.reuse, R109, !P2 ;  /* 0x0000006d50047207 */ /* 0x040fe20005000000 */
[----:B------:R-:W-:Y:S01]  /*9b50*/  IMAD.MOV.U32 R100, RZ, RZ, R89 ;  /* 0x000000ffff647224 */ /* 0x000fe200078e0059 */
[C---:B------:R-:W-:Y:S01]  /*9b60*/  SEL R3, R80.reuse, R101, !P2 ;  /* 0x0000006550037207 */ /* 0x040fe20005000000 */
[----:B------:R-:W-:Y:S01]  /*9b70*/  IMAD R81, R81, UR8, RZ ;  /* 0x0000000851517c24 */ /* 0x000fe2000f8e02ff */
[----:B------:R-:W2:Y:S01]  /*9b80*/  @P0 LDG.E.U8 R163, desc[UR24][R78.64] ;  /* 0x000000184ea30981 */ /* 0x000ea2000c1e1100 */
[----:B------:R-:W-:Y:S01]  /*9b90*/  IMAD.MOV.U32 R134, RZ, RZ, R6 ;  /* 0x000000ffff867224 */ /* 0x000fe200078e0006 */
[----:B------:R-:W-:Y:S01]  /*9ba0*/  SEL R6, R80, R102, !P2 ;  /* 0x0000006650067207 */ /* 0x000fe20005000000 */
[----:B------:R-:W-:-:S02]  /*9bb0*/  IMAD.MOV.U32 R109, RZ, RZ, R119 ;  /* 0x000000ffff6d7224 */ /* 0x000fc400078e0077 */
[----:B------:R-:W-:Y:S01]  /*9bc0*/  IMAD.MOV.U32 R89, RZ, RZ, R88 ;  /* 0x000000ffff597224 */ /* 0x000fe200078e0058 */
[C---:B------:R-:W-:Y:S01]  /*9bd0*/  SEL R202, R80.reuse, R98, !P2 ;  /* 0x0000006250ca7207 */ /* 0x040fe20005000000 */
[----:B------:R-:W-:Y:S02]  /*9be0*/  IMAD.MOV.U32 R101, RZ, RZ, R114 ;  /* 0x000000ffff657224 */ /* 0x000fe400078e0072 */
[----:B------:R-:W-:Y:S02]  /*9bf0*/  IMAD.MOV.U32 R88, RZ, RZ, R87 ;  /* 0x000000ffff587224 */ /* 0x000fe400078e0057 */
[----:B------:R-:W-:Y:S01]  /*9c00*/  IMAD.MOV.U32 R119, RZ, RZ, R86 ;  /* 0x000000ffff777224 */ /* 0x000fe200078e0056 */
        /* <DEDUP_REMOVED lines=10> */
[----:B------:R-:W-:Y:S01]  /*9cb0*/  SEL R158, R80, R158, !P2 ;  /* 0x0000009e509e7207 */ /* 0x000fe20005000000 */
[----:B------:R-:W-:Y:S01]  /*9cc0*/  IMAD R83, R82, UR8, RZ ;  /* 0x0000000852537c24 */ /* 0x000fe2000f8e02ff */
[----:B------:R-:W-:-:S02]  /*9cd0*/  SEL R204, R80, R167, !P2 ;  /* 0x000000a750cc7207 */ /* 0x000fc40005000000 */
[C---:B------:R-:W-:Y:S02]  /*9ce0*/  SEL R164, R80.reuse, R164, !P2 ;  /* 0x000000a450a47207 */ /* 0x040fe40005000000 */
[C---:B------:R-:W-:Y:S02]  /*9cf0*/  SEL R206, R80.reuse, R171, !P2 ;  /* 0x000000ab50ce7207 */ /* 0x040fe40005000000 */
[C---:B------:R-:W-:Y:S02]  /*9d00*/  SEL R207, R80.reuse, R168, !P2 ;  /* 0x000000a850cf7207 */ /* 0x040fe40005000000 */
[C---:B------:R-:W-:Y:S02]  /*9d10*/  SEL R208, R80.reuse, R175, !P2 ;  /* 0x000000af50d07207 */ /* 0x040fe40005000000 */
[C---:B------:R-:W-:Y:S02]  /*9d20*/  SEL R211, R80.reuse, R172, !P2 ;  /* 0x000000ac50d37207 */ /* 0x040fe40005000000 */
        /* <DEDUP_REMOVED lines=13> */
[----:B------:R-:W-:-:S04]  /*9e00*/  IADD3 R80, P2, PT, R81, R122, RZ ;  /* 0x0000007a51507210 */ /* 0x000fc80007f5e0ff */
[-C--:B------:R-:W-:Y:S02]  /*9e10*/  LEA.HI.X.SX32 R81, R81, R121.reuse, 0x1, P2 ;  /* 0x0000007951517211 */ /* 0x080fe400010f0eff */
[C---:B------:R-:W-:Y:S02]  /*9e20*/  IADD3 R82, P2, PT, R83.reuse, R122, RZ ;  /* 0x0000007a53527210 */ /* 0x040fe40007f5e0ff */
[----:B------:R-:W-:Y:S02]  /*9e30*/  PRMT R168, RZ, 0x7610, R168 ;  /* 0x00007610ffa87816 */ /* 0x000fe400000000a8 */
[----:B------:R-:W-:Y:S02]  /*9e40*/  LEA.HI.X.SX32 R83, R83, R121, 0x1, P2 ;  /* 0x0000007953537211 */ /* 0x000fe400010f0eff */
[----:B------:R-:W-:Y:S01]  /*9e50*/  PRMT R167, RZ, 0x7610, R167 ;  /* 0x00007610ffa77816 */ /* 0x000fe200000000a7 */
[----:B------:R-:W-:Y:S02]  /*9e60*/  IMAD R96, R96, UR8, RZ ;  /* 0x0000000860607c24 */ /* 0x000fe4000f8e02ff */
[----:B------:R-:W3:Y:S01]  /*9e70*/  @P0 LDG.E.U8 R168, desc[UR24][R82.64] ;  /* 0x0000001852a80981 */ /* 0x000ee2000c1e1100 */
[----:B------:R-:W-:-:S02]  /*9e80*/  IMAD.MOV.U32 R150, RZ, RZ, R142 ;  /* 0x000000ffff967224 */ /* 0x000fc400078e008e */
[----:B------:R-:W-:Y:S01]  /*9e90*/  IMAD.MOV.U32 R142, RZ, RZ, R119 ;  /* 0x000000ffff8e7224 */ /* 0x000fe200078e0077 */
[----:B------:R-:W4:Y:S01]  /*9ea0*/  @P0 LDG.E.U8 R167, desc[UR24][R80.64] ;  /* 0x0000001850a70981 */ /* 0x000f22000c1e1100 */
[----:B------:R-:W-:Y:S01]  /*9eb0*/  IMAD.MOV.U32 R119, RZ, RZ, R84 ;  /* 0x000000ffff777224 */ /* 0x000fe200078e0054 */
[----:B------:R-:W-:Y:S01]  /*9ec0*/  IADD3 R84, P2, PT, R96, R122, RZ ;  /* 0x0000007a60547210 */ /* 0x000fe20007f5e0ff */
[----:B------:R-:W-:Y:S01]  /*9ed0*/  IMAD R95, R95, UR8, RZ ;  /* 0x000000085f5f7c24 */ /* 0x000fe2000f8e02ff */
[----:B------:R0:W-:Y:S04]  /*9ee0*/  STS.U8 [R160+UR11+0xb00], R106 ;  /* 0x000b006aa0007988 */ /* 0x0001e8000800000b */
[----:B------:R1:W-:Y:S01]  /*9ef0*/  STS.U8 [R160+UR11+0xc00], R113 ;  /* 0x000c0071a0007988 */ /* 0x0003e2000800000b */
[----:B------:R-:W-:-:S02]  /*9f00*/  IMAD R94, R94, UR8, RZ ;  /* 0x000000085e5e7c24 */ /* 0x000fc4000f8e02ff */
[----:B0-----:R-:W-:Y:S02]  /*9f10*/  IMAD.MOV.U32 R106, RZ, RZ, R130 ;  /* 0x000000ffff6a7224 */ /* 0x001fe400078e0082 */
[----:B------:R-:W-:Y:S02]  /*9f20*/  IMAD.MOV.U32 R130, RZ, RZ, R92 ;  /* 0x000000ffff827224 */ /* 0x000fe400078e005c */
[----:B-1----:R-:W-:Y:S01]  /*9f30*/  IMAD.MOV.U32 R113, RZ, RZ, R109 ;  /* 0x000000ffff717224 */ /* 0x002fe200078e006d */
[----:B------:R0:W-:Y:S01]  /*9f40*/  STS.U8 [R160+UR11+0xa00], R111 ;  /* 0x000a006fa0007988 */ /* 0x0001e2000800000b */
[----:B------:R-:W-:Y:S01]  /*9f50*/  IMAD.MOV.U32 R92, RZ, RZ, R85 ;  /* 0x000000ffff5c7224 */ /* 0x000fe200078e0055 */
[----:B------:R-:W-:Y:S01]  /*9f60*/  LEA.HI.X.SX32 R85, R96, R121, 0x1, P2 ;  /* 0x0000007960557211 */ /* 0x000fe200010f0eff */
[----:B------:R-:W-:Y:S01]  /*9f70*/  IMAD.MOV.U32 R109, RZ, RZ, R134 ;  /* 0x000000ffff6d7224 */ /* 0x000fe200078e0086 */
[----:B------:R1:W-:Y:S01]  /*9f80*/  STS.U8 [R160+UR11+0xd00], R107 ;  /* 0x000d006ba0007988 */ /* 0x0003e2000800000b */
[----:B------:R-:W-:Y:S01]  /*9f90*/  IMAD.MOV.U32 R134, RZ, RZ, R86 ;  /* 0x000000ffff867224 */ /* 0x000fe200078e0056 */
[----:B------:R-:W-:Y:S01]  /*9fa0*/  IADD3 R86, P2, PT, R95, R122, RZ ;  /* 0x0000007a5f567210 */ /* 0x000fe20007f5e0ff */
[----:B0-----:R-:W-:-:S02]  /*9fb0*/  IMAD.MOV.U32 R111, RZ, RZ, R102 ;  /* 0x000000ffff6f7224 */ /* 0x001fc400078e0066 */
[----:B------:R-:W-:Y:S02]  /*9fc0*/  IMAD.MOV.U32 R102, RZ, RZ, R114 ;  /* 0x000000ffff667224 */ /* 0x000fe400078e0072 */
[----:B-1----:R-:W-:Y:S02]  /*9fd0*/  IMAD.MOV.U32 R107, RZ, RZ, R146 ;  /* 0x000000ffff6b7224 */ /* 0x002fe400078e0092 */
[----:B------:R-:W-:Y:S01]  /*9fe0*/  IMAD.MOV.U32 R146, RZ, RZ, R115 ;  /* 0x000000ffff927224 */ /* 0x000fe200078e0073 */
[----:B------:R-:W-:Y:S01]  /*9ff0*/  PRMT R172, RZ, 0x7610, R172 ;  /* 0x00007610ffac7816 */ /* 0x000fe200000000ac */
[----:B------:R-:W-:Y:S02]  /*a000*/  IMAD.MOV.U32 R114, RZ, RZ, R117 ;  /* 0x000000ffff727224 */ /* 0x000fe400078e0075 */
[----:B------:R-:W-:Y:S02]  /*a010*/  IMAD.MOV.U32 R115, RZ, RZ, R99 ;  /* 0x000000ffff737224 */ /* 0x000fe400078e0063 */
[----:B------:R-:W-:Y:S01]  /*a020*/  IMAD.MOV.U32 R117, RZ, RZ, R87 ;  /* 0x000000ffff757224 */ /* 0x000fe200078e0057 */
[----:B------:R-:W-:Y:S01]  /*a030*/  LEA.HI.X.SX32 R87, R95, R121, 0x1, P2 ;  /* 0x000000795f577211 */ /* 0x000fe200010f0eff */
[----:B------:R-:W-:Y:S01]  /*a040*/  IMAD.MOV.U32 R99, RZ, RZ, R100 ;  /* 0x000000ffff637224 */ /* 0x000fe200078e0064 */
[----:B------:R0:W-:Y:S01]  /*a050*/  STS.U8 [R160+UR11+0xf00], R110 ;  /* 0x000f006ea0007988 */ /* 0x0001e2000800000b */
[----:B------:R-:W-:Y:S01]  /*a060*/  IMAD.MOV.U32 R100, RZ, RZ, R88 ;  /* 0x000000ffff647224 */ /* 0x000fe200078e0058 */
[----:B------:R-:W-:Y:S01]  /*a070*/  IADD3 R88, P2, PT, R94, R122, RZ ;  /* 0x0000007a5e587210 */ /* 0x000fe20007f5e0ff */
[----:B------:R-:W-:Y:S01]  /*a080*/  IMAD R93, R93, UR8, RZ ;  /* 0x000000085d5d7c24 */ /* 0x000fe2000f8e02ff */
[----:B------:R-:W-:Y:S01]  /*a090*/  PRMT R171, RZ, 0x7610, R171 ;  /* 0x00007610ffab7816 */ /* 0x000fe200000000ab */
[----:B------:R1:W-:Y:S04]  /*a0a0*/  STS.U8 [R160+UR11+0x1100], R112 ;  /* 0x00110070a0007988 */ /* 0x0003e8000800000b */
[----:B------:R1:W-:Y:S01]  /*a0b0*/  STS.U8 [R160+UR11+0x1000], R210 ;  /* 0x001000d2a0007988 */ /* 0x0003e2000800000b */
[----:B0-----:R-:W-:-:S02]  /*a0c0*/  IMAD.MOV.U32 R110, RZ, RZ, R130 ;  /* 0x000000ffff6e7224 */ /* 0x001fc400078e0082 */
[----:B------:R-:W-:Y:S01]  /*a0d0*/  IMAD.MOV.U32 R130, RZ, RZ, R89 ;  /* 0x000000ffff827224 */ /* 0x000fe200078e0059 */
[----:B------:R-:W2:Y:S01]  /*a0e0*/  @P0 LDG.E.U8 R172, desc[UR24][R84.64] ;  /* 0x0000001854ac0981 */ /* 0x000ea2000c1e1100 */
[----:B------:R-:W-:Y:S01]  /*a0f0*/  LEA.HI.X.SX32 R89, R94, R121, 0x1, P2 ;  /* 0x000000795e597211 */ /* 0x000fe200010f0eff */
[----:B-1----:R-:W-:Y:S02]  /*a100*/  IMAD.MOV.U32 R112, RZ, RZ, R134 ;  /* 0x000000ffff707224 */ /* 0x002fe400078e0086 */
[----:B------:R-:W-:Y:S01]  /*a110*/  IMAD.MOV.U32 R134, RZ, RZ, R90 ;  /* 0x000000ffff867224 */ /* 0x000fe200078e005a */
[----:B------:R-:W-:Y:S01]  /*a120*/  IADD3 R90, P2, PT, R93, R122, RZ ;  /* 0x0000007a5d5a7210 */ /* 0x000fe20007f5e0ff */
[----:B------:R-:W-:Y:S01]  /*a130*/  IMAD.MOV.U32 R210, RZ, RZ, R102 ;  /* 0x000000ffffd27224 */ /* 0x000fe200078e0066 */
[----:B------:R-:W2:Y:S01]  /*a140*/  @P0 LDG.E.U8 R171, desc[UR24][R86.64] ;  /* 0x0000001856ab0981 */ /* 0x000ea2000c1e1100 */
[----:B------:R-:W-:Y:S02]  /*a150*/  IMAD.MOV.U32 R102, RZ, RZ, R109 ;  /* 0x000000ffff667224 */ /* 0x000fe400078e006d */
[----:B------:R-:W-:Y:S01]  /*a160*/  IMAD.MOV.U32 R109, RZ, RZ, R114 ;  /* 0x000000ffff6d7224 */ /* 0x000fe200078e0072 */
[----:B------:R-:W-:Y:S01]  /*a170*/  PRMT R176, RZ, 0x7610, R176 ;  /* 0x00007610ffb07816 */ /* 0x000fe200000000b0 */
[----:B------:R-:W-:-:S02]  /*a180*/  IMAD.MOV.U32 R114, RZ, RZ, R135 ;  /* 0x000000ffff727224 */ /* 0x000fc400078e0087 */
[----:B------:R-:W-:Y:S01]  /*a190*/  IMAD.MOV.U32 R135, RZ, RZ, R91 ;  /* 0x000000ffff877224 */ /* 0x000fe200078e005b */
[----:B------:R-:W-:Y:S02]  /*a1a0*/  LEA.HI.X.SX32 R91, R93, R121, 0x1, P2 ;  /* 0x000000795d5b7211 */ /* 0x000fe400010f0eff */
[----:B------:R-:W-:-:S03]  /*a1b0*/  PRMT R175, RZ, 0x7610, R175 ;  /* 0x00007610ffaf7816 */ /* 0x000fc600000000af */
[----:B------:R-:W2:Y:S04]  /*a1c0*/  @P0 LDG.E.U8 R176, desc[UR24][R90.64] ;  /* 0x000000185ab00981 */ /* 0x000ea8000c1e1100 */
[----:B------:R-:W2:Y:S01]  /*a1d0*/  @P0 LDG.E.U8 R175, desc[UR24][R88.64] ;  /* 0x0000001858af0981 */ /* 0x000ea2000c1e1100 */
[----:B------:R-:W-:-:S03]  /*a1e0*/  IMAD R193, R193, UR8, RZ ;  /* 0x00000008c1c17c24 */ /* 0x000fc6000f8e02ff */
[----:B------:R0:W-:Y:S01]  /*a1f0*/  STS.U8 [R160+UR11+0x1200], R215 ;  /* 0x001200d7a0007988 */ /* 0x0001e2000800000b */
[----:B------:R-:W-:Y:S02]  /*a200*/  IMAD R194, R194, UR8, RZ ;  /* 0x00000008c2c27c24 */ /* 0x000fe4000f8e02ff */
[----:B0-----:R-:W-:Y:S02]  /*a210*/  IMAD.MOV.U32 R215, RZ, RZ, R115 ;  /* 0x000000ffffd77224 */ /* 0x001fe400078e0073 */
[----:B------:R-:W-:Y:S02]  /*a220*/  IMAD.MOV.U32 R115, RZ, RZ, R130 ;  /* 0x000000ffff737224 */ /* 0x000fe400078e0082 */
[----:B------:R-:W-:Y:S02]  /*a230*/  IMAD.MOV.U32 R130, RZ, RZ, R119 ;  /* 0x000000ffff827224 */ /* 0x000fe400078e0077 */
[----:B------:R-:W-:Y:S01]  /*a240*/  IMAD.MOV.U32 R119, RZ, RZ, R92 ;  /* 0x000000ffff777224 */ /* 0x000fe200078e005c */
[----:B------:R-:W-:Y:S01]  /*a250*/  IADD3 R92, P2, PT, R193, R122, RZ ;  /* 0x0000007ac15c7210 */ /* 0x000fe20007f5e0ff */
[----:B------:R-:W-:-:S03]  /*a260*/  IMAD R195, R195, UR8, RZ ;  /* 0x00000008c3c37c24 */ /* 0x000fc6000f8e02ff */
[-C--:B------:R-:W-:Y:S02]  /*a270*/  LEA.HI.X.SX32 R93, R193, R121.reuse, 0x1, P2 ;  /* 0x00000079c15d7211 */ /* 0x080fe400010f0eff */
[-C--:B------:R-:W-:Y:S01]  /*a280*/  IADD3 R94, P2, PT, R194, R122.reuse, RZ ;  /* 0x0000007ac25e7210 */ /* 0x080fe20007f5e0ff */
[----:B------:R0:W-:Y:S01]  /*a290*/  STS.U8 [R160+UR11+0x1700], R214 ;  /* 0x001700d6a0007988 */ /* 0x0001e2000800000b */
[----:B------:R-:W-:Y:S02]  /*a2a0*/  IMAD R196, R196, UR8, RZ ;  /* 0x00000008c4c47c24 */ /* 0x000fe4000f8e02ff */
[----:B------:R-:W-:Y:S01]  /*a2b0*/  LEA.HI.X.SX32 R95, R194, R121, 0x1, P2 ;  /* 0x00000079c25f7211 */ /* 0x000fe200010f0eff */
[----:B------:R1:W-:Y:S01]  /*a2c0*/  STS.U8 [R160+UR11+0x1400], R223 ;  /* 0x001400dfa0007988 */ /* 0x0003e2000800000b */
[----:B------:R-:W-:-:S03]  /*a2d0*/  IADD3 R96, P2, PT, R195, R122, RZ ;  /* 0x0000007ac3607210 */ /* 0x000fc60007f5e0ff */
[----:B------:R1:W-:Y:S01]  /*a2e0*/  STS.U8 [R160+UR11+0x1600], R230 ;  /* 0x001600e6a0007988 */ /* 0x0003e2000800000b */
[----:B0-----:R-:W-:-:S03]  /*a2f0*/  IMAD.MOV.U32 R214, RZ, RZ, R100 ;  /* 0x000000ffffd67224 */ /* 0x001fc600078e0064 */
[----:B------:R0:W-:Y:S01]  /*a300*/  STS.U8 [R160+UR11+0x800], R108 ;  /* 0x0008006ca0007988 */ /* 0x0001e2000800000b */
[----:B-1----:R-:W-:Y:S02]  /*a310*/  IMAD.MOV.U32 R223, RZ, RZ, R102 ;  /* 0x000000ffffdf7224 */ /* 0x002fe400078e0066 */
[----:B------:R-:W-:Y:S02]  /*a320*/  IMAD.MOV.U32 R230, RZ, RZ, R134 ;  /* 0x000000ffffe67224 */ /* 0x000fe400078e0086 */
[----:B------:R-:W-:Y:S01]  /*a330*/  IMAD.MOV.U32 R134, RZ, RZ, R97 ;  /* 0x000000ffff867224 */ /* 0x000fe200078e0061 */
[----:B------:R-:W-:Y:S01]  /*a340*/  LEA.HI.X.SX32 R97, R195, R121, 0x1, P2 ;  /* 0x00000079c3617211 */ /* 0x000fe200010f0eff */
[----:B0-----:R-:W-:Y:S01]  /*a350*/  IMAD.MOV.U32 R108, RZ, RZ, R135 ;  /* 0x000000ffff6c7224 */ /* 0x001fe200078e0087 */
[----:B------:R0:W-:Y:S01]  /*a360*/  STS.U8 [R160+UR11+0x1800], R235 ;  /* 0x001800eba0007988 */ /* 0x0001e2000800000b */
[----:B------:R-:W-:Y:S01]  /*a370*/  IMAD.MOV.U32 R135, RZ, RZ, R98 ;  /* 0x000000ffff877224 */ /* 0x000fe200078e0062 */
[----:B------:R-:W-:Y:S01]  /*a380*/  IADD3 R98, P2, PT, R196, R122, RZ ;  /* 0x0000007ac4627210 */ /* 0x000fe20007f5e0ff */
[----:B------:R-:W-:Y:S01]  /*a390*/  IMAD R198, R198, UR8, RZ ;  /* 0x00000008c6c67c24 */ /* 0x000fe2000f8e02ff */
[----:B------:R1:W-:Y:S01]  /*a3a0*/  STS.U8 [R160+UR11+0x1e00], R214 ;  /* 0x001e00d6a0007988 */ /* 0x0003e2000800000b */
[----:B------:R-:W-:-:S02]  /*a3b0*/  IMAD.MOV.U32 R147, RZ, RZ, R118 ;  /* 0x000000ffff937224 */ /* 0x000fc400078e0076 */
[----:B------:R-:W-:Y:S02]  /*a3c0*/  IMAD.MOV.U32 R118, RZ, RZ, R99 ;  /* 0x000000ffff767224 */ /* 0x000fe400078e0063 */
[----:B0-----:R-:W-:Y:S01]  /*a3d0*/  IMAD.MOV.U32 R235, RZ, RZ, R230 ;  /* 0x000000ffffeb7224 */ /* 0x001fe200078e00e6 */
[----:B------:R0:W-:Y:S01]  /*a3e0*/  STS.U8 [R160+UR11+0x1900], R219 ;  /* 0x001900dba0007988 */ /* 0x0001e2000800000b */
[----:B------:R-:W-:Y:S02]  /*a3f0*/  IMAD.MOV.U32 R230, RZ, RZ, R215 ;  /* 0x000000ffffe67224 */ /* 0x000fe400078e00d7 */
[----:B-1----:R-:W-:Y:S01]  /*a400*/  IMAD.MOV.U32 R214, RZ, RZ, R223 ;  /* 0x000000ffffd67224 */ /* 0x002fe200078e00df */
[----:B------:R-:W-:Y:S01]  /*a410*/  LEA.HI.X.SX32 R99, R196, R121, 0x1, P2 ;  /* 0x00000079c4637211 */ /* 0x000fe200010f0eff */
[----:B------:R-:W-:Y:S01]  /*a420*/  IMAD.MOV.U32 R223, RZ, RZ, R112 ;  /* 0x000000ffffdf7224 */ /* 0x000fe200078e0070 */
[----:B------:R1:W-:Y:S01]  /*a430*/  STS.U8 [R160+UR11+0x900], R104 ;  /* 0x00090068a0007988 */ /* 0x0003e2000800000b */
[----:B------:R-:W-:Y:S01]  /*a440*/  IADD3 R100, P2, PT, R198, R122, RZ ;  /* 0x0000007ac6647210 */ /* 0x000fe20007f5e0ff */
[----:B------:R-:W-:-:S02]  /*a450*/  IMAD R199, R199, UR8, RZ ;  /* 0x00000008c7c77c24 */ /* 0x000fc4000f8e02ff */
[----:B------:R-:W-:Y:S01]  /*a460*/  IMAD.MOV.U32 R215, RZ, RZ, R210 ;  /* 0x000000ffffd77224 */ /* 0x000fe200078e00d2 */
[----:B------:R1:W-:Y:S01]  /*a470*/  STS.U8 [R160+UR11+0x2000], R235 ;  /* 0x002000eba0007988 */ /* 0x0003e2000800000b */
[----:B------:R-:W-:Y:S02]  /*a480*/  IMAD.MOV.U32 R112, RZ, RZ, R110 ;  /* 0x000000ffff707224 */ /* 0x000fe400078e006e */
[----:B0-----:R-:W-:Y:S02]  /*a490*/  IMAD.MOV.U32 R219, RZ, RZ, R214 ;  /* 0x000000ffffdb7224 */ /* 0x001fe400078e00d6 */
[----:B-1----:R-:W-:Y:S02]  /*a4a0*/  IMAD.MOV.U32 R104, RZ, RZ, R101 ;  /* 0x000000ffff687224 */ /* 0x002fe400078e0065 */
[----:B------:R-:W-:Y:S02]  /*a4b0*/  IMAD.MOV.U32 R210, RZ, RZ, R107 ;  /* 0x000000ffffd27224 */ /* 0x000fe400078e006b */
[----:B------:R-:W-:-:S02]  /*a4c0*/  IMAD.MOV.U32 R214, RZ, RZ, R223 ;  /* 0x000000ffffd67224 */ /* 0x000fc400078e00df */
[----:B------:R-:W-:Y:S01]  /*a4d0*/  IMAD.MOV.U32 R235, RZ, RZ, R230 ;  /* 0x000000ffffeb7224 */ /* 0x000fe200078e00e6 */
[----:B------:R-:W-:Y:S01]  /*a4e0*/  LEA.HI.X.SX32 R101, R198, R121, 0x1, P2 ;  /* 0x00000079c6657211 */ /* 0x000fe200010f0eff */
[----:B------:R-:W-:Y:S01]  /*a4f0*/  IMAD.MOV.U32 R110, RZ, RZ, R113 ;  /* 0x000000ffff6e7224 */ /* 0x000fe200078e0071 */
[----:B------:R0:W-:Y:S01]  /*a500*/  STS.U8 [R160+UR11+0x1a00], R243 ;  /* 0x001a00f3a0007988 */ /* 0x0001e2000800000b */
[----:B------:R-:W-:Y:S01]  /*a510*/  IMAD.MOV.U32 R107, RZ, RZ, R106 ;  /* 0x000000ffff6b7224 */ /* 0x000fe200078e006a */
[----:B------:R-:W-:Y:S01]  /*a520*/  IADD3 R102, P2, PT, R199, R122, RZ ;  /* 0x0000007ac7667210 */ /* 0x000fe20007f5e0ff */
[----:B------:R-:W-:Y:S01]  /*a530*/  IMAD.MOV.U32 R113, RZ, RZ, R111 ;  /* 0x000000ffff717224 */ /* 0x000fe200078e006f */
[----:B------:R1:W-:Y:S01]  /*a540*/  STS.U8 [R160+UR11+0x2200], R219 ;  /* 0x002200dba0007988 */ /* 0x0003e2000800000b */
[----:B------:R-:W-:Y:S02]  /*a550*/  IMAD.MOV.U32 R230, RZ, RZ, R215 ;  /* 0x000000ffffe67224 */ /* 0x000fe400078e00d7 */
[----:B------:R-:W-:-:S02]  /*a560*/  IMAD.MOV.U32 R223, RZ, RZ, R112 ;  /* 0x000000ffffdf7224 */ /* 0x000fc400078e0070 */
[----:B------:R-:W-:Y:S02]  /*a570*/  IMAD R200, R200, UR8, RZ ;  /* 0x00000008c8c87c24 */ /* 0x000fe4000f8e02ff */
[----:B------:R-:W-:Y:S02]  /*a580*/  IMAD.MOV.U32 R106, RZ, RZ, R104 ;  /* 0x000000ffff6a7224 */ /* 0x000fe400078e0068 */
[----:B------:R-:W-:Y:S02]  /*a590*/  IMAD.MOV.U32 R215, RZ, RZ, R210 ;  /* 0x000000ffffd77224 */ /* 0x000fe400078e00d2 */
[----:B0-----:R-:W-:Y:S02]  /*a5a0*/  IMAD.MOV.U32 R243, RZ, RZ, R235 ;  /* 0x000000fffff37224 */ /* 0x001fe400078e00eb */
[----:B-1----:R-:W-:Y:S01]  /*a5b0*/  IMAD.MOV.U32 R219, RZ, RZ, R214 ;  /* 0x000000ffffdb7224 */ /* 0x002fe200078e00d6 */
[----:B------:R0:W-:Y:S01]  /*a5c0*/  STS.U8 [R160+UR11+0x700], R103 ;  /* 0x00070067a0007988 */ /* 0x0001e2000800000b */
[----:B------:R-:W-:-:S02]  /*a5d0*/  IMAD.MOV.U32 R112, RZ, RZ, R110 ;  /* 0x000000ffff707224 */ /* 0x000fc400078e006e */
[----:B------:R-:W-:Y:S01]  /*a5e0*/  IMAD.MOV.U32 R210, RZ, RZ, R107 ;  /* 0x000000ffffd27224 */ /* 0x000fe200078e006b */
[----:B------:R1:W-:Y:S01]  /*a5f0*/  STS.U8 [R160+UR11+0x1b00], R227 ;  /* 0x001b00e3a0007988 */ /* 0x0003e2000800000b */
[----:B------:R-:W-:Y:S02]  /*a600*/  IMAD.MOV.U32 R110, RZ, RZ, R113 ;  /* 0x000000ffff6e7224 */ /* 0x000fe400078e0071 */
[----:B------:R-:W-:Y:S02]  /*a610*/  IMAD.MOV.U32 R235, RZ, RZ, R230 ;  /* 0x000000ffffeb7224 */ /* 0x000fe400078e00e6 */
[----:B------:R-:W-:Y:S01]  /*a620*/  IMAD.MOV.U32 R214, RZ, RZ, R223 ;  /* 0x000000ffffd67224 */ /* 0x000fe200078e00df */
[----:B0-----:R-:W-:Y:S01]  /*a630*/  LEA.HI.X.SX32 R103, R199, R121, 0x1, P2 ;  /* 0x00000079c7677211 */ /* 0x001fe200010f0eff */
[----:B------:R-:W-:Y:S01]  /*a640*/  IMAD.MOV.U32 R113, RZ, RZ, R106 ;  /* 0x000000ffff717224 */ /* 0x000fe200078e006a */
[----:B------:R-:W-:Y:S01]  /*a650*/  IADD3 R104, P2, PT, R200, R122, RZ ;  /* 0x0000007ac8687210 */ /* 0x000fe20007f5e0ff */
[----:B------:R-:W-:Y:S01]  /*a660*/  IMAD.MOV.U32 R111, RZ, RZ, R105 ;  /* 0x000000ffff6f7224 */ /* 0x000fe200078e0069 */
[----:B------:R0:W-:Y:S01]  /*a670*/  STS.U8 [R160+UR11+0x2400], R243 ;  /* 0x002400f3a0007988 */ /* 0x0001e2000800000b */
[----:B------:R-:W-:-:S02]  /*a680*/  IMAD R201, R201, UR8, RZ ;  /* 0x00000008c9c97c24 */ /* 0x000fc4000f8e02ff */
[----:B------:R-:W-:Y:S02]  /*a690*/  IMAD.MOV.U32 R230, RZ, RZ, R215 ;  /* 0x000000ffffe67224 */ /* 0x000fe400078e00d7 */
[----:B-1----:R-:W-:Y:S02]  /*a6a0*/  IMAD.MOV.U32 R227, RZ, RZ, R219 ;  /* 0x000000ffffe37224 */ /* 0x002fe400078e00db */
[----:B------:R-:W-:Y:S02]  /*a6b0*/  IMAD.MOV.U32 R223, RZ, RZ, R112 ;  /* 0x000000ffffdf7224 */ /* 0x000fe400078e0070 */
[----:B------:R-:W-:Y:S02]  /*a6c0*/  IMAD.MOV.U32 R215, RZ, RZ, R210 ;  /* 0x000000ffffd77224 */ /* 0x000fe400078e00d2 */
[----:B------:R-:W-:Y:S02]  /*a6d0*/  IMAD.MOV.U32 R112, RZ, RZ, R110 ;  /* 0x000000ffff707224 */ /* 0x000fe400078e006e */
[----:B0-----:R-:W-:-:S02]  /*a6e0*/  IMAD.MOV.U32 R243, RZ, RZ, R235 ;  /* 0x000000fffff37224 */ /* 0x001fc400078e00eb */
        /* <DEDUP_REMOVED lines=9> */
[----:B------:R-:W-:-:S02]  /*a780*/  IMAD R151, R151, UR8, RZ ;  /* 0x0000000897977c24 */ /* 0x000fc4000f8e02ff */
[----:B------:R-:W-:Y:S02]  /*a790*/  IMAD.MOV.U32 R111, RZ, RZ, R147 ;  /* 0x000000ffff6f7224 */ /* 0x000fe400078e0093 */
[----:B------:R-:W-:Y:S02]  /*a7a0*/  IMAD.MOV.U32 R214, RZ, RZ, R223 ;  /* 0x000000ffffd67224 */ /* 0x000fe400078e00df */
[----:B------:R-:W-:Y:S02]  /*a7b0*/  IMAD.MOV.U32 R230, RZ, RZ, R112 ;  /* 0x000000ffffe67224 */ /* 0x000fe400078e0070 */
[----:B0-----:R-:W-:Y:S02]  /*a7c0*/  IMAD.MOV.U32 R234, RZ, RZ, R243 ;  /* 0x000000ffffea7224 */ /* 0x001fe400078e00f3 */
[----:B-1----:R-:W-:Y:S02]  /*a7d0*/  IMAD.MOV.U32 R227, RZ, RZ, R219 ;  /* 0x000000ffffe37224 */ /* 0x002fe400078e00db */
[----:B------:R-:W-:Y:S01]  /*a7e0*/  IMAD.MOV.U32 R223, RZ, RZ, R210 ;  /* 0x000000ffffdf7224 */ /* 0x000fe200078e00d2 */
[----:B------:R-:W-:Y:S01]  /*a7f0*/  LEA.HI.X.SX32 R107, R201, R121, 0x1, P2 ;  /* 0x00000079c96b7211 */ /* 0x000fe200010f0eff */
[----:B------:R-:W-:-:S02]  /*a800*/  IMAD.MOV.U32 R112, RZ, RZ, R110 ;  /* 0x000000ffff707224 */ /* 0x000fc400078e006e */
[----:B------:R-:W-:Y:S02]  /*a810*/  IMAD.MOV.U32 R210, RZ, RZ, R113 ;  /* 0x000000ffffd27224 */ /* 0x000fe400078e0071 */
[----:B------:R-:W-:Y:S01]  /*a820*/  IMAD.MOV.U32 R243, RZ, RZ, R235 ;  /* 0x000000fffff37224 */ /* 0x000fe200078e00eb */
[----:B------:R-:W-:Y:S01]  /*a830*/  IADD3 R108, P2, PT, R151, R122, RZ ;  /* 0x0000007a976c7210 */ /* 0x000fe20007f5e0ff */
[----:B------:R-:W-:Y:S02]  /*a840*/  IMAD.MOV.U32 R113, RZ, RZ, R111 ;  /* 0x000000ffff717224 */ /* 0x000fe400078e006f */
[----:B------:R-:W-:Y:S01]  /*a850*/  IMAD.MOV.U32 R219, RZ, RZ, R214 ;  /* 0x000000ffffdb7224 */ /* 0x000fe200078e00d6 */
[----:B------:R0:W-:Y:S01]  /*a860*/  STS.U8 [R160+UR11+0x2800], R234 ;  /* 0x002800eaa0007988 */ /* 0x0001e2000800000b */
[----:B------:R-:W-:Y:S02]  /*a870*/  IMAD R202, R202, UR8, RZ ;  /* 0x00000008caca7c24 */ /* 0x000fe4000f8e02ff */
[----:B------:R-:W-:-:S02]  /*a880*/  IMAD.MOV.U32 R235, RZ, RZ, R230 ;  /* 0x000000ffffeb7224 */ /* 0x000fc400078e00e6 */
[----:B------:R-:W-:Y:S02]  /*a890*/  IMAD.MOV.U32 R199, RZ, RZ, R227 ;  /* 0x000000ffffc77224 */ /* 0x000fe400078e00e3 */
[----:B------:R-:W-:Y:S02]  /*a8a0*/  IMAD.MOV.U32 R214, RZ, RZ, R223 ;  /* 0x000000ffffd67224 */ /* 0x000fe400078e00df */
[----:B------:R-:W-:Y:S02]  /*a8b0*/  IMAD.MOV.U32 R230, RZ, RZ, R112 ;  /* 0x000000ffffe67224 */ /* 0x000fe400078e0070 */
[----:B------:R-:W-:Y:S02]  /*a8c0*/  IMAD.MOV.U32 R223, RZ, RZ, R210 ;  /* 0x000000ffffdf7224 */ /* 0x000fe400078e00d2 */
[----:B0-----:R-:W-:Y:S02]  /*a8d0*/  IMAD.MOV.U32 R234, RZ, RZ, R243 ;  /* 0x000000ffffea7224 */ /* 0x001fe400078e00f3 */
[----:B------:R-:W-:Y:S01]  /*a8e0*/  IMAD.MOV.U32 R147, RZ, RZ, R109 ;  /* 0x000000ffff937224 */ /* 0x000fe200078e006d */
[----:B------:R-:W-:Y:S01]  /*a8f0*/  LEA.HI.X.SX32 R109, R151, R121, 0x1, P2 ;  /* 0x00000079976d7211 */ /* 0x000fe200010f0eff */
[----:B------:R-:W-:-:S02]  /*a900*/  IMAD.MOV.U32 R210, RZ, RZ, R113 ;  /* 0x000000ffffd27224 */ /* 0x000fc400078e0071 */
[----:B------:R-:W-:Y:S01]  /*a910*/  IMAD.MOV.U32 R227, RZ, RZ, R219 ;  /* 0x000000ffffe37224 */ /* 0x000fe200078e00db */
[----:B------:R-:W-:Y:S01]  /*a920*/  IADD3 R110, P2, PT, R202, R122, RZ ;  /* 0x0000007aca6e7210 */ /* 0x000fe20007f5e0ff */
[----:B------:R-:W-:Y:S01]  /*a930*/  IMAD.MOV.U32 R243, RZ, RZ, R235 ;  /* 0x000000fffff37224 */ /* 0x000fe200078e00eb */
[----:B------:R0:W-:Y:S01]  /*a940*/  STS.U8 [R160+UR11+0x2a00], R199 ;  /* 0x002a00c7a0007988 */ /* 0x0001e2000800000b */
[----:B------:R-:W-:Y:S02]  /*a950*/  IMAD R116, R116, UR8, RZ ;  /* 0x0000000874747c24 */ /* 0x000fe4000f8e02ff */
[----:B------:R-:W-:Y:S02]  /*a960*/  IMAD.MOV.U32 R219, RZ, RZ, R214 ;  /* 0x000000ffffdb7224 */ /* 0x000fe400078e00d6 */
[----:B------:R-:W-:Y:S02]  /*a970*/  IMAD.MOV.U32 R235, RZ, RZ, R230 ;  /* 0x000000ffffeb7224 */ /* 0x000fe400078e00e6 */
[----:B------:R-:W-:-:S02]  /*a980*/  IMAD.MOV.U32 R230, RZ, RZ, R223 ;  /* 0x000000ffffe67224 */ /* 0x000fc400078e00df */
[----:B------:R-:W-:Y:S02]  /*a990*/  IMAD.MOV.U32 R214, RZ, RZ, R210 ;  /* 0x000000ffffd67224 */ /* 0x000fe400078e00d2 */
[----:B0-----:R-:W-:Y:S02]  /*a9a0*/  IMAD.MOV.U32 R199, RZ, RZ, R234 ;  /* 0x000000ffffc77224 */ /* 0x001fe400078e00ea */
[----:B------:R-:W-:Y:S01]  /*a9b0*/  IMAD.MOV.U32 R234, RZ, RZ, R227 ;  /* 0x000000ffffea7224 */ /* 0x000fe200078e00e3 */
[----:B------:R-:W-:Y:S01]  /*a9c0*/  LEA.HI.X.SX32 R111, R202, R121, 0x1, P2 ;  /* 0x00000079ca6f7211 */ /* 0x000fe200010f0eff */
[----:B------:R-:W-:Y:S02]  /*a9d0*/  IMAD.MOV.U32 R223, RZ, RZ, R147 ;  /* 0x000000ffffdf7224 */ /* 0x000fe400078e0093 */
[----:B------:R-:W-:Y:S01]  /*a9e0*/  IMAD.MOV.U32 R227, RZ, RZ, R243 ;  /* 0x000000ffffe37224 */ /* 0x000fe200078e00f3 */
[----:B------:R-:W-:Y:S01]  /*a9f0*/  IADD3 R112, P2, PT, R116, R122, RZ ;  /* 0x0000007a74707210 */ /* 0x000fe20007f5e0ff */
[----:B------:R-:W-:-:S02]  /*aa00*/  IMAD.MOV.U32 R210, RZ, RZ, R146 ;  /* 0x000000ffffd27224 */ /* 0x000fc400078e0092 */
[----:B------:R-:W-:Y:S01]  /*aa10*/  IMAD.MOV.U32 R243, RZ, RZ, R219 ;  /* 0x000000fffff37224 */ /* 0x000fe200078e00db */
[----:B------:R0:W-:Y:S01]  /*aa20*/  STS.U8 [R160+UR11+0x2c00], R199 ;  /* 0x002c00c7a0007988 */ /* 0x0001e2000800000b */
[----:B------:R-:W-:Y:S02]  /*aa30*/  IMAD R203, R203, UR8, RZ ;  /* 0x00000008cbcb7c24 */ /* 0x000fe4000f8e02ff */
[----:B------:R-:W-:Y:S02]  /*aa40*/  IMAD.MOV.U32 R147, RZ, RZ, R114 ;  /* 0x000000ffff937224 */ /* 0x000fe400078e0072 */
[----:B------:R-:W-:Y:S02]  /*aa50*/  IMAD.MOV.U32 R219, RZ, RZ, R235 ;  /* 0x000000ffffdb7224 */ /* 0x000fe400078e00eb */
[----:B------:R-:W-:Y:S02]  /*aa60*/  IMAD.MOV.U32 R146, RZ, RZ, R115 ;  /* 0x000000ffff927224 */ /* 0x000fe400078e0073 */
[----:B------:R-:W-:-:S02]  /*aa70*/  IMAD.MOV.U32 R235, RZ, RZ, R214 ;  /* 0x000000ffffeb7224 */ /* 0x000fc400078e00d6 */
[----:B------:R-:W-:Y:S02]  /*aa80*/  IMAD.MOV.U32 R214, RZ, RZ, R223 ;  /* 0x000000ffffd67224 */ /* 0x000fe400078e00df */
[----:B0-----:R-:W-:Y:S01]  /*aa90*/  IMAD.MOV.U32 R199, RZ, RZ, R234 ;  /* 0x000000ffffc77224 */ /* 0x001fe200078e00ea */
[----:B------:R-:W-:Y:S01]  /*aaa0*/  LEA.HI.X.SX32 R113, R116, R121, 0x1, P2 ;  /* 0x0000007974717211 */ /* 0x000fe200010f0eff */
[----:B------:R-:W-:Y:S02]  /*aab0*/  IMAD.MOV.U32 R223, RZ, RZ, R210 ;  /* 0x000000ffffdf7224 */ /* 0x000fe400078e00d2 */
[----:B------:R-:W-:Y:S01]  /*aac0*/  IMAD.MOV.U32 R234, RZ, RZ, R227 ;  /* 0x000000ffffea7224 */ /* 0x000fe200078e00e3 */
[----:B------:R-:W-:Y:S01]  /*aad0*/  IADD3 R114, P2, PT, R203, R122, RZ ;  /* 0x0000007acb727210 */ /* 0x000fe20007f5e0ff */
[----:B------:R-:W-:Y:S02]  /*aae0*/  IMAD.MOV.U32 R210, RZ, RZ, R147 ;  /* 0x000000ffffd27224 */ /* 0x000fe400078e0093 */
[----:B------:R-:W-:-:S02]  /*aaf0*/  IMAD.MOV.U32 R227, RZ, RZ, R243 ;  /* 0x000000ffffe37224 */ /* 0x000fc400078e00f3 */
[----:B------:R-:W-:Y:S02]  /*ab00*/  IMAD R155, R155, UR8, RZ ;  /* 0x000000089b9b7c24 */ /* 0x000fe4000f8e02ff */
[----:B------:R-:W-:Y:S02]  /*ab10*/  IMAD.MOV.U32 R147, RZ, RZ, R146 ;  /* 0x000000ffff937224 */ /* 0x000fe400078e0092 */
[----:B------:R-:W-:Y:S02]  /*ab20*/  IMAD.MOV.U32 R243, RZ, RZ, R219 ;  /* 0x000000fffff37224 */ /* 0x000fe400078e00db */
[----:B------:R-:W-:Y:S02]  /*ab30*/  IMAD.MOV.U32 R146, RZ, RZ, R130 ;  /* 0x000000ffff927224 */ /* 0x000fe400078e0082 */
[----:B------:R-:W-:Y:S02]  /*ab40*/  IMAD.MOV.U32 R219, RZ, RZ, R235 ;  /* 0x000000ffffdb7224 */ /* 0x000fe400078e00eb */
[----:B------:R-:W-:Y:S01]  /*ab50*/  IMAD.MOV.U32 R235, RZ, RZ, R223 ;  /* 0x000000ffffeb7224 */ /* 0x000fe200078e00df */
[----:B------:R-:W-:Y:S01]  /*ab60*/  LEA.HI.X.SX32 R115, R203, R121, 0x1, P2 ;  /* 0x00000079cb737211 */ /* 0x000fe200010f0eff */
[----:B------:R-:W-:-:S02]  /*ab70*/  IMAD.MOV.U32 R130, RZ, RZ, R131 ;  /* 0x000000ffff827224 */ /* 0x000fc400078e0083 */
[----:B------:R-:W-:Y:S01]  /*ab80*/  IMAD.MOV.U32 R223, RZ, RZ, R210 ;  /* 0x000000ffffdf7224 */ /* 0x000fe200078e00d2 */
[----:B------:R-:W-:Y:S01]  /*ab90*/  IADD3 R116, P2, PT, R155, R122, RZ ;  /* 0x0000007a9b747210 */ /* 0x000fe20007f5e0ff */
[----:B------:R-:W-:Y:S02]  /*aba0*/  IMAD.MOV.U32 R131, RZ, RZ, R117 ;  /* 0x000000ffff837224 */ /* 0x000fe400078e0075 */
[----:B------:R-:W-:Y:S02]  /*abb0*/  IMAD.MOV.U32 R210, RZ, RZ, R147 ;  /* 0x000000ffffd27224 */ /* 0x000fe400078e0093 */
[----:B------:R-:W-:Y:S02]  /*abc0*/  IMAD R154, R154, UR8, RZ ;  /* 0x000000089a9a7c24 */ /* 0x000fe4000f8e02ff */
[----:B------:R-:W-:Y:S02]  /*abd0*/  IMAD.MOV.U32 R147, RZ, RZ, R146 ;  /* 0x000000ffff937224 */ /* 0x000fe400078e0092 */
[----:B------:R-:W-:-:S02]  /*abe0*/  IMAD.MOV.U32 R146, RZ, RZ, R125 ;  /* 0x000000ffff927224 */ /* 0x000fc400078e007d */
[----:B------:R-:W-:Y:S01]  /*abf0*/  IMAD.MOV.U32 R125, RZ, RZ, R130 ;  /* 0x000000ffff7d7224 */ /* 0x000fe200078e0082 */
[-C--:B------:R-:W-:Y:S01]  /*ac00*/  LEA.HI.X.SX32 R117, R155, R121.reuse, 0x1, P2 ;  /* 0x000000799b757211 */ /* 0x080fe200010f0eff */
[----:B------:R-:W-:Y:S02]  /*ac10*/  IMAD.MOV.U32 R130, RZ, RZ, R131 ;  /* 0x000000ffff827224 */ /* 0x000fe400078e0083 */
[----:B------:R-:W-:Y:S01]  /*ac20*/  IMAD.MOV.U32 R131, RZ, RZ, R118 ;  /* 0x000000ffff837224 */ /* 0x000fe200078e0076 */
[C---:B------:R-:W-:Y:S01]  /*ac30*/  IADD3 R118, P2, PT, R154.reuse, R122, RZ ;  /* 0x0000007a9a767210 */ /* 0x040fe20007f5e0ff */
[----:B------:R-:W-:Y:S01]  /*ac40*/  IMAD R159, R159, UR8, RZ ;  /* 0x000000089f9f7c24 */ /* 0x000fe2000f8e02ff */
[----:B------:R0:W-:Y:S01]  /*ac50*/  STS.U8 [R160+UR11+0x2e00], R199 ;  /* 0x002e00c7a0007988 */ /* 0x0001e2000800000b */
[----:B------:R-:W-:Y:S01]  /*ac60*/  IMAD.MOV.U32 R203, RZ, RZ, R119 ;  /* 0x000000ffffcb7224 */ /* 0x000fe200078e0077 */
[----:B------:R-:W-:Y:S01]  /*ac70*/  LEA.HI.X.SX32 R119, R154, R121, 0x1, P2 ;  /* 0x000000799a777211 */ /* 0x000fe200010f0eff */
[----:B------:R-:W-:-:S02]  /*ac80*/  IMAD.MOV.U32 R202, RZ, RZ, R210 ;  /* 0x000000ffffca7224 */ /* 0x000fc400078e00d2 */
[----:B------:R-:W-:Y:S02]  /*ac90*/  IMAD.MOV.U32 R210, RZ, RZ, R120 ;  /* 0x000000ffffd27224 */ /* 0x000fe400078e0078 */
[----:B0-----:R-:W-:Y:S02]  /*aca0*/  IMAD.MOV.U32 R199, RZ, RZ, R147 ;  /* 0x000000ffffc77224 */ /* 0x001fe400078e0093 */
[----:B------:R-:W-:Y:S01]  /*acb0*/  IMAD.MOV.U32 R147, RZ, RZ, R125 ;  /* 0x000000ffff937224 */ /* 0x000fe200078e007d */
[C---:B------:R-:W-:Y:S01]  /*acc0*/  IADD3 R125, P2, PT, R159.reuse, R122, RZ ;  /* 0x0000007a9f7d7210 */ /* 0x040fe20007f5e0ff */
[----:B------:R0:W-:Y:S03]  /*acd0*/  STS.U8 [R160+UR11+0x1f00], R239 ;  /* 0x001f00efa0007988 */ /* 0x0001e6000800000b */
[----:B------:R-:W-:Y:S01]  /*ace0*/  LEA.HI.X.SX32 R120, R159, R121, 0x1, P2 ;  /* 0x000000799f787211 */ /* 0x000fe200010f0eff */
[----:B------:R-:W-:Y:S01]  /*acf0*/  IMAD.MOV.U32 R151, RZ, RZ, R234 ;  /* 0x000000ffff977224 */ /* 0x000fe200078e00ea */
[----:B------:R-:W-:Y:S01]  /*ad00*/  PRMT R196, RZ, 0x7610, R196 ;  /* 0x00007610ffc47816 */ /* 0x000fe200000000c4 */
[----:B------:R-:W-:-:S02]  /*ad10*/  IMAD.MOV.U32 R234, RZ, RZ, R130 ;  /* 0x000000ffffea7224 */ /* 0x000fc400078e0082 */
[----:B------:R-:W-:Y:S02]  /*ad20*/  @P0 IMAD.MOV.U32 R130, RZ, RZ, R125 ;  /* 0x000000ffff820224 */ /* 0x000fe400078e007d */
[----:B0-----:R-:W-:Y:S02]  /*ad30*/  IMAD.MOV.U32 R239, RZ, RZ, R227 ;  /* 0x000000ffffef7224 */ /* 0x001fe400078e00e3 */
[----:B------:R-:W-:Y:S02]  /*ad40*/  IMAD.MOV.U32 R227, RZ, RZ, R131 ;  /* 0x000000ffffe37224 */ /* 0x000fe400078e0083 */
[----:B------:R-:W-:Y:S02]  /*ad50*/  @P0 IMAD.MOV.U32 R131, RZ, RZ, R120 ;  /* 0x000000ffff830224 */ /* 0x000fe400078e0078 */
[----:B------:R-:W-:-:S03]  /*ad60*/  IMAD R158, R158, UR8, RZ ;  /* 0x000000089e9e7c24 */ /* 0x000fc6000f8e02ff */
[----:B------:R0:W2:Y:S01]  /*ad70*/  @P0 LDG.E.U8 R196, desc[UR24][R130.64] ;  /* 0x0000001882c40981 */ /* 0x0000a2000c1e1100 */
[----:B------:R-:W-:Y:S01]  /*ad80*/  IMAD.MOV.U32 R155, RZ, RZ, R151 ;  /* 0x000000ffff9b7224 */ /* 0x000fe200078e0097 */
[----:B------:R-:W-:Y:S01]  /*ad90*/  PRMT R195, RZ, 0x7610, R195 ;  /* 0x00007610ffc37816 */ /* 0x000fe200000000c3 */
[----:B------:R-:W-:Y:S01]  /*ada0*/  IMAD.MOV.U32 R151, RZ, RZ, R243 ;  /* 0x000000ffff977224 */ /* 0x000fe200078e00f3 */
[----:B------:R1:W-:Y:S01]  /*adb0*/  STS.U8 [R160+UR11+0x3000], R203 ;  /* 0x003000cba0007988 */ /* 0x0003e2000800000b */
[----:B0-----:R-:W-:-:S04]  /*adc0*/  IADD3 R131, P2, PT, R158, R122, RZ ;  /* 0x0000007a9e837210 */ /* 0x001fc80007f5e0ff */
[----:B------:R-:W-:Y:S01]  /*add0*/  LEA.HI.X.SX32 R130, R158, R121, 0x1, P2 ;  /* 0x000000799e827211 */ /* 0x000fe200010f0eff */
[----:B-1----:R-:W-:Y:S02]  /*ade0*/  IMAD.MOV.U32 R203, RZ, RZ, R239 ;  /* 0x000000ffffcb7224 */ /* 0x002fe400078e00ef */
[----:B------:R-:W-:Y:S02]  /*adf0*/  IMAD.MOV.U32 R243, RZ, RZ, R134 ;  /* 0x000000fffff37224 */ /* 0x000fe400078e0086 */
[----:B------:R-:W-:Y:S02]  /*ae00*/  IMAD.MOV.U32 R239, RZ, RZ, R135 ;  /* 0x000000ffffef7224 */ /* 0x000fe400078e0087 */
[----:B------:R-:W-:Y:S02]  /*ae10*/  @P0 IMAD.MOV.U32 R134, RZ, RZ, R131 ;  /* 0x000000ffff860224 */ /* 0x000fe400078e0083 */
[----:B------:R-:W-:Y:S02]  /*ae20*/  @P0 IMAD.MOV.U32 R135, RZ, RZ, R130 ;  /* 0x000000ffff870224 */ /* 0x000fe400078e0082 */
[----:B------:R-:W-:-:S03]  /*ae30*/  IMAD R204, R204, UR8, RZ ;  /* 0x00000008cccc7c24 */ /* 0x000fc6000f8e02ff */
[----:B------:R0:W2:Y:S04]  /*ae40*/  @P0 LDG.E.U8 R195, desc[UR24][R134.64] ;  /* 0x0000001886c30981 */ /* 0x0000a8000c1e1100 */
[----:B------:R1:W-:Y:S01]  /*ae50*/  STS.U8 [R160+UR11+0x3200], R202 ;  /* 0x003200caa0007988 */ /* 0x0003e2000800000b */
[----:B0-----:R-:W-:-:S03]  /*ae60*/  IADD3 R135, P2, PT, R204, R122, RZ ;  /* 0x0000007acc877210 */ /* 0x001fc60007f5e0ff */
[----:B------:R0:W-:Y:S01]  /*ae70*/  STS.U8 [R160+UR11+0x3300], R199 ;  /* 0x003300c7a0007988 */ /* 0x0001e2000800000b */
[----:B------:R-:W-:Y:S01]  /*ae80*/  LEA.HI.X.SX32 R134, R204, R121, 0x1, P2 ;  /* 0x00000079cc867211 */ /* 0x000fe200010f0eff */
[----:B-1----:R-:W-:Y:S02]  /*ae90*/  IMAD.MOV.U32 R202, RZ, RZ, R234 ;  /* 0x000000ffffca7224 */ /* 0x002fe400078e00ea */
[----:B------:R-:W-:Y:S01]  /*aea0*/  IMAD.MOV.U32 R234, RZ, RZ, R235 ;  /* 0x000000ffffea7224 */ /* 0x000fe200078e00eb */
[----:B------:R-:W-:Y:S01]  /*aeb0*/  PRMT R198, RZ, 0x7610, R198 ;  /* 0x00007610ffc67816 */ /* 0x000fe200000000c6 */
[----:B------:R-:W-:Y:S02]  /*aec0*/  IMAD.MOV.U32 R235, RZ, RZ, R214 ;  /* 0x000000ffffeb7224 */ /* 0x000fe400078e00d6 */
[----:B0-----:R-:W-:Y:S02]  /*aed0*/  IMAD.MOV.U32 R199, RZ, RZ, R227 ;  /* 0x000000ffffc77224 */ /* 0x001fe400078e00e3 */
[----:B------:R-:W-:-:S02]  /*aee0*/  IMAD.MOV.U32 R227, RZ, RZ, R139 ;  /* 0x000000ffffe37224 */ /* 0x000fc400078e008b */
[----:B------:R-:W-:Y:S02]  /*aef0*/  IMAD.MOV.U32 R214, RZ, RZ, R138 ;  /* 0x000000ffffd67224 */ /* 0x000fe400078e008a */
[----:B------:R-:W-:Y:S02]  /*af00*/  @P0 IMAD.MOV.U32 R138, RZ, RZ, R135 ;  /* 0x000000ffff8a0224 */ /* 0x000fe400078e0087 */
[----:B------:R-:W-:Y:S02]  /*af10*/  @P0 IMAD.MOV.U32 R139, RZ, RZ, R134 ;  /* 0x000000ffff8b0224 */ /* 0x000fe400078e0086 */
[----:B------:R-:W-:-:S03]  /*af20*/  IMAD R164, R164, UR8, RZ ;  /* 0x00000008a4a47c24 */ /* 0x000fc6000f8e02ff */
[----:B------:R0:W4:Y:S04]  /*af30*/  @P0 LDG.E.U8 R198, desc[UR24][R138.64] ;  /* 0x000000188ac60981 */ /* 0x000128000c1e1100 */
[----:B------:R1:W-:Y:S01]  /*af40*/  STS.U8 [R160+UR11+0x3500], R203 ;  /* 0x003500cba0007988 */ /* 0x0003e2000800000b */
[----:B0-----:R-:W-:-:S03]  /*af50*/  IADD3 R139, P2, PT, R164, R122, RZ ;  /* 0x0000007aa48b7210 */ /* 0x001fc60007f5e0ff */
[----:B------:R0:W-:Y:S01]  /*af60*/  STS.U8 [R160+UR11+0x3400], R155 ;  /* 0x0034009ba0007988 */ /* 0x0001e2000800000b */
[----:B------:R-:W-:Y:S01]  /*af70*/  LEA.HI.X.SX32 R138, R164, R121, 0x1, P2 ;  /* 0x00000079a48a7211 */ /* 0x000fe200010f0eff */
[----:B-1----:R-:W-:Y:S02]  /*af80*/  IMAD.MOV.U32 R203, RZ, RZ, R239 ;  /* 0x000000ffffcb7224 */ /* 0x002fe400078e00ef */
[----:B------:R1:W-:Y:S01]  /*af90*/  STS.U8 [R160+UR11+0xe00], R197 ;  /* 0x000e00c5a0007988 */ /* 0x0003e2000800000b */
[----:B------:R-:W-:Y:S02]  /*afa0*/  IMAD.MOV.U32 R239, RZ, RZ, R150 ;  /* 0x000000ffffef7224 */ /* 0x000fe400078e0096 */
[----:B------:R-:W-:Y:S02]  /*afb0*/  IMAD.MOV.U32 R150, RZ, RZ, R143 ;  /* 0x000000ffff967224 */ /* 0x000fe400078e008f */
[----:B0-----:R-:W-:Y:S02]  /*afc0*/  IMAD.MOV.U32 R155, RZ, RZ, R151 ;  /* 0x000000ffff9b7224 */ /* 0x001fe400078e0097 */
[----:B------:R-:W-:-:S02]  /*afd0*/  IMAD.MOV.U32 R151, RZ, RZ, R142 ;  /* 0x000000ffff977224 */ /* 0x000fc400078e008e */
[----:B------:R-:W-:Y:S01]  /*afe0*/  @P0 IMAD.MOV.U32 R142, RZ, RZ, R139 ;  /* 0x000000ffff8e0224 */ /* 0x000fe200078e008b */
[----:B-1----:R-:W-:Y:S01]  /*aff0*/  PRMT R197, RZ, 0x7610, R197 ;  /* 0x00007610ffc57816 */ /* 0x002fe200000000c5 */
[----:B------:R-:W-:Y:S02]  /*b000*/  @P0 IMAD.MOV.U32 R143, RZ, RZ, R138 ;  /* 0x000000ffff8f0224 */ /* 0x000fe400078e008a */
[----:B------:R-:W-:-:S03]  /*b010*/  IMAD R206, R206, UR8, RZ ;  /* 0x00000008cece7c24 */ /* 0x000fc6000f8e02ff */
[----:B------:R0:W4:Y:S01]  /*b020*/  @P0 LDG.E.U8 R197, desc[UR24][R142.64] ;  /* 0x000000188ec50981 */ /* 0x000122000c1e1100 */
[----:B------:R-:W-:-:S03]  /*b030*/  PRMT R201, RZ, 0x7610, R201 ;  /* 0x00007610ffc97816 */ /* 0x000fc600000000c9 */
[----:B------:R1:W-:Y:S01]  /*b040*/  STS.U8 [R160+UR11+0x3600], R202 ;  /* 0x003600caa0007988 */ /* 0x0003e2000800000b */
[----:B0-----:R-:W-:-:S03]  /*b050*/  IADD3 R143, P2, PT, R206, R122, RZ ;  /* 0x0000007ace8f7210 */ /* 0x001fc60007f5e0ff */
[----:B------:R0:W-:Y:S01]  /*b060*/  STS.U8 [R160+UR11+0x3700], R199 ;  /* 0x003700c7a0007988 */ /* 0x0001e2000800000b */
[----:B------:R-:W-:Y:S01]  /*b070*/  LEA.HI.X.SX32 R142, R206, R121, 0x1, P2 ;  /* 0x00000079ce8e7211 */ /* 0x000fe200010f0eff */
[----:B-1----:R-:W-:Y:S02]  /*b080*/  IMAD.MOV.U32 R202, RZ, RZ, R227 ;  /* 0x000000ffffca7224 */ /* 0x002fe400078e00e3 */
[----:B------:R-:W-:Y:S02]  /*b090*/  IMAD.MOV.U32 R227, RZ, RZ, R147 ;  /* 0x000000ffffe37224 */ /* 0x000fe400078e0093 */
[----:B------:R-:W-:Y:S02]  /*b0a0*/  @P0 IMAD.MOV.U32 R147, RZ, RZ, R142 ;  /* 0x000000ffff930224 */ /* 0x000fe400078e008e */
[----:B0-----:R-:W-:Y:S02]  /*b0b0*/  IMAD.MOV.U32 R199, RZ, RZ, R146 ;  /* 0x000000ffffc77224 */ /* 0x001fe400078e0092 */
[----:B------:R-:W-:-:S05]  /*b0c0*/  @P0 IMAD.MOV.U32 R146, RZ, RZ, R143 ;  /* 0x000000ffff920224 */ /* 0x000fca00078e008f */
[----:B------:R0:W4:Y:S02]  /*b0d0*/  @P0 LDG.E.U8 R201, desc[UR24][R146.64] ;  /* 0x0000001892c90981 */ /* 0x000124000c1e1100 */
[----:B0-----:R-:W-:-:S05]  /*b0e0*/  IMAD R146, R207, UR8, RZ ;  /* 0x00000008cf927c24 */ /* 0x001fca000f8e02ff */
[----:B------:R-:W-:Y:S01]  /*b0f0*/  IADD3 R147, P2, PT, R146, R122, RZ ;  /* 0x0000007a92937210 */ /* 0x000fe20007f5e0ff */
[----:B------:R-:W-:-:S03]  /*b100*/  IMAD.MOV.U32 R159, RZ, RZ, R203 ;  /* 0x000000ffff9f7224 */ /* 0x000fc600078e00cb */
[----:B------:R-:W-:Y:S01]  /*b110*/  LEA.HI.X.SX32 R146, R146, R121, 0x1, P2 ;  /* 0x0000007992927211 */ /* 0x000fe200010f0eff */
[----:B------:R0:W-:Y:S01]  /*b120*/  STS.U8 [R160+UR11+0x3900], R151 ;  /* 0x00390097a0007988 */ /* 0x0001e2000800000b */
[----:B------:R-:W-:Y:S01]  /*b130*/  IMAD.MOV.U32 R203, RZ, RZ, R150 ;  /* 0x000000ffffcb7224 */ /* 0x000fe200078e0096 */
[----:B------:R-:W-:Y:S01]  /*b140*/  PRMT R200, RZ, 0x7610, R200 ;  /* 0x00007610ffc87816 */ /* 0x000fe200000000c8 */
[----:B------:R-:W-:Y:S02]  /*b150*/  @P0 IMAD.MOV.U32 R150, RZ, RZ, R147 ;  /* 0x000000ffff960224 */ /* 0x000fe400078e0093 */
[----:B0-----:R-:W-:-:S05]  /*b160*/  @P0 IMAD.MOV.U32 R151, RZ, RZ, R146 ;  /* 0x000000ffff970224 */ /* 0x001fca00078e0092 */
[----:B------:R0:W4:Y:S02]  /*b170*/  @P0 LDG.E.U8 R200, desc[UR24][R150.64] ;  /* 0x0000001896c80981 */ /* 0x000124000c1e1100 */
[----:B0-----:R-:W-:-:S05]  /*b180*/  IMAD R150, R208, UR8, RZ ;  /* 0x00000008d0967c24 */ /* 0x001fca000f8e02ff */
[----:B------:R-:W-:-:S04]  /*b190*/  IADD3 R151, P2, PT, R150, R122, RZ ;  /* 0x0000007a96977210 */ /* 0x000fc80007f5e0ff */
[----:B------:R-:W-:Y:S01]  /*b1a0*/  LEA.HI.X.SX32 R150, R150, R121, 0x1, P2 ;  /* 0x0000007996967211 */ /* 0x000fe200010f0eff */
[----:B------:R0:W-:Y:S01]  /*b1b0*/  STS.U8 [R160+UR11+0x3800], R155 ;  /* 0x0038009ba0007988 */ /* 0x0001e2000800000b */
[----:B------:R-:W-:Y:S01]  /*b1c0*/  PRMT R206, RZ, 0x7610, R206 ;  /* 0x00007610ffce7816 */ /* 0x000fe200000000ce */
[----:B------:R-:W-:Y:S02]  /*b1d0*/  @P0 IMAD.MOV.U32 R154, RZ, RZ, R151 ;  /* 0x000000ffff9a0224 */ /* 0x000fe400078e0097 */
[----:B0-----:R-:W-:-:S05]  /*b1e0*/  @P0 IMAD.MOV.U32 R155, RZ, RZ, R150 ;  /* 0x000000ffff9b0224 */ /* 0x001fca00078e0096 */
[----:B------:R0:W4:Y:S02]  /*b1f0*/  @P0 LDG.E.U8 R206, desc[UR24][R154.64] ;  /* 0x000000189ace0981 */ /* 0x000124000c1e1100 */
[----:B0-----:R-:W-:-:S05]  /*b200*/  IMAD R154, R211, UR8, RZ ;  /* 0x00000008d39a7c24 */ /* 0x001fca000f8e02ff */
[C---:B------:R-:W-:Y:S01]  /*b210*/  IADD3 R155, P2, PT, R154.reuse, R122, RZ ;  /* 0x0000007a9a9b7210 */ /* 0x040fe20007f5e0ff */
[----:B------:R0:W-:Y:S03]  /*b220*/  STS.U8 [R160+UR11+0x1500], R205 ;  /* 0x001500cda0007988 */ /* 0x0001e6000800000b */
[----:B------:R-:W-:Y:S01]  /*b230*/  LEA.HI.X.SX32 R154, R154, R121, 0x1, P2 ;  /* 0x000000799a9a7211 */ /* 0x000fe200010f0eff */
[----:B------:R-:W-:Y:S02]  /*b240*/  IMAD.MOV.U32 R164, RZ, RZ, R159 ;  /* 0x000000ffffa47224 */ /* 0x000fe400078e009f */
[----:B------:R-:W-:Y:S02]  /*b250*/  @P0 IMAD.MOV.U32 R158, RZ, RZ, R155 ;  /* 0x000000ffff9e0224 */ /* 0x000fe400078e009b */
[----:B------:R-:W-:Y:S01]  /*b260*/  @P0 IMAD.MOV.U32 R159, RZ, RZ, R154 ;  /* 0x000000ffff9f0224 */ /* 0x000fe200078e009a */
[----:B0-----:R-:W-:-:S06]  /*b270*/  PRMT R205, RZ, 0x7610, R205 ;  /* 0x00007610ffcd7816 */ /* 0x001fcc00000000cd */
[----:B------:R0:W4:Y:S02]  /*b280*/  @P0 LDG.E.U8 R205, desc[UR24][R158.64] ;  /* 0x000000189ecd0981 */ /* 0x000124000c1e1100 */
[----:B0-----:R-:W-:-:S05]  /*b290*/  IMAD R158, R218, UR8, RZ ;  /* 0x00000008da9e7c24 */ /* 0x001fca000f8e02ff */
[C---:B------:R-:W-:Y:S01]  /*b2a0*/  IADD3 R159, P2, PT, R158.reuse, R122, RZ ;  /* 0x0000007a9e9f7210 */ /* 0x040fe20007f5e0ff */
[----:B------:R0:W-:Y:S03]  /*b2b0*/  STS.U8 [R160+UR11+0x1c00], R247 ;  /* 0x001c00f7a0007988 */ /* 0x0001e6000800000b */
[----:B------:R-:W-:Y:S01]  /*b2c0*/  LEA.HI.X.SX32 R158, R158, R121, 0x1, P2 ;  /* 0x000000799e9e7211 */ /* 0x000fe200010f0eff */
[----:B------:R-:W-:Y:S02]  /*b2d0*/  IMAD.MOV.U32 R218, RZ, RZ, R203 ;  /* 0x000000ffffda7224 */ /* 0x000fe400078e00cb */
[----:B------:R-:W-:Y:S02]  /*b2e0*/  IMAD.MOV.U32 R211, RZ, RZ, R202 ;  /* 0x000000ffffd37224 */ /* 0x000fe400078e00ca */
[----:B------:R-:W-:Y:S01]  /*b2f0*/  @P0 IMAD.MOV.U32 R202, RZ, RZ, R159 ;  /* 0x000000ffffca0224 */ /* 0x000fe200078e009f */
[----:B0-----:R-:W-:Y:S01]  /*b300*/  PRMT R247, RZ, 0x7610, R247 ;  /* 0x00007610fff77816 */ /* 0x001fe200000000f7 */
[----:B------:R-:W-:-:S05]  /*b310*/  @P0 IMAD.MOV.U32 R203, RZ, RZ, R158 ;  /* 0x000000ffffcb0224 */ /* 0x000fca00078e009e */
[----:B------:R0:W4:Y:S02]  /*b320*/  @P0 LDG.E.U8 R247, desc[UR24][R202.64] ;  /* 0x00000018caf70981 */ /* 0x000124000c1e1100 */
[----:B0-----:R-:W-:Y:S02]  /*b330*/  IMAD.MOV.U32 R203, RZ, RZ, R199 ;  /* 0x000000ffffcb7224 */ /* 0x001fe400078e00c7 */
[----:B------:R-:W-:Y:S02]  /*b340*/  IMAD R199, R222, UR8, RZ ;  /* 0x00000008dec77c24 */ /* 0x000fe4000f8e02ff */
[----:B------:R-:W-:Y:S02]  /*b350*/  IMAD.MOV.U32 R222, RZ, RZ, R218 ;  /* 0x000000ffffde7224 */ /* 0x000fe400078e00da */
[----:B------:R-:W-:Y:S01]  /*b360*/  IMAD.MOV.U32 R218, RZ, RZ, R164 ;  /* 0x000000ffffda7224 */ /* 0x000fe200078e00a4 */
[C---:B------:R-:W-:Y:S01]  /*b370*/  IADD3 R164, P2, PT, R199.reuse, R122, RZ ;  /* 0x0000007ac7a47210 */ /* 0x040fe20007f5e0ff */
[----:B------:R-:W-:Y:S04]  /*b380*/  STS.U8 [R160+UR11+0x1300], R191 ;  /* 0x001300bfa0007988 */ /* 0x000fe8000800000b */
[----:B------:R0:W-:Y:S04]  /*b390*/  STS.U8 [R160+UR11+0x2100], R246 ;  /* 0x002100f6a0007988 */ /* 0x0001e8000800000b */
[----:B------:R-:W-:Y:S04]  /*b3a0*/  STS.U8 [R160+UR11+0x2300], R250 ;  /* 0x002300faa0007988 */ /* 0x000fe8000800000b */
        /* <DEDUP_REMOVED lines=13> */
[----:B--2---:R1:W-:Y:S01]  /*b480*/  STS.U8 [R77+UR11+0x80], R163 ;  /* 0x000080a34d007988 */ /* 0x0043e2000800000b */
[----:B0-----:R-:W-:Y:S01]  /*b490*/  PRMT R246, RZ, 0x7610, R246 ;  /* 0x00007610fff67816 */ /* 0x001fe200000000f6 */
[----:B------:R-:W-:Y:S01]  /*b4a0*/  @P0 IMAD.MOV.U32 R202, RZ, RZ, R164 ;  /* 0x000000ffffca0224 */ /* 0x000fe200078e00a4 */
[----:B------:R-:W-:Y:S01]  /*b4b0*/  PRMT R180, RZ, 0x7610, R180 ;  /* 0x00007610ffb47816 */ /* 0x000fe200000000b4 */
[----:B---3--:R0:W-:Y:S04]  /*b4c0*/  STS.U8 [R77+UR11+0x280], R168 ;  /* 0x000280a84d007988 */ /* 0x0081e8000800000b */
[----:B----4-:R2:W-:Y:S01]  /*b4d0*/  STS.U8 [R77+UR11+0x180], R167 ;  /* 0x000180a74d007988 */ /* 0x0105e2000800000b */
[----:B-1----:R-:W-:Y:S01]  /*b4e0*/  LEA.HI.X.SX32 R163, R199, R121, 0x1, P2 ;  /* 0x00000079c7a37211 */ /* 0x002fe200010f0eff */
[----:B------:R-:W-:Y:S01]  /*b4f0*/  IMAD.MOV.U32 R199, RZ, RZ, R203 ;  /* 0x000000ffffc77224 */ /* 0x000fe200078e00cb */
[----:B------:R-:W-:Y:S01]  /*b500*/  PRMT R250, RZ, 0x7610, R250 ;  /* 0x00007610fffa7816 */ /* 0x000fe200000000fa */
[----:B------:R-:W3:Y:S02]  /*b510*/  @P0 LDG.E.U8 R180, desc[UR24][R94.64] ;  /* 0x000000185eb40981 */ /* 0x000ee4000c1e1100 */
[----:B------:R-:W-:Y:S01]  /*b520*/  @P0 IMAD.MOV.U32 R203, RZ, RZ, R163 ;  /* 0x000000ffffcb0224 */ /* 0x000fe200078e00a3 */
[----:B------:R-:W-:-:S02]  /*b530*/  PRMT R179, RZ, 0x7610, R179 ;  /* 0x00007610ffb37816 */ /* 0x000fc400000000b3 */
[----:B------:R-:W-:Y:S02]  /*b540*/  PRMT R184, RZ, 0x7610, R184 ;  /* 0x00007610ffb87816 */ /* 0x000fe400000000b8 */
[----:B------:R-:W-:Y:S01]  /*b550*/  PRMT R183, RZ, 0x7610, R183 ;  /* 0x00007610ffb77816 */ /* 0x000fe200000000b7 */
[----:B------:R1:W4:Y:S04]  /*b560*/  @P0 LDG.E.U8 R246, desc[UR24][R202.64] ;  /* 0x00000018caf60981 */ /* 0x000328000c1e1100 */
[----:B------:R-:W4:Y:S04]  /*b570*/  @P0 LDG.E.U8 R179, desc[UR24][R92.64] ;  /* 0x000000185cb30981 */ /* 0x000f28000c1e1100 */
[----:B------:R2:W-:Y:S01]  /*b580*/  STS.U8 [R77+UR11+0x380], R172 ;  /* 0x000380ac4d007988 */ /* 0x0005e2000800000b */
[----:B-1----:R-:W-:-:S02]  /*b590*/  IMAD.MOV.U32 R203, RZ, RZ, R199 ;  /* 0x000000ffffcb7224 */ /* 0x002fc400078e00c7 */
[----:B------:R-:W-:Y:S01]  /*b5a0*/  IMAD R199, R226, UR8, RZ ;  /* 0x00000008e2c77c24 */ /* 0x000fe2000f8e02ff */
[----:B------:R-:W4:Y:S04]  /*b5b0*/  @P0 LDG.E.U8 R184, desc[UR24][R98.64] ;  /* 0x0000001862b80981 */ /* 0x000f28000c1e1100 */
[C---:B0-----:R-:W-:Y:S01]  /*b5c0*/  IADD3 R168, P2, PT, R199.reuse, R122, RZ ;  /* 0x0000007ac7a87210 */ /* 0x041fe20007f5e0ff */
[----:B------:R0:W-:Y:S03]  /*b5d0*/  STS.U8 [R77+UR11+0x480], R171 ;  /* 0x000480ab4d007988 */ /* 0x0001e6000800000b */
[----:B--2---:R-:W-:Y:S01]  /*b5e0*/  LEA.HI.X.SX32 R167, R199, R121, 0x1, P2 ;  /* 0x00000079c7a77211 */ /* 0x004fe200010f0eff */
[----:B------:R-:W-:Y:S01]  /*b5f0*/  IMAD.MOV.U32 R199, RZ, RZ, R203 ;  /* 0x000000ffffc77224 */ /* 0x000fe200078e00cb */
[----:B------:R-:W2:Y:S01]  /*b600*/  @P0 LDG.E.U8 R183, desc[UR24][R96.64] ;  /* 0x0000001860b70981 */ /* 0x000ea2000c1e1100 */
[----:B------:R-:W-:-:S02]  /*b610*/  @P0 IMAD.MOV.U32 R202, RZ, RZ, R168 ;  /* 0x000000ffffca0224 */ /* 0x000fc400078e00a8 */
[----:B------:R-:W-:Y:S01]  /*b620*/  @P0 IMAD.MOV.U32 R203, RZ, RZ, R167 ;  /* 0x000000ffffcb0224 */ /* 0x000fe200078e00a7 */
[----:B------:R-:W-:Y:S02]  /*b630*/  PRMT R190, RZ, 0x7610, R190 ;  /* 0x00007610ffbe7816 */ /* 0x000fe400000000be */
[----:B------:R-:W-:Y:S02]  /*b640*/  PRMT R208, RZ, 0x7610, R208 ;  /* 0x00007610ffd07816 */ /* 0x000fe400000000d0 */
[----:B------:R-:W-:Y:S01]  /*b650*/  PRMT R186, RZ, 0x7610, R186 ;  /* 0x00007610ffba7816 */ /* 0x000fe200000000ba */
[----:B------:R1:W2:Y:S01]  /*b660*/  @P0 LDG.E.U8 R250, desc[UR24][R202.64] ;  /* 0x00000018cafa0981 */ /* 0x0002a2000c1e1100 */
[----:B------:R-:W-:-:S03]  /*b670*/  PRMT R191, RZ, 0x7610, R191 ;  /* 0x00007610ffbf7816 */ /* 0x000fc600000000bf */
[----:B------:R0:W-:Y:S04]  /*b680*/  STS.U8 [R77+UR11+0x680], R176 ;  /* 0x000680b04d007988 */ /* 0x0001e8000800000b */
[----:B------:R0:W-:Y:S01]  /*b690*/  STS.U8 [R77+UR11+0x580], R175 ;  /* 0x000580af4d007988 */ /* 0x0001e2000800000b */
[----:B-1----:R-:W-:Y:S02]  /*b6a0*/  IMAD.MOV.U32 R203, RZ, RZ, R199 ;  /* 0x000000ffffcb7224 */ /* 0x002fe400078e00c7 */
[----:B------:R-:W-:Y:S01]  /*b6b0*/  IMAD R199, R231, UR8, RZ ;  /* 0x00000008e7c77c24 */ /* 0x000fe2000f8e02ff */
[----:B------:R-:W2:Y:S04]  /*b6c0*/  @P0 LDG.E.U8 R190, desc[UR24][R100.64] ;  /* 0x0000001864be0981 */ /* 0x000ea8000c1e1100 */
[CC--:B------:R-:W-:Y:S01]  /*b6d0*/  IADD3 R172, P2, PT, R199.reuse, R122.reuse, RZ ;  /* 0x0000007ac7ac7210 */ /* 0x0c0fe20007f5e0ff */
[----:B------:R-:W2:Y:S03]  /*b6e0*/  @P0 LDG.E.U8 R191, desc[UR24][R102.64] ;  /* 0x0000001866bf0981 */ /* 0x000ea6000c1e1100 */
[----:B0-----:R-:W-:Y:S01]  /*b6f0*/  LEA.HI.X.SX32 R171, R199, R121, 0x1, P2 ;  /* 0x00000079c7ab7211 */ /* 0x001fe200010f0eff */
[----:B------:R-:W-:Y:S01]  /*b700*/  IMAD R199, R238, UR8, RZ ;  /* 0x00000008eec77c24 */ /* 0x000fe2000f8e02ff */
[----:B------:R-:W-:Y:S01]  /*b710*/  PRMT R226, RZ, 0x7610, R226 ;  /* 0x00007610ffe27816 */ /* 0x000fe200000000e2 */
[----:B------:R-:W-:Y:S01]  /*b720*/  IMAD.MOV.U32 R231, RZ, RZ, R203 ;  /* 0x000000ffffe77224 */ /* 0x000fe200078e00cb */
[----:B------:R-:W-:Y:S01]  /*b730*/  PRMT R187, RZ, 0x7610, R187 ;  /* 0x00007610ffbb7816 */ /* 0x000fe200000000bb */
[----:B------:R-:W2:Y:S01]  /*b740*/  @P0 LDG.E.U8 R186, desc[UR24][R108.64] ;  /* 0x000000186cba0981 */ /* 0x000ea2000c1e1100 */
[----:B------:R-:W-:Y:S01]  /*b750*/  IADD3 R176, P2, PT, R199, R122, RZ ;  /* 0x0000007ac7b07210 */ /* 0x000fe20007f5e0ff */
[----:B------:R-:W-:-:S02]  /*b760*/  @P0 IMAD.MOV.U32 R202, RZ, RZ, R172 ;  /* 0x000000ffffca0224 */ /* 0x000fc400078e00ac */
[----:B------:R-:W-:Y:S01]  /*b770*/  @P0 IMAD.MOV.U32 R203, RZ, RZ, R171 ;  /* 0x000000ffffcb0224 */ /* 0x000fe200078e00ab */
[----:B------:R-:W-:Y:S01]  /*b780*/  LEA.HI.X.SX32 R175, R199, R121, 0x1, P2 ;  /* 0x00000079c7af7211 */ /* 0x000fe200010f0eff */
[----:B------:R-:W2:Y:S04]  /*b790*/  @P0 LDG.E.U8 R187, desc[UR24][R110.64] ;  /* 0x000000186ebb0981 */ /* 0x000ea8000c1e1100 */
[----:B------:R0:W2:Y:S01]  /*b7a0*/  @P0 LDG.E.U8 R208, desc[UR24][R202.64] ;  /* 0x00000018cad00981 */ /* 0x0000a2000c1e1100 */
[----:B------:R-:W-:Y:S02]  /*b7b0*/  PRMT R194, RZ, 0x7610, R194 ;  /* 0x00007610ffc27816 */ /* 0x000fe400000000c2 */
[----:B------:R-:W-:Y:S02]  /*b7c0*/  PRMT R192, RZ, 0x7610, R192 ;  /* 0x00007610ffc07816 */ /* 0x000fe400000000c0 */
[----:B------:R-:W-:-:S02]  /*b7d0*/  PRMT R124, RZ, 0x7610, R124 ;  /* 0x00007610ff7c7816 */ /* 0x000fc4000000007c */
[----:B------:R-:W-:Y:S01]  /*b7e0*/  PRMT R188, RZ, 0x7610, R188 ;  /* 0x00007610ffbc7816 */ /* 0x000fe200000000bc */
[----:B------:R-:W2:Y:S01]  /*b7f0*/  @P0 LDG.E.U8 R194, desc[UR24][R116.64] ;  /* 0x0000001874c20981 */ /* 0x000ea2000c1e1100 */
[----:B0-----:R-:W-:Y:S02]  /*b800*/  @P0 IMAD.MOV.U32 R202, RZ, RZ, R176 ;  /* 0x000000ffffca0224 */ /* 0x001fe400078e00b0 */
[----:B------:R-:W-:Y:S01]  /*b810*/  @P0 IMAD.MOV.U32 R203, RZ, RZ, R175 ;  /* 0x000000ffffcb0224 */ /* 0x000fe200078e00af */
[----:B------:R-:W2:Y:S04]  /*b820*/  @P0 LDG.E.U8 R192, desc[UR24][R112.64] ;  /* 0x0000001870c00981 */ /* 0x000ea8000c1e1100 */
[----:B------:R0:W2:Y:S01]  /*b830*/  @P0 LDG.E.U8 R226, desc[UR24][R202.64] ;  /* 0x00000018cae20981 */ /* 0x0000a2000c1e1100 */
[----:B------:R-:W-:-:S03]  /*b840*/  PRMT R189, RZ, 0x7610, R189 ;  /* 0x00007610ffbd7816 */ /* 0x000fc600000000bd */
[----:B------:R-:W2:Y:S01]  /*b850*/  @P0 LDG.E.U8 R124, desc[UR24][R114.64] ;  /* 0x00000018727c0981 */ /* 0x000ea2000c1e1100 */
[----:B------:R-:W-:-:S03]  /*b860*/  PRMT R193, RZ, 0x7610, R193 ;  /* 0x00007610ffc17816 */ /* 0x000fc600000000c1 */
[----:B------:R-:W2:Y:S04]  /*b870*/  @P0 LDG.E.U8 R188, desc[UR24][R104.64] ;  /* 0x0000001868bc0981 */ /* 0x000ea8000c1e1100 */
[----:B------:R-:W2:Y:S04]  /*b880*/  @P0 LDG.E.U8 R189, desc[UR24][R106.64] ;  /* 0x000000186abd0981 */ /* 0x000ea8000c1e1100 */
[----:B------:R-:W2:Y:S01]  /*b890*/  @P0 LDG.E.U8 R193, desc[UR24][R118.64] ;  /* 0x0000001876c10981 */ /* 0x000ea2000c1e1100 */
[----:B------:R-:W-:Y:S01]  /*b8a0*/  IMAD R199, R242, UR8, RZ ;  /* 0x00000008f2c77c24 */ /* 0x000fe2000f8e02ff */
[----:B------:R-:W-:Y:S01]  /*b8b0*/  PRMT R204, RZ, 0x7610, R204 ;  /* 0x00007610ffcc7816 */ /* 0x000fe200000000cc */
[----:B------:R-:W-:Y:S01]  /*b8c0*/  IMAD R210, R210, UR8, RZ ;  /* 0x00000008d2d27c24 */ /* 0x000fe2000f8e02ff */
[----:B------:R-:W-:Y:S01]  /*b8d0*/  PRMT R207, RZ, 0x7610, R207 ;  /* 0x00007610ffcf7816 */ /* 0x000fe200000000cf */
[----:B------:R-:W-:Y:S01]  /*b8e0*/  IMAD.MOV.U32 R238, RZ, RZ, R222 ;  /* 0x000000ffffee7224 */ /* 0x000fe200078e00de */
[----:B------:R-:W5:Y:S01]  /*b8f0*/  LDL.LU R22, [R1+0x178] ;  /* 0x0001780001167983 */ /* 0x000f620000300800 */
[----:B------:R-:W-:-:S02]  /*b900*/  IMAD.MOV.U32 R222, RZ, RZ, R211 ;  /* 0x000000ffffde7224 */ /* 0x000fc400078e00d3 */
[----:B------:R-:W-:Y:S02]  /*b910*/  IMAD R214, R214, UR8, RZ ;  /* 0x00000008d6d67c24 */ /* 0x000fe4000f8e02ff */
[----:B------:R-:W-:Y:S02]  /*b920*/  IMAD R218, R218, UR8, RZ ;  /* 0x00000008dada7c24 */ /* 0x000fe4000f8e02ff */
[----:B------:R-:W-:Y:S02]  /*b930*/  IMAD R230, R230, UR8, RZ ;  /* 0x00000008e6e67c24 */ /* 0x000fe4000f8e02ff */
[----:B------:R-:W-:Y:S01]  /*b940*/  IMAD R234, R234, UR8, RZ ;  /* 0x00000008eaea7c24 */ /* 0x000fe2000f8e02ff */
[----:B------:R-:W-:Y:S01]  /*b950*/  STS.U8 [R77+UR11+0x1680], R195 ;  /* 0x001680c34d007988 */ /* 0x000fe2000800000b */
[----:B------:R-:W-:Y:S02]  /*b960*/  IMAD.MOV.U32 R242, RZ, RZ, R231 ;  /* 0x000000fffff27224 */ /* 0x000fe400078e00e7 */
[----:B------:R-:W-:Y:S01]  /*b970*/  IMAD.MOV.U32 R231, RZ, RZ, R243 ;  /* 0x000000ffffe77224 */ /* 0x000fe200078e00f3 */
[----:B------:R1:W-:Y:S01]  /*b980*/  STS.U8 [R77+UR11+0x1780], R198 ;  /* 0x001780c64d007988 */ /* 0x0003e2000800000b */
[----:B------:R-:W-:-:S02]  /*b990*/  IMAD.MOV.U32 R243, RZ, RZ, R219 ;  /* 0x000000fffff37224 */ /* 0x000fc400078e00db */
[----:B------:R-:W-:Y:S01]  /*b9a0*/  IMAD R222, R222, UR8, RZ ;  /* 0x00000008dede7c24 */ /* 0x000fe2000f8e02ff */
[----:B------:R-:W-:Y:S04]  /*b9b0*/  STS.U8 [R77+UR11+0x1880], R197 ;  /* 0x001880c54d007988 */ /* 0x000fe8000800000b */
[----:B------:R-:W-:Y:S01]  /*b9c0*/  STS.U8 [R77+UR11+0x1a80], R200 ;  /* 0x001a80c84d007988 */ /* 0x000fe2000800000b */
[----:B-1----:R-:W-:-:S03]  /*b9d0*/  IMAD.MOV.U32 R198, RZ, RZ, R235 ;  /* 0x000000ffffc67224 */ /* 0x002fc600078e00eb */
[----:B------:R1:W-:Y:S04]  /*b9e0*/  STS.U8 [R77+UR11+0x1b80], R206 ;  /* 0x001b80ce4d007988 */ /* 0x0003e8000800000b */
[----:B------:R0:W-:Y:S04]  /*b9f0*/  STS.U8 [R77+UR11+0x1980], R201 ;  /* 0x001980c94d007988 */ /* 0x0001e8000800000b */
[----:B------:R-:W5:Y:S01]  /*ba00*/  LDL.LU R25, [R1+0x174] ;  /* 0x0001740001197983 */ /* 0x000f620000300800 */
[----:B-1----:R-:W-:-:S03]  /*ba10*/  IMAD.MOV.U32 R206, RZ, RZ, R243 ;  /* 0x000000ffffce7224 */ /* 0x002fc600078e00f3 */
[----:B------:R-:W5:Y:S01]  /*ba20*/  LDL.LU R20, [R1+0x170] ;  /* 0x0001700001147983 */ /* 0x000f620000300800 */
[----:B0-----:R-:W-:-:S03]  /*ba30*/  IMAD.MOV.U32 R201, RZ, RZ, R198 ;  /* 0x000000ffffc97224 */ /* 0x001fc600078e00c6 */
[----:B------:R-:W5:Y:S04]  /*ba40*/  LDL.LU R23, [R1+0x16c] ;  /* 0x00016c0001177983 */ /* 0x000f680000300800 */
[----:B------:R-:W5:Y:S04]  /*ba50*/  LDL.LU R19, [R1+0x168] ;  /* 0x0001680001137983 */ /* 0x000f680000300800 */
[----:B------:R-:W5:Y:S04]  /*ba60*/  LDL.LU R21, [R1+0x164] ;  /* 0x0001640001157983 */ /* 0x000f680000300800 */
[----:B------:R-:W5:Y:S04]  /*ba70*/  LDL.LU R126, [R1+0x160] ;  /* 0x00016000017e7983 */ /* 0x000f680000300800 */
[----:B------:R-:W5:Y:S04]  /*ba80*/  LDL.LU R16, [R1+0x15c] ;  /* 0x00015c0001107983 */ /* 0x000f680000300800 */
[----:B------:R-:W5:Y:S04]  /*ba90*/  LDL.LU R18, [R1+0x158] ;  /* 0x0001580001127983 */ /* 0x000f680000300800 */
[----:B------:R-:W-:Y:S04]  /*baa0*/  STS.U8 [R77+UR11+0x1d80], R247 ;  /* 0x001d80f74d007988 */ /* 0x000fe8000800000b */
[----:B------:R-:W-:Y:S04]  /*bab0*/  STS.U8 [R77+UR11+0x1580], R196 ;  /* 0x001580c44d007988 */ /* 0x000fe8000800000b */
[----:B------:R-:W5:Y:S04]  /*bac0*/  LDL.LU R15, [R1+0x154] ;  /* 0x00015400010f7983 */ /* 0x000f680000300800 */
[----:B------:R-:W5:Y:S04]  /*bad0*/  LDL.LU R17, [R1+0x150] ;  /* 0x0001500001117983 */ /* 0x000f680000300800 */
[----:B---3--:R0:W-:Y:S04]  /*bae0*/  STS.U8 [R77+UR11+0x880], R180 ;  /* 0x000880b44d007988 */ /* 0x0081e8000800000b */
[----:B----4-:R1:W-:Y:S01]  /*baf0*/  STS.U8 [R77+UR11+0x780], R179 ;  /* 0x000780b34d007988 */ /* 0x0103e2000800000b */
[----:B0-----:R-:W-:-:S03]  /*bb00*/  IADD3 R180, P2, PT, R199, R122, RZ ;  /* 0x0000007ac7b47210 */ /* 0x001fc60007f5e0ff */
[----:B------:R0:W-:Y:S01]  /*bb10*/  STS.U8 [R77+UR11+0xa80], R184 ;  /* 0x000a80b84d007988 */ /* 0x0001e2000800000b */
[-C--:B-1----:R-:W-:Y:S01]  /*bb20*/  LEA.HI.X.SX32 R179, R199, R121.reuse, 0x1, P2 ;  /* 0x00000079c7b37211 */ /* 0x082fe200010f0eff */
[----:B------:R-:W-:Y:S02]  /*bb30*/  IMAD R199, R251, UR8, RZ ;  /* 0x00000008fbc77c24 */ /* 0x000fe4000f8e02ff */
[----:B------:R-:W-:Y:S01]  /*bb40*/  @P0 IMAD.MOV.U32 R202, RZ, RZ, R180 ;  /* 0x000000ffffca0224 */ /* 0x000fe200078e00b4 */
[----:B--2---:R1:W-:Y:S02]  /*bb50*/  STS.U8 [R77+UR11+0x980], R183 ;  /* 0x000980b74d007988 */ /* 0x0043e4000800000b */
[C---:B0-----:R-:W-:Y:S01]  /*bb60*/  IADD3 R184, P2, PT, R199.reuse, R122, RZ ;  /* 0x0000007ac7b87210 */ /* 0x041fe20007f5e0ff */
[----:B------:R-:W-:Y:S01]  /*bb70*/  @P0 IMAD.MOV.U32 R203, RZ, RZ, R179 ;  /* 0x000000ffffcb0224 */ /* 0x000fe200078e00b3 */
[----:B------:R0:W-:Y:S02]  /*bb80*/  STS.U8 [R77+UR11+0xb80], R190 ;  /* 0x000b80be4d007988 */ /* 0x0001e4000800000b */
[----:B-1----:R-:W-:-:S02]  /*bb90*/  LEA.HI.X.SX32 R183, R199, R121, 0x1, P2 ;  /* 0x00000079c7b77211 */ /* 0x002fc400010f0eff */
[C---:B------:R-:W-:Y:S01]  /*bba0*/  IADD3 R211, P2, PT, R210.reuse, R122, RZ ;  /* 0x0000007ad2d37210 */ /* 0x040fe20007f5e0ff */
[----:B------:R1:W2:Y:S03]  /*bbb0*/  @P0 LDG.E.U8 R204, desc[UR24][R202.64] ;  /* 0x00000018cacc0981 */ /* 0x0002a6000c1e1100 */
[----:B------:R-:W-:Y:S01]  /*bbc0*/  LEA.HI.X.SX32 R210, R210, R121, 0x1, P2 ;  /* 0x00000079d2d27211 */ /* 0x000fe200010f0eff */
[----:B------:R3:W-:Y:S04]  /*bbd0*/  STS.U8 [R77+UR11+0xc80], R191 ;  /* 0x000c80bf4d007988 */ /* 0x0007e8000800000b */
[----:B------:R4:W-:Y:S01]  /*bbe0*/  STS.U8 [R77+UR11+0xf80], R186 ;  /* 0x000f80ba4d007988 */ /* 0x0009e2000800000b */
[----:B-1----:R-:W-:-:S02]  /*bbf0*/  @P0 IMAD.MOV.U32 R202, RZ, RZ, R184 ;  /* 0x000000ffffca0224 */ /* 0x002fc400078e00b8 */
[----:B------:R-:W-:Y:S01]  /*bc00*/  @P0 IMAD.MOV.U32 R203, RZ, RZ, R183 ;  /* 0x000000ffffcb0224 */ /* 0x000fe200078e00b7 */
[----:B------:R1:W-:Y:S01]  /*bc10*/  STS.U8 [R77+UR11+0x1080], R187 ;  /* 0x001080bb4d007988 */ /* 0x0003e2000800000b */
[----:B0-----:R-:W-:-:S03]  /*bc20*/  @P0 IMAD.MOV.U32 R190, RZ, RZ, R211 ;  /* 0x000000ffffbe0224 */ /* 0x001fc600078e00d3 */
[----:B------:R0:W2:Y:S01]  /*bc30*/  @P0 LDG.E.U8 R207, desc[UR24][R202.64] ;  /* 0x00000018cacf0981 */ /* 0x0000a2000c1e1100 */
[----:B---3--:R-:W-:-:S03]  /*bc40*/  @P0 IMAD.MOV.U32 R191, RZ, RZ, R210 ;  /* 0x000000ffffbf0224 */ /* 0x008fc600078e00d2 */
[----:B------:R3:W-:Y:S01]  /*bc50*/  STS.U8 [R77+UR11+0x1380], R194 ;  /* 0x001380c24d007988 */ /* 0x0007e2000800000b */
[----:B0-----:R-:W-:-:S03]  /*bc60*/  PRMT R203, RZ, 0x7610, R203 ;  /* 0x00007610ffcb7816 */ /* 0x001fc600000000cb */
[----:B------:R0:W-:Y:S04]  /*bc70*/  STS.U8 [R77+UR11+0x1180], R192 ;  /* 0x001180c04d007988 */ /* 0x0001e8000800000b */
[----:B------:R0:W2:Y:S04]  /*bc80*/  @P0 LDG.E.U8 R203, desc[UR24][R190.64] ;  /* 0x00000018becb0981 */ /* 0x0000a8000c1e1100 */
[----:B------:R1:W-:Y:S04]  /*bc90*/  STS.U8 [R77+UR11+0x1280], R124 ;  /* 0x0012807c4d007988 */ /* 0x0003e8000800000b */
[----:B------:R1:W-:Y:S01]  /*bca0*/  STS.U8 [R77+UR11+0xd80], R188 ;  /* 0x000d80bc4d007988 */ /* 0x0003e2000800000b */
[----:B0-----:R-:W-:-:S02]  /*bcb0*/  IMAD.MOV.U32 R191, RZ, RZ, R226 ;  /* 0x000000ffffbf7224 */ /* 0x001fc400078e00e2 */
[----:B------:R-:W-:Y:S01]  /*bcc0*/  IMAD.MOV.U32 R226, RZ, RZ, R215 ;  /* 0x000000ffffe27224 */ /* 0x000fe200078e00d7 */
[CC--:B------:R-:W-:Y:S01]  /*bcd0*/  IADD3 R215, P2, PT, R214.reuse, R122.reuse, RZ ;  /* 0x0000007ad6d77210 */ /* 0x0c0fe20007f5e0ff */
[----:B------:R0:W-:Y:S03]  /*bce0*/  STS.U8 [R77+UR11+0xe80], R189 ;  /* 0x000e80bd4d007988 */ /* 0x0001e6000800000b */
[-C--:B------:R-:W-:Y:S01]  /*bcf0*/  LEA.HI.X.SX32 R214, R214, R121.reuse, 0x1, P2 ;  /* 0x00000079d6d67211 */ /* 0x080fe200010f0eff */
[----:B------:R0:W-:Y:S01]  /*bd00*/  STS.U8 [R77+UR11+0x1480], R193 ;  /* 0x001480c14d007988 */ /* 0x0001e2000800000b */
[CC--:B------:R-:W-:Y:S01]  /*bd10*/  IADD3 R219, P2, PT, R218.reuse, R122.reuse, RZ ;  /* 0x0000007adadb7210 */ /* 0x0c0fe20007f5e0ff */
[----:B------:R-:W-:Y:S02]  /*bd20*/  IMAD.MOV.U32 R251, RZ, RZ, R223 ;  /* 0x000000fffffb7224 */ /* 0x000fe400078e00df */
[----:B------:R0:W-:Y:S01]  /*bd30*/  STS.U8 [R77+UR11+0x1e80], R246 ;  /* 0x001e80f64d007988 */ /* 0x0001e2000800000b */
[-C--:B------:R-:W-:Y:S01]  /*bd40*/  LEA.HI.X.SX32 R218, R218, R121.reuse, 0x1, P2 ;  /* 0x00000079dada7211 */ /* 0x080fe200010f0eff */
[----:B------:R-:W-:Y:S01]  /*bd50*/  IMAD R226, R226, UR8, RZ ;  /* 0x00000008e2e27c24 */ /* 0x000fe2000f8e02ff */
[CC--:B------:R-:W-:Y:S01]  /*bd60*/  IADD3 R223, P2, PT, R222.reuse, R122.reuse, RZ ;  /* 0x0000007adedf7210 */ /* 0x0c0fe20007f5e0ff */
[----:B----4-:R-:W-:Y:S01]  /*bd70*/  @P0 IMAD.MOV.U32 R186, RZ, RZ, R219 ;  /* 0x000000ffffba0224 */ /* 0x010fe200078e00db */
[----:B------:R-:W-:Y:S01]  /*bd80*/  PRMT R199, RZ, 0x7610, R199 ;  /* 0x00007610ffc77816 */ /* 0x000fe200000000c7 */
[----:B-1----:R-:W-:Y:S01]  /*bd90*/  @P0 IMAD.MOV.U32 R187, RZ, RZ, R218 ;  /* 0x000000ffffbb0224 */ /* 0x002fe200078e00da */
[----:B------:R-:W-:Y:S01]  /*bda0*/  LEA.HI.X.SX32 R222, R222, R121, 0x1, P2 ;  /* 0x00000079dede7211 */ /* 0x000fe200010f0eff */
[----:B---3--:R-:W-:Y:S01]  /*bdb0*/  IMAD.MOV.U32 R194, RZ, RZ, R227 ;  /* 0x000000ffffc27224 */ /* 0x008fe200078e00e3 */
[----:B------:R-:W-:Y:S01]  /*bdc0*/  IADD3 R227, P2, PT, R226, R122, RZ ;  /* 0x0000007ae2e37210 */ /* 0x000fe20007f5e0ff */
[----:B------:R1:W-:Y:S01]  /*bdd0*/  STS.U8 [R77+UR11+0x1f80], R250 ;  /* 0x001f80fa4d007988 */ /* 0x0003e2000800000b */
[----:B------:R-:W-:-:S03]  /*bde0*/  PRMT R192, RZ, 0x7610, R192 ;  /* 0x00007610ffc07816 */ /* 0x000fc600000000c0 */
[----:B------:R3:W4:Y:S01]  /*bdf0*/  @P0 LDG.E.U8 R199, desc[UR24][R186.64] ;  /* 0x00000018bac70981 */ /* 0x000722000c1e1100 */
[-C--:B------:R-:W-:Y:S01]  /*be00*/  LEA.HI.X.SX32 R226, R226, R121.reuse, 0x1, P2 ;  /* 0x00000079e2e27211 */ /* 0x080fe200010f0eff */
[----:B------:R-:W-:Y:S02]  /*be10*/  IMAD.MOV.U32 R190, RZ, RZ, R242 ;  /* 0x000000ffffbe7224 */ /* 0x000fe400078e00f2 */
[----:B------:R-:W-:Y:S01]  /*be20*/  IMAD.MOV.U32 R242, RZ, RZ, R231 ;  /* 0x000000fffff27224 */ /* 0x000fe200078e00e7 */
[CC--:B------:R-:W-:Y:S01]  /*be30*/  IADD3 R231, P2, PT, R230.reuse, R122.reuse, RZ ;  /* 0x0000007ae6e77210 */ /* 0x0c0fe20007f5e0ff */
[----:B------:R-:W5:Y:S01]  /*be40*/  LDL.LU R13, [R1+0x14c] ;  /* 0x00014c00010d7983 */ /* 0x000f620000300800 */
[----:B---3--:R-:W-:Y:S02]  /*be50*/  @P0 IMAD.MOV.U32 R186, RZ, RZ, R223 ;  /* 0x000000ffffba0224 */ /* 0x008fe400078e00df */
[----:B------:R-:W-:Y:S01]  /*be60*/  @P0 IMAD.MOV.U32 R187, RZ, RZ, R222 ;  /* 0x000000ffffbb0224 */ /* 0x000fe200078e00de */
[----:B------:R-:W-:Y:S01]  /*be70*/  PRMT R124, RZ, 0x7610, R124 ;  /* 0x00007610ff7c7816 */ /* 0x000fe2000000007c */
[----:B------:R-:W-:Y:S01]  /*be80*/  @P0 IMAD.MOV.U32 R188, RZ, RZ, R215 ;  /* 0x000000ffffbc0224 */ /* 0x000fe200078e00d7 */
[----:B------:R-:W-:Y:S01]  /*be90*/  PRMT R202, RZ, 0x7610, R202 ;  /* 0x00007610ffca7816 */ /* 0x000fe200000000ca */
[----:B0-----:R-:W-:Y:S01]  /*bea0*/  @P0 IMAD.MOV.U32 R189, RZ, RZ, R214 ;  /* 0x000000ffffbd0224 */ /* 0x001fe200078e00d6 */
[----:B------:R0:W3:Y:S01]  /*beb0*/  @P0 LDG.E.U8 R192, desc[UR24][R186.64] ;  /* 0x00000018bac00981 */ /* 0x0000e2000c1e1100 */
[----:B------:R-:W-:Y:S01]  /*bec0*/  LEA.HI.X.SX32 R230, R230, R121, 0x1, P2 ;  /* 0x00000079e6e67211 */ /* 0x000fe200010f0eff */
[----:B------:R-:W-:Y:S01]  /*bed0*/  IMAD.MOV.U32 R195, RZ, RZ, R194 ;  /* 0x000000ffffc37224 */ /* 0x000fe200078e00c2 */
[----:B------:R-:W-:Y:S01]  /*bee0*/  IADD3 R235, P2, PT, R234, R122, RZ ;  /* 0x0000007aeaeb7210 */ /* 0x000fe20007f5e0ff */
[----:B------:R-:W-:Y:S01]  /*bef0*/  IMAD.MOV.U32 R194, RZ, RZ, R251 ;  /* 0x000000ffffc27224 */ /* 0x000fe200078e00fb */
[----:B------:R1:W2:Y:S01]  /*bf00*/  @P0 LDG.E.U8 R202, desc[UR24][R188.64] ;  /* 0x00000018bcca0981 */ /* 0x0002a2000c1e1100 */
[----:B------:R-:W-:-:S02]  /*bf10*/  IMAD.MOV.U32 R193, RZ, RZ, R239 ;  /* 0x000000ffffc17224 */ /* 0x000fc400078e00ef */
[----:B------:R-:W-:Y:S01]  /*bf20*/  IMAD R242, R242, UR8, RZ ;  /* 0x00000008f2f27c24 */ /* 0x000fe2000f8e02ff */
[----:B------:R-:W-:Y:S01]  /*bf30*/  PRMT R196, RZ, 0x7610, R196 ;  /* 0x00007610ffc47816 */ /* 0x000fe200000000c4 */
[----:B0-----:R-:W-:Y:S01]  /*bf40*/  @P0 IMAD.MOV.U32 R186, RZ, RZ, R227 ;  /* 0x000000ffffba0224 */ /* 0x001fe200078e00e3 */
[----:B------:R-:W5:Y:S01]  /*bf50*/  LDL.LU R14, [R1+0x148] ;  /* 0x00014800010e7983 */ /* 0x000f620000300800 */
[----:B------:R-:W-:Y:S02]  /*bf60*/  @P0 IMAD.MOV.U32 R187, RZ, RZ, R226 ;  /* 0x000000ffffbb0224 */ /* 0x000fe400078e00e2 */
[----:B------:R-:W-:Y:S02]  /*bf70*/  IMAD.MOV.U32 R251, RZ, RZ, R238 ;  /* 0x000000fffffb7224 */ /* 0x000fe400078e00ee */
[----:B------:R-:W-:Y:S01]  /*bf80*/  IMAD R238, R12, UR8, RZ ;  /* 0x000000080cee7c24 */ /* 0x000fe2000f8e02ff */
[----:B------:R0:W2:Y:S01]  /*bf90*/  @P0 LDG.E.U8 R124, desc[UR24][R186.64] ;  /* 0x00000018ba7c0981 */ /* 0x0000a2000c1e1100 */
[----:B-1----:R-:W-:Y:S01]  /*bfa0*/  @P0 IMAD.MOV.U32 R188, RZ, RZ, R231 ;  /* 0x000000ffffbc0224 */ /* 0x002fe200078e00e7 */
[----:B------:R-:W-:Y:S01]  /*bfb0*/  LEA.HI.X.SX32 R234, R234, R121, 0x1, P2 ;  /* 0x00000079eaea7211 */ /* 0x000fe200010f0eff */
[----:B------:R-:W-:Y:S01]  /*bfc0*/  @P0 IMAD.MOV.U32 R189, RZ, RZ, R230 ;  /* 0x000000ffffbd0224 */ /* 0x000fe200078e00e6 */
[----:B------:R-:W-:-:S02]  /*bfd0*/  IADD3 R239, P2, PT, R238, R122, RZ ;  /* 0x0000007aeeef7210 */ /* 0x000fc40007f5e0ff */
[----:B0-----:R-:W-:Y:S02]  /*bfe0*/  PRMT R187, RZ, 0x7610, R187 ;  /* 0x00007610ffbb7816 */ /* 0x001fe400000000bb */
[----:B------:R-:W-:-:S04]  /*bff0*/  PRMT R186, RZ, 0x7610, R186 ;  /* 0x00007610ffba7816 */ /* 0x000fc800000000ba */
[----:B------:R0:W3:Y:S01]  /*c000*/  @P0 LDG.E.U8 R187, desc[UR24][R188.64] ;  /* 0x00000018bcbb0981 */ /* 0x0000e2000c1e1100 */
[----:B------:R-:W-:Y:S02]  /*c010*/  LEA.HI.X.SX32 R238, R238, R121, 0x1, P2 ;  /* 0x00000079eeee7211 */ /* 0x000fe400010f0eff */
[----:B------:R-:W-:Y:S01]  /*c020*/  IADD3 R243, P2, PT, R242, R122, RZ ;  /* 0x0000007af2f37210 */ /* 0x000fe20007f5e0ff */
[----:B------:R-:W-:Y:S02]  /*c030*/  IMAD.MOV.U32 R197, RZ, RZ, R190 ;  /* 0x000000ffffc57224 */ /* 0x000fe400078e00be */
[----:B0-----:R-:W-:Y:S02]  /*c040*/  @P0 IMAD.MOV.U32 R188, RZ, RZ, R235 ;  /* 0x000000ffffbc0224 */ /* 0x001fe400078e00eb */
[----:B------:R-:W-:Y:S02]  /*c050*/  @P0 IMAD.MOV.U32 R189, RZ, RZ, R234 ;  /* 0x000000ffffbd0224 */ /* 0x000fe400078e00ea */
[----:B------:R-:W-:-:S03]  /*c060*/  IMAD.MOV.U32 R200, RZ, RZ, R191 ;  /* 0x000000ffffc87224 */ /* 0x000fc600078e00bf */
[----:B------:R0:W3:Y:S01]  /*c070*/  @P0 LDG.E.U8 R186, desc[UR24][R188.64] ;  /* 0x00000018bcba0981 */ /* 0x0000e2000c1e1100 */
[----:B------:R-:W-:Y:S01]  /*c080*/  @P0 IMAD.MOV.U32 R190, RZ, RZ, R239 ;  /* 0x000000ffffbe0224 */ /* 0x000fe200078e00ef */
[----:B------:R-:W-:Y:S01]  /*c090*/  LEA.HI.X.SX32 R242, R242, R121, 0x1, P2 ;  /* 0x00000079f2f27211 */ /* 0x000fe200010f0eff */
[----:B------:R-:W-:Y:S01]  /*c0a0*/  @P0 IMAD.MOV.U32 R191, RZ, RZ, R238 ;  /* 0x000000ffffbf0224 */ /* 0x000fe200078e00ee */
[----:B0-----:R-:W-:Y:S02]  /*c0b0*/  PRMT R189, RZ, 0x7610, R189 ;  /* 0x00007610ffbd7816 */ /* 0x001fe400000000bd */
[----:B------:R-:W-:-:S04]  /*c0c0*/  PRMT R188, RZ, 0x7610, R188 ;  /* 0x00007610ffbc7816 */ /* 0x000fc800000000bc */
[----:B------:R0:W3:Y:S02]  /*c0d0*/  @P0 LDG.E.U8 R189, desc[UR24][R190.64] ;  /* 0x00000018bebd0981 */ /* 0x0000e4000c1e1100 */
[----:B0-----:R-:W-:Y:S02]  /*c0e0*/  @P0 IMAD.MOV.U32 R190, RZ, RZ, R243 ;  /* 0x000000ffffbe0224 */ /* 0x001fe400078e00f3 */
[----:B------:R-:W-:-:S05]  /*c0f0*/  @P0 IMAD.MOV.U32 R191, RZ, RZ, R242 ;  /* 0x000000ffffbf0224 */ /* 0x000fca00078e00f2 */
[----:B------:R0:W3:Y:S02]  /*c100*/  @P0 LDG.E.U8 R188, desc[UR24][R190.64] ;  /* 0x00000018bebc0981 */ /* 0x0000e4000c1e1100 */
[----:B0-----:R-:W-:-:S05]  /*c110*/  IMAD R190, R195, UR8, RZ ;  /* 0x00000008c3be7c24 */ /* 0x001fca000f8e02ff */
[----:B------:R-:W-:-:S04]  /*c120*/  IADD3 R247, P2, PT, R190, R122, RZ ;  /* 0x0000007abef77210 */ /* 0x000fc80007f5e0ff */
[-C--:B------:R-:W-:Y:S01]  /*c130*/  LEA.HI.X.SX32 R246, R190, R121.reuse, 0x1, P2 ;  /* 0x00000079bef67211 */ /* 0x080fe200010f0eff */
[----:B------:R-:W-:Y:S02]  /*c140*/  IMAD R190, R206, UR8, RZ ;  /* 0x00000008cebe7c24 */ /* 0x000fe4000f8e02ff */
[----:B------:R-:W-:Y:S01]  /*c150*/  IMAD.MOV.U32 R206, RZ, RZ, R251 ;  /* 0x000000ffffce7224 */ /* 0x000fe200078e00fb */
[----:B------:R-:W-:Y:S02]  /*c160*/  PRMT R191, RZ, 0x7610, R191 ;  /* 0x00007610ffbf7816 */ /* 0x000fe400000000bf */
[C---:B------:R-:W-:Y:S01]  /*c170*/  IADD3 R251, P2, PT, R190.reuse, R122, RZ ;  /* 0x0000007abefb7210 */ /* 0x040fe20007f5e0ff */
[----:B------:R-:W-:Y:S02]  /*c180*/  IMAD.MOV.U32 R198, RZ, RZ, R194 ;  /* 0x000000ffffc67224 */ /* 0x000fe400078e00c2 */
[----:B------:R-:W-:Y:S01]  /*c190*/  @P0 IMAD.MOV.U32 R194, RZ, RZ, R247 ;  /* 0x000000ffffc20224 */ /* 0x000fe200078e00f7 */
[----:B------:R-:W-:Y:S01]  /*c1a0*/  LEA.HI.X.SX32 R250, R190, R121, 0x1, P2 ;  /* 0x00000079befa7211 */ /* 0x000fe200010f0eff */
[----:B------:R-:W-:Y:S01]  /*c1b0*/  @P0 IMAD.MOV.U32 R195, RZ, RZ, R246 ;  /* 0x000000ffffc30224 */ /* 0x000fe200078e00f6 */
[----:B------:R-:W-:-:S04]  /*c1c0*/  PRMT R190, RZ, 0x7610, R190 ;  /* 0x00007610ffbe7816 */ /* 0x000fc800000000be */
[----:B------:R0:W3:Y:S02]  /*c1d0*/  @P0 LDG.E.U8 R191, desc[UR24][R194.64] ;  /* 0x00000018c2bf0981 */ /* 0x0000e4000c1e1100 */
[----:B0-----:R-:W-:Y:S02]  /*c1e0*/  @P0 IMAD.MOV.U32 R194, RZ, RZ, R251 ;  /* 0x000000ffffc20224 */ /* 0x001fe400078e00fb */
[----:B------:R-:W-:-:S05]  /*c1f0*/  @P0 IMAD.MOV.U32 R195, RZ, RZ, R250 ;  /* 0x000000ffffc30224 */ /* 0x000fca00078e00fa */
[----:B------:R0:W3:Y:S01]  /*c200*/  @P0 LDG.E.U8 R190, desc[UR24][R194.64] ;  /* 0x00000018c2be0981 */ /* 0x0000e2000c1e1100 */
[----:B------:R-:W-:-:S05]  /*c210*/  IMAD R193, R193, UR8, RZ ;  /* 0x00000008c1c17c24 */ /* 0x000fca000f8e02ff */
[----:B0-----:R-:W-:-:S04]  /*c220*/  IADD3 R194, P2, PT, R193, R122, RZ ;  /* 0x0000007ac1c27210 */ /* 0x001fc80007f5e0ff */
[----:B------:R-:W-:Y:S01]  /*c230*/  LEA.HI.X.SX32 R195, R193, R121, 0x1, P2 ;  /* 0x00000079c1c37211 */ /* 0x000fe200010f0eff */
[----:B------:R-:W-:Y:S01]  /*c240*/  IMAD R193, R201, UR8, RZ ;  /* 0x00000008c9c17c24 */ /* 0x000fe2000f8e02ff */
[----:B------:R0:W-:Y:S04]  /*c250*/  STS.U8 [R77+UR11+0x2180], R200 ;  /* 0x002180c84d007988 */ /* 0x0001e8000800000b */
[----:B------:R1:W-:Y:S04]  /*c260*/  STS.U8 [R77+UR11+0x3f80], R11 ;  /* 0x003f800b4d007988 */ /* 0x0003e8000800000b */
[----:B------:R1:W3:Y:S01]  /*c270*/  @P0 LDG.E.U8 R196, desc[UR24][R194.64] ;  /* 0x00000018c2c40981 */ /* 0x0002e2000c1e1100 */
[----:B0-----:R-:W-:-:S03]  /*c280*/  IADD3 R200, P2, PT, R193, R122, RZ ;  /* 0x0000007ac1c87210 */ /* 0x001fc60007f5e0ff */
[----:B-1----:R-:W5:Y:S01]  /*c290*/  LDL.LU R11, [R1+0x144] ;  /* 0x00014400010b7983 */ /* 0x002f620000300800 */
[----:B------:R-:W-:Y:S01]  /*c2a0*/  LEA.HI.X.SX32 R201, R193, R121, 0x1, P2 ;  /* 0x00000079c1c97211 */ /* 0x000fe200010f0eff */
[----:B------:R-:W-:Y:S02]  /*c2b0*/  IMAD R193, R198, UR8, RZ ;  /* 0x00000008c6c17c24 */ /* 0x000fe4000f8e02ff */
[----:B------:R-:W5:Y:S04]  /*c2c0*/  LDL.LU R12, [R1+0x140] ;  /* 0x00014000010c7983 */ /* 0x000f680000300800 */
[----:B------:R0:W-:Y:S01]  /*c2d0*/  STL [R1+0x8], R194 ;  /* 0x000008c201007387 */ /* 0x0001e20000100800 */
[----:B------:R-:W-:-:S03]  /*c2e0*/  IADD3 R198, P2, PT, R193, R122, RZ ;  /* 0x0000007ac1c67210 */ /* 0x000fc60007f5e0ff */
[----:B------:R1:W-:Y:S01]  /*c2f0*/  STL [R1+0x4], R195 ;  /* 0x000004c301007387 */ /* 0x0003e20000100800 */
[----:B0-----:R-:W-:-:S03]  /*c300*/  PRMT R194, RZ, 0x7610, R194 ;  /* 0x00007610ffc27816 */ /* 0x001fc600000000c2 */
[----:B------:R0:W-:Y:S04]  /*c310*/  STL [R1+0x18], R200 ;  /* 0x000018c801007387 */ /* 0x0001e80000100800 */
[----:B------:R0:W3:Y:S01]  /*c320*/  @P0 LDG.E.U8 R194, desc[UR24][R200.64] ;  /* 0x00000018c8c20981 */ /* 0x0000e2000c1e1100 */
[----:B-1----:R-:W-:Y:S02]  /*c330*/  PRMT R195, RZ, 0x7610, R195 ;  /* 0x00007610ffc37816 */ /* 0x002fe400000000c3 */
[----:B0-----:R-:W-:Y:S01]  /*c340*/  LEA.HI.X.SX32 R200, R193, R121, 0x1, P2 ;  /* 0x00000079c1c87211 */ /* 0x001fe200010f0eff */
[----:B------:R-:W-:Y:S01]  /*c350*/  IMAD R193, R206, UR8, RZ ;  /* 0x00000008cec17c24 */ /* 0x000fe2000f8e02ff */
[----:B------:R-:W-:Y:S04]  /*c360*/  STL [R1+0x14], R201 ;  /* 0x000014c901007387 */ /* 0x000fe80000100800 */
[----:B------:R-:W-:Y:S04]  /*c370*/  STL [R1+0x28], R198 ;  /* 0x000028c601007387 */ /* 0x000fe80000100800 */
[----:B------:R-:W-:Y:S04]  /*c380*/  STL [R1+0x24], R200 ;  /* 0x000024c801007387 */ /* 0x000fe80000100800 */
[----:B----4-:R0:W-:Y:S02]  /*c390*/  STS.U8 [R77+UR11+0x2680], R199 ;  /* 0x002680c74d007988 */ /* 0x0101e4000800000b */
[----:B0-----:R-:W-:-:S05]  /*c3a0*/  @P0 IMAD.MOV.U32 R199, RZ, RZ, R200 ;  /* 0x000000ffffc70224 */ /* 0x001fca00078e00c8 */
[----:B------:R0:W4:Y:S02]  /*c3b0*/  @P0 LDG.E.U8 R195, desc[UR24][R198.64] ;  /* 0x00000018c6c30981 */ /* 0x000124000c1e1100 */
[----:B0-----:R-:W-:-:S04]  /*c3c0*/  IADD3 R198, P2, PT, R193, R122, RZ ;  /* 0x0000007ac1c67210 */ /* 0x001fc80007f5e0ff */
[----:B------:R-:W-:Y:S02]  /*c3d0*/  LEA.HI.X.SX32 R199, R193, R121, 0x1, P2 ;  /* 0x00000079c1c77211 */ /* 0x000fe400010f0eff */
[----:B------:R-:W-:Y:S01]  /*c3e0*/  PRMT R193, RZ, 0x7610, R193 ;  /* 0x00007610ffc17816 */ /* 0x000fe200000000c1 */
[----:B--2---:R0:W-:Y:S04]  /*c3f0*/  STS.U8 [R77+UR11+0x2880], R124 ;  /* 0x0028807c4d007988 */ /* 0x0041e8000800000b */
[----:B------:R1:W-:Y:S04]  /*c400*/  STL [R1+0x38], R198 ;  /* 0x000038c601007387 */ /* 0x0003e80000100800 */
[----:B------:R1:W2:Y:S01]  /*c410*/  @P0 LDG.E.U8 R193, desc[UR24][R198.64] ;  /* 0x00000018c6c10981 */ /* 0x0002a2000c1e1100 */
[----:B0-----:R-:W-:-:S05]  /*c420*/  IMAD R124, R197, UR8, RZ ;  /* 0x00000008c57c7c24 */ /* 0x001fca000f8e02ff */
[----:B------:R-:W-:-:S04]  /*c430*/  IADD3 R197, P2, PT, R124, R122, RZ ;  /* 0x0000007a7cc57210 */ /* 0x000fc80007f5e0ff */
[----:B-1----:R-:W-:Y:S01]  /*c440*/  LEA.HI.X.SX32 R198, R124, R121, 0x1, P2 ;  /* 0x000000797cc67211 */ /* 0x002fe200010f0eff */
[----:B------:R-:W-:Y:S01]  /*c450*/  IMAD R124, R8, UR8, RZ ;  /* 0x00000008087c7c24 */ /* 0x000fe2000f8e02ff */
[----:B------:R-:W-:Y:S04]  /*c460*/  STL [R1+0x34], R199 ;  /* 0x000034c701007387 */ /* 0x000fe80000100800 */
[----:B------:R-:W-:Y:S04]  /*c470*/  STL [R1+0x48], R197 ;  /* 0x000048c501007387 */ /* 0x000fe80000100800 */
[----:B---3--:R0:W-:Y:S04]  /*c480*/  STS.U8 [R77+UR11+0x2780], R192 ;  /* 0x002780c04d007988 */ /* 0x0081e8000800000b */
[----:B------:R1:W-:Y:S04]  /*c490*/  STS.U8 [R77+UR11+0x2a80], R186 ;  /* 0x002a80ba4d007988 */ /* 0x0003e8000800000b */
[----:B------:R3:W-:Y:S01]  /*c4a0*/  STS.U8 [R77+UR11+0x2980], R187 ;  /* 0x002980bb4d007988 */ /* 0x0007e2000800000b */
[----:B0-----:R-:W-:Y:S01]  /*c4b0*/  PRMT R192, RZ, 0x7610, R192 ;  /* 0x00007610ffc07816 */ /* 0x001fe200000000c0 */
[----:B-1----:R-:W-:Y:S01]  /*c4c0*/  @P0 IMAD.MOV.U32 R186, RZ, RZ, R197 ;  /* 0x000000ffffba0224 */ /* 0x002fe200078e00c5 */
[----:B------:R-:W-:Y:S01]  /*c4d0*/  IADD3 R197, P2, PT, R124, R122, RZ ;  /* 0x0000007a7cc57210 */ /* 0x000fe20007f5e0ff */
[----:B------:R0:W-:Y:S01]  /*c4e0*/  STL [R1+0x44], R198 ;  /* 0x000044c601007387 */ /* 0x0001e20000100800 */
[----:B---3--:R-:W-:-:S03]  /*c4f0*/  @P0 IMAD.MOV.U32 R187, RZ, RZ, R198 ;  /* 0x000000ffffbb0224 */ /* 0x008fc600078e00c6 */
[----:B------:R1:W-:Y:S04]  /*c500*/  STS.U8 [R77+UR11+0x2b80], R189 ;  /* 0x002b80bd4d007988 */ /* 0x0003e8000800000b */
[----:B------:R3:W2:Y:S01]  /*c510*/  @P0 LDG.E.U8 R192, desc[UR24][R186.64] ;  /* 0x00000018bac00981 */ /* 0x0006a2000c1e1100 */
[----:B0-----:R-:W-:Y:S01]  /*c520*/  LEA.HI.X.SX32 R198, R124, R121, 0x1, P2 ;  /* 0x000000797cc67211 */ /* 0x001fe200010f0eff */
[----:B------:R-:W-:Y:S02]  /*c530*/  IMAD R124, R10, UR8, RZ ;  /* 0x000000080a7c7c24 */ /* 0x000fe4000f8e02ff */
[----:B------:R-:W5:Y:S02]  /*c540*/  LDL.LU R8, [R1+0x13c] ;  /* 0x00013c0001087983 */ /* 0x000f640000300800 */
[----:B-1----:R-:W-:Y:S01]  /*c550*/  @P0 IMAD.MOV.U32 R189, RZ, RZ, R198 ;  /* 0x000000ffffbd0224 */ /* 0x002fe200078e00c6 */
[----:B---3--:R-:W-:Y:S01]  /*c560*/  PRMT R187, RZ, 0x7610, R187 ;  /* 0x00007610ffbb7816 */ /* 0x008fe200000000bb */
[----:B------:R0:W-:Y:S01]  /*c570*/  STS.U8 [R77+UR11+0x2c80], R188 ;  /* 0x002c80bc4d007988 */ /* 0x0001e2000800000b */
[----:B------:R-:W-:Y:S01]  /*c580*/  PRMT R186, RZ, 0x7610, R186 ;  /* 0x00007610ffba7816 */ /* 0x000fe200000000ba */
[----:B0-----:R-:W-:-:S05]  /*c590*/  @P0 IMAD.MOV.U32 R188, RZ, RZ, R197 ;  /* 0x000000ffffbc0224 */ /* 0x001fca00078e00c5 */
[----:B------:R0:W3:Y:S04]  /*c5a0*/  @P0 LDG.E.U8 R187, desc[UR24][R188.64] ;  /* 0x00000018bcbb0981 */ /* 0x0000e8000c1e1100 */
[----:B------:R-:W-:Y:S01]  /*c5b0*/  STL [R1+0x58], R197 ;  /* 0x000058c501007387 */ /* 0x000fe20000100800 */
[----:B0-----:R-:W-:-:S03]  /*c5c0*/  IADD3 R188, P2, PT, R124, R122, RZ ;  /* 0x0000007a7cbc7210 */ /* 0x001fc60007f5e0ff */
[----:B------:R-:W-:Y:S01]  /*c5d0*/  STL [R1+0x54], R198 ;  /* 0x000054c601007387 */ /* 0x000fe20000100800 */
[----:B------:R-:W-:Y:S01]  /*c5e0*/  LEA.HI.X.SX32 R189, R124, R121, 0x1, P2 ;  /* 0x000000797cbd7211 */ /* 0x000fe200010f0eff */
[----:B------:R-:W-:Y:S02]  /*c5f0*/  IMAD R124, R7, UR8, RZ ;  /* 0x00000008077c7c24 */ /* 0x000fe4000f8e02ff */
[----:B------:R-:W5:Y:S04]  /*c600*/  LDL.LU R10, [R1+0x138] ;  /* 0x00013800010a7983 */ /* 0x000f680000300800 */
[----:B------:R0:W-:Y:S04]  /*c610*/  STL [R1+0x70], R188 ;  /* 0x000070bc01007387 */ /* 0x0001e80000100800 */
[----:B------:R0:W2:Y:S04]  /*c620*/  @P0 LDG.E.U8 R186, desc[UR24][R188.64] ;  /* 0x00000018bcba0981 */ /* 0x0000a8000c1e1100 */
[----:B------:R1:W-:Y:S04]  /*c630*/  STL [R1+0x64], R189 ;  /* 0x000064bd01007387 */ /* 0x0003e80000100800 */
[----:B------:R-:W5:Y:S01]  /*c640*/  LDL.LU R7, [R1+0x134] ;  /* 0x0001340001077983 */ /* 0x000f620000300800 */
[----:B0-----:R-:W-:-:S04]  /*c650*/  IADD3 R188, P2, PT, R124, R122, RZ ;  /* 0x0000007a7cbc7210 */ /* 0x001fc80007f5e0ff */
[----:B-1----:R-:W-:Y:S02]  /*c660*/  LEA.HI.X.SX32 R189, R124, R121, 0x1, P2 ;  /* 0x000000797cbd7211 */ /* 0x002fe400010f0eff */
[----:B------:R-:W-:Y:S01]  /*c670*/  PRMT R124, RZ, 0x7610, R124 ;  /* 0x00007610ff7c7816 */ /* 0x000fe2000000007c */
[----:B------:R0:W-:Y:S05]  /*c680*/  STL [R1+0x80], R188 ;  /* 0x000080bc01007387 */ /* 0x0001ea0000100800 */
[----:B------:R0:W4:Y:S04]  /*c690*/  @P0 LDG.E.U8 R124, desc[UR24][R188.64] ;  /* 0x00000018bc7c0981 */ /* 0x000128000c1e1100 */
[----:B------:R1:W-:Y:S01]  /*c6a0*/  STL [R1+0x7c], R189 ;  /* 0x00007cbd01007387 */ /* 0x0003e20000100800 */
[----:B0-----:R-:W-:-:S03]  /*c6b0*/  IMAD R188, R9, UR8, RZ ;  /* 0x0000000809bc7c24 */ /* 0x001fc6000f8e02ff */
[----:B------:R0:W-:Y:S02]  /*c6c0*/  STS.U8 [R77+UR11+0x2e80], R190 ;  /* 0x002e80be4d007988 */ /* 0x0001e4000800000b */
[C---:B-1----:R-:W-:Y:S02]  /*c6d0*/  IADD3 R189, P2, PT, R188.reuse, R122, RZ ;  /* 0x0000007abcbd7210 */ /* 0x042fe40007f5e0ff */
[----:B------:R-:W5:Y:S02]  /*c6e0*/  LDL.LU R9, [R1+0x130] ;  /* 0x0001300001097983 */ /* 0x000f640000300800 */
[----:B0-----:R-:W-:Y:S02]  /*c6f0*/  LEA.HI.X.SX32 R190, R188, R121, 0x1, P2 ;  /* 0x00000079bcbe7211 */ /* 0x001fe400010f0eff */
[----:B------:R0:W-:Y:S01]  /*c700*/  STS.U8 [R77+UR11+0x2d80], R191 ;  /* 0x002d80bf4d007988 */ /* 0x0001e2000800000b */
[----:B------:R-:W-:-:S03]  /*c710*/  PRMT R188, RZ, 0x7610, R188 ;  /* 0x00007610ffbc7816 */ /* 0x000fc600000000bc */
[----:B------:R-:W-:Y:S04]  /*c720*/  STL [R1+0x90], R189 ;  /* 0x000090bd01007387 */ /* 0x000fe80000100800 */
[----:B------:R1:W-:Y:S01]  /*c730*/  STL [R1+0x8c], R190 ;  /* 0x00008cbe01007387 */ /* 0x0003e20000100800 */
[----:B0-----:R-:W-:Y:S02]  /*c740*/  @P0 IMAD.MOV.U32 R191, RZ, RZ, R190 ;  /* 0x000000ffffbf0224 */ /* 0x001fe400078e00be */
[----:B-1----:R-:W-:-:S05]  /*c750*/  @P0 IMAD.MOV.U32 R190, RZ, RZ, R189 ;  /* 0x000000ffffbe0224 */ /* 0x002fca00078e00bd */
[----:B------:R0:W4:Y:S01]  /*c760*/  @P0 LDG.E.U8 R188, desc[UR24][R190.64] ;  /* 0x00000018bebc0981 */ /* 0x000122000c1e1100 */
[----:B------:R-:W-:-:S03]  /*c770*/  IMAD R189, R4, UR8, RZ ;  /* 0x0000000804bd7c24 */ /* 0x000fc6000f8e02ff */
[----:B------:R-:W5:Y:S02]  /*c780*/  LDL.LU R4, [R1+0x12c] ;  /* 0x00012c0001047983 */ /* 0x000f640000300800 */
[----:B0-----:R-:W-:-:S04]  /*c790*/  IADD3 R190, P2, PT, R189, R122, RZ ;  /* 0x0000007abdbe7210 */ /* 0x001fc80007f5e0ff */
[----:B------:R-:W-:Y:S01]  /*c7a0*/  LEA.HI.X.SX32 R191, R189, R121, 0x1, P2 ;  /* 0x00000079bdbf7211 */ /* 0x000fe200010f0eff */
[----:B------:R-:W-:Y:S01]  /*c7b0*/  IMAD R189, R6, UR8, RZ ;  /* 0x0000000806bd7c24 */ /* 0x000fe2000f8e02ff */
[----:B------:R-:W-:Y:S04]  /*c7c0*/  STL [R1+0xa0], R190 ;  /* 0x0000a0be01007387 */ /* 0x000fe80000100800 */
[----:B------:R-:W-:Y:S04]  /*c7d0*/  STL [R1+0x9c], R191 ;  /* 0x00009cbf01007387 */ /* 0x000fe80000100800 */
[----:B------:R-:W5:Y:S04]  /*c7e0*/  LDL.LU R6, [R1+0x128] ;  /* 0x0001280001067983 */ /* 0x000f680000300800 */
[----:B---3--:R0:W-:Y:S02]  /*c7f0*/  STS.U8 [R77+UR11+0x3480], R187 ;  /* 0x003480bb4d007988 */ /* 0x0081e4000800000b */
[----:B0-----:R-:W-:-:S06]  /*c800*/  PRMT R187, RZ, 0x7610, R187 ;  /* 0x00007610ffbb7816 */ /* 0x001fcc00000000bb */
[----:B------:R0:W3:Y:S04]  /*c810*/  @P0 LDG.E.U8 R187, desc[UR24][R190.64] ;  /* 0x00000018bebb0981 */ /* 0x0000e8000c1e1100 */
[----:B--2---:R1:W-:Y:S01]  /*c820*/  STS.U8 [R77+UR11+0x3580], R186 ;  /* 0x003580ba4d007988 */ /* 0x0043e2000800000b */
[----:B0-----:R-:W-:-:S04]  /*c830*/  IADD3 R190, P2, PT, R189, R122, RZ ;  /* 0x0000007abdbe7210 */ /* 0x001fc80007f5e0ff */
[----:B------:R-:W-:Y:S02]  /*c840*/  LEA.HI.X.SX32 R191, R189, R121, 0x1, P2 ;  /* 0x00000079bdbf7211 */ /* 0x000fe400010f0eff */
[----:B-1----:R-:W-:Y:S01]  /*c850*/  PRMT R186, RZ, 0x7610, R186 ;  /* 0x00007610ffba7816 */ /* 0x002fe200000000ba */
[----:B------:R-:W-:Y:S05]  /*c860*/  STL [R1+0xb0], R190 ;  /* 0x0000b0be01007387 */ /* 0x000fea0000100800 */
[----:B------:R0:W2:Y:S04]  /*c870*/  @P0 LDG.E.U8 R186, desc[UR24][R190.64] ;  /* 0x00000018beba0981 */ /* 0x0000a8000c1e1100 */
[----:B----4-:R1:W-:Y:S02]  /*c880*/  STS.U8 [R77+UR11+0x3680], R124 ;  /* 0x0036807c4d007988 */ /* 0x0103e4000800000b */
[----:B-1----:R-:W-:-:S05]  /*c890*/  IMAD R124, R3, UR8, RZ ;  /* 0x00000008037c7c24 */ /* 0x002fca000f8e02ff */
[C---:B------:R-:W-:Y:S01]  /*c8a0*/  IADD3 R189, P2, PT, R124.reuse, R122, RZ ;  /* 0x0000007a7cbd7210 */ /* 0x040fe20007f5e0ff */
[----:B------:R-:W-:Y:S03]  /*c8b0*/  STL [R1+0xac], R191 ;  /* 0x0000acbf01007387 */ /* 0x000fe60000100800 */
[----:B0-----:R-:W-:Y:S01]  /*c8c0*/  LEA.HI.X.SX32 R190, R124, R121, 0x1, P2 ;  /* 0x000000797cbe7211 */ /* 0x001fe200010f0eff */
[----:B------:R-:W5:Y:S01]  /*c8d0*/  LDL.LU R3, [R1+0x124] ;  /* 0x0001240001037983 */ /* 0x000f620000300800 */
[----:B------:R-:W-:-:S03]  /*c8e0*/  PRMT R124, RZ, 0x7610, R124 ;  /* 0x00007610ff7c7816 */ /* 0x000fc6000000007c */
[----:B------:R-:W-:Y:S04]  /*c8f0*/  STL [R1+0xc0], R189 ;  /* 0x0000c0bd01007387 */ /* 0x000fe80000100800 */
[----:B------:R0:W-:Y:S02]  /*c900*/  STS.U8 [R77+UR11+0x3780], R188 ;  /* 0x003780bc4d007988 */ /* 0x0001e4000800000b */
[----:B0-----:R-:W-:Y:S02]  /*c910*/  @P0 IMAD.MOV.U32 R188, RZ, RZ, R189 ;  /* 0x000000ffffbc0224 */ /* 0x001fe400078e00bd */
[----:B------:R-:W-:-:S05]  /*c920*/  @P0 IMAD.MOV.U32 R189, RZ, RZ, R190 ;  /* 0x000000ffffbd0224 */ /* 0x000fca00078e00be */
[----:B------:R0:W4:Y:S04]  /*c930*/  @P0 LDG.E.U8 R124, desc[UR24][R188.64] ;  /* 0x00000018bc7c0981 */ /* 0x000128000c1e1100 */
[----:B---3--:R1:W-:Y:S02]  /*c940*/  STS.U8 [R77+UR11+0x3880], R187 ;  /* 0x003880bb4d007988 */ /* 0x0083e4000800000b */
[----:B-1----:R-:W-:-:S05]  /*c950*/  IMAD R187, R5, UR8, RZ ;  /* 0x0000000805bb7c24 */ /* 0x002fca000f8e02ff */
[----:B0-----:R-:W-:-:S04]  /*c960*/  IADD3 R188, P2, PT, R187, R122, RZ ;  /* 0x0000007abbbc7210 */ /* 0x001fc80007f5e0ff */
[----:B------:R-:W-:Y:S01]  /*c970*/  LEA.HI.X.SX32 R189, R187, R121, 0x1, P2 ;  /* 0x00000079bbbd7211 */ /* 0x000fe200010f0eff */
[----:B--2---:R0:W-:Y:S04]  /*c980*/  STS.U8 [R77+UR11+0x3980], R186 ;  /* 0x003980ba4d007988 */ /* 0x0041e8000800000b */
[----:B------:R-:W-:Y:S02]  /*c990*/  @P0 IMAD.MOV.U32 R187, RZ, RZ, R189 ;  /* 0x000000ffffbb0224 */ /* 0x000fe400078e00bd */
[----:B0-----:R-:W-:Y:S01]  /*c9a0*/  @P0 IMAD.MOV.U32 R186, RZ, RZ, R188 ;  /* 0x000000ffffba0224 */ /* 0x001fe200078e00bc */
[----:B----4-:R0:W-:Y:S02]  /*c9b0*/  STS.U8 [R77+UR11+0x3a80], R124 ;  /* 0x003a807c4d007988 */ /* 0x0101e4000800000b */
[----:B0-----:R-:W-:-:S06]  /*c9c0*/  PRMT R124, RZ, 0x7610, R124 ;  /* 0x00007610ff7c7816 */ /* 0x001fcc000000007c */
[----:B------:R0:W2:Y:S04]  /*c9d0*/  @P0 LDG.E.U8 R124, desc[UR24][R186.64] ;  /* 0x00000018ba7c0981 */ /* 0x0000a8000c1e1100 */
[----:B------:R-:W-:Y:S04]  /*c9e0*/  STL [R1+0xbc], R190 ;  /* 0x0000bcbe01007387 */ /* 0x000fe80000100800 */
[----:B------:R-:W5:Y:S01]  /*c9f0*/  LDL.LU R5, [R1+0x120] ;  /* 0x0001200001057983 */ /* 0x000f620000300800 */
[----:B0-----:R-:W-:-:S03]  /*ca00*/  IMAD R186, R0, UR8, RZ ;  /* 0x0000000800ba7c24 */ /* 0x001fc6000f8e02ff */
[----:B------:R0:W-:Y:S02]  /*ca10*/  STL [R1+0xd0], R188 ;  /* 0x0000d0bc01007387 */ /* 0x0001e40000100800 */
[C---:B------:R-:W-:Y:S02]  /*ca20*/  IADD3 R187, P2, PT, R186.reuse, R122, RZ ;  /* 0x0000007ababb7210 */ /* 0x040fe40007f5e0ff */
[----:B------:R-:W-:Y:S04]  /*ca30*/  STL [R1+0xcc], R189 ;  /* 0x0000ccbd01007387 */ /* 0x000fe80000100800 */
[----:B------:R-:W5:Y:S01]  /*ca40*/  LDL.LU R0, [R1+0x11c] ;  /* 0x00011c0001007983 */ /* 0x000f620000300800 */
[----:B0-----:R-:W-:Y:S01]  /*ca50*/  LEA.HI.X.SX32 R188, R186, R121, 0x1, P2 ;  /* 0x00000079babc7211 */ /* 0x001fe200010f0eff */
[----:B------:R-:W-:-:S02]  /*ca60*/  @P0 IMAD.MOV.U32 R186, RZ, RZ, R187 ;  /* 0x000000ffffba0224 */ /* 0x000fc400078e00bb */
[----:B------:R0:W-:Y:S02]  /*ca70*/  STL [R1+0xe0], R187 ;  /* 0x0000e0bb01007387 */ /* 0x0001e40000100800 */
[----:B0-----:R-:W-:Y:S02]  /*ca80*/  @P0 IMAD.MOV.U32 R187, RZ, RZ, R188 ;  /* 0x000000ffffbb0224 */ /* 0x001fe400078e00bc */
[----:B--2---:R0:W-:Y:S02]  /*ca90*/  STS.U8 [R77+UR11+0x3b80], R124 ;  /* 0x003b807c4d007988 */ /* 0x0041e4000800000b */
[----:B0-----:R-:W-:-:S06]  /*caa0*/  PRMT R124, RZ, 0x7610, R124 ;  /* 0x00007610ff7c7816 */ /* 0x001fcc000000007c */
[----:B------:R0:W2:Y:S02]  /*cab0*/  @P0 LDG.E.U8 R124, desc[UR24][R186.64] ;  /* 0x00000018ba7c0981 */ /* 0x0000a4000c1e1100 */
[----:B0-----:R-:W-:Y:S02]  /*cac0*/  IMAD R186, R2, UR8, RZ ;  /* 0x0000000802ba7c24 */ /* 0x001fe4000f8e02ff */
[----:B------:R0:W-:Y:S03]  /*cad0*/  STL [R1+0xdc], R188 ;  /* 0x0000dcbc01007387 */ /* 0x0001e60000100800 */
[C---:B------:R-:W-:Y:S01]  /*cae0*/  IADD3 R187, P2, PT, R186.reuse, R122, RZ ;  /* 0x0000007ababb7210 */ /* 0x040fe20007f5e0ff */
[----:B------:R-:W5:Y:S03]  /*caf0*/  LDL.LU R2, [R1+0x118] ;  /* 0x0001180001027983 */ /* 0x000f660000300800 */
[----:B0-----:R-:W-:Y:S01]  /*cb00*/  LEA.HI.X.SX32 R188, R186, R121, 0x1, P2 ;  /* 0x00000079babc7211 */ /* 0x001fe200010f0eff */
[----:B------:R0:W-:Y:S01]  /*cb10*/  STL [R1+0xf0], R187 ;  /* 0x0000f0bb01007387 */ /* 0x0001e20000100800 */
[----:B------:R-:W-:-:S03]  /*cb20*/  @P0 IMAD.MOV.U32 R186, RZ, RZ, R187 ;  /* 0x000000ffffba0224 */ /* 0x000fc600078e00bb */
[----:B0-----:R-:W-:Y:S01]  /*cb30*/  @P0 IMAD.MOV.U32 R187, RZ, RZ, R188 ;  /* 0x000000ffffbb0224 */ /* 0x001fe200078e00bc */
[----:B--2---:R0:W-:Y:S02]  /*cb40*/  STS.U8 [R77+UR11+0x3c80], R124 ;  /* 0x003c807c4d007988 */ /* 0x0041e4000800000b */
[----:B0-----:R-:W-:-:S06]  /*cb50*/  PRMT R124, RZ, 0x7610, R124 ;  /* 0x00007610ff7c7816 */ /* 0x001fcc000000007c */
[----:B------:R0:W2:Y:S02]  /*cb60*/  @P0 LDG.E.U8 R124, desc[UR24][R186.64] ;  /* 0x00000018ba7c0981 */ /* 0x0000a4000c1e1100 */
[----:B0-----:R-:W-:Y:S02]  /*cb70*/  IMAD R186, R123, UR8, RZ ;  /* 0x000000087bba7c24 */ /* 0x001fe4000f8e02ff */
[----:B------:R-:W0:Y:S03]  /*cb80*/  LDC R123, c[0x0][0x3a0] ;  /* 0x0000e800ff7b7b82 */ /* 0x000e260000000800 */
[----:B------:R-:W-:-:S04]  /*cb90*/  IADD3 R122, P2, PT, R186, R122, RZ ;  /* 0x0000007aba7a7210 */ /* 0x000fc80007f5e0ff */
[----:B------:R-:W-:Y:S01]  /*cba0*/  LEA.HI.X.SX32 R187, R186, R121, 0x1, P2 ;  /* 0x00000079babb7211 */ /* 0x000fe200010f0eff */
[----:B------:R-:W-:Y:S01]  /*cbb0*/  @P0 IMAD.MOV.U32 R186, RZ, RZ, R122 ;  /* 0x000000ffffba0224 */ /* 0x000fe200078e007a */
[----:B------:R-:W-:-:S06]  /*cbc0*/  PRMT R121, RZ, 0x7610, R121 ;  /* 0x00007610ff797816 */ /* 0x000fcc0000000079 */
[----:B------:R-:W3:Y:S04]  /*cbd0*/  @P0 LDG.E.U8 R121, desc[UR24][R186.64] ;  /* 0x00000018ba790981 */ /* 0x000ee8000c1e1100 */
[----:B------:R1:W-:Y:S04]  /*cbe0*/  STS.U8 [R77+UR11+0x1c80], R205 ;  /* 0x001c80cd4d007988 */ /* 0x0003e8000800000b */
        /* <DEDUP_REMOVED lines=9> */
[----:B------:R1:W-:Y:S01]  /*cc80*/  STS.U8 [R77+UR11+0x3380], R192 ;  /* 0x003380c04d007988 */ /* 0x0003e2000800000b */
[----:B0-----:R-:W-:-:S03]  /*cc90*/  VIADD R197, R123, 0x1f ;  /* 0x0000001f7bc57836 */ /* 0x001fc60000000000 */
[----:B------:R1:W-:Y:S01]  /*cca0*/  STL [R1+0xec], R188 ;  /* 0x0000ecbc01007387 */ /* 0x0003e20000100800 */
[----:B------:R-:W-:-:S03]  /*ccb0*/  ISETP.NE.U32.AND P0, PT, RZ, UR7, PT ;  /* 0x00000007ff007c0c */ /* 0x000fc6000bf05070 */
[----:B------:R1:W-:Y:S04]  /*ccc0*/  STL [R1+0x6c], R122 ;  /* 0x00006c7a01007387 */ /* 0x0003e80000100800 */
[----:B------:R1:W-:Y:S01]  /*ccd0*/  STL [R1+0x68], R187 ;  /* 0x000068bb01007387 */ /* 0x0003e20000100800 */
[C---:B------:R-:W-:Y:S02]  /*cce0*/  ISETP.LT.OR P2, PT, R197.reuse, 0x20, P0 ;  /* 0x00000020c500780c */ /* 0x040fe40000741670 */
[----:B------:R-:W-:Y:S01]  /*ccf0*/  ISETP.GE.AND P3, PT, R197, 0x40, PT ;  /* 0x00000040c500780c */ /* 0x000fe20003f66270 */
[----:B--2---:R1:W-:Y:S04]  /*cd00*/  STS.U8 [R77+UR11+0x3d80], R124 ;  /* 0x003d807c4d007988 */ /* 0x0043e8000800000b */
[----:B---3--:R1:W-:Y:S01]  /*cd10*/  STS.U8 [R77+UR11+0x3e80], R121 ;  /* 0x003e80794d007988 */ /* 0x0083e2000800000b */
[----:B------:R0:W-:Y:S06]  /*cd20*/  MEMBAR.ALL.CTA ;  /* 0x0000000000007992 */ /* 0x0001ec0000008000 */
[----:B0-----:R-:W0:Y:S02]  /*cd30*/  FENCE.VIEW.ASYNC.S ;  /* 0x00000000000073c6 */ /* 0x001e240000000000 */
[----:B0-----:R-:W-:Y:S06]  /*cd40*/  BAR.SYNC.DEFER_BLOCKING 0x0 ;  /* 0x0000000000007b1d */ /* 0x001fec0000010000 */
[----:B------:R-:W-:Y:S05]  /*cd50*/  @P2 BRA `(.L_x_6) ;  /* 0x00000000005c2947 */ /* 0x000fea0003800000 */
[----:B------:R-:W-:Y:S02]  /*cd60*/  UIADD3 UR4, UPT, UPT, UR11, 0x8000, URZ ;  /* 0x000080000b047890 */ /* 0x000fe4000fffe0ff */
[----:B------:R-:W-:Y:S02]  /*cd70*/  USHF.R.U32.HI UR6, URZ, 0x4, UR11 ;  /* 0x00000004ff067899 */ /* 0x000fe4000801160b */
[----:B------:R-:W-:Y:S02]  /*cd80*/  USHF.R.U32.HI UR4, URZ, 0x4, UR4 ;  /* 0x00000004ff047899 */ /* 0x000fe40008011604 */
[----:B------:R-:W-:Y:S01]  /*cd90*/  USGXT.U32 UR6, UR6, 0xe ;  /* 0x0000000e0606789a */ /* 0x000fe20008000000 */
[----:B------:R-:W-:Y:S01]  /*cda0*/  UMOV UR14, 0xfffffe00 ;  /* 0xfffffe00000e7882 */ /* 0x000fe20000000000 */
[----:B------:R-:W-:Y:S01]  /*cdb0*/  UMOV UR15, 0x3fffbfef ;  /* 0x3fffbfef000f7882 */ /* 0x000fe20000000000 */
[----:B------:R-:W-:Y:S01]  /*cdc0*/  UMOV UR7, URZ ;  /* 0x000000ff00077c82 */ /* 0x000fe20008000000 */
[----:B------:R-:W-:-:S02]  /*cdd0*/  USGXT.U32 UR8, UR4, 0xe ;  /* 0x0000000e0408789a */ /* 0x000fc40008000000 */
[----:B------:R-:W-:Y:S02]  /*cde0*/  UIADD3 UR16, UPT, UPT, UR10, 0x100000, URZ ;  /* 0x001000000a107890 */ /* 0x000fe4000fffe0ff */
[----:B------:R-:W-:Y:S01]  /*cdf0*/  UIADD3.64 UR14, UPT, UPT, UR6, -UR14, URZ ;  /* 0x8000000e060e7297 */ /* 0x000fe2000fffe0ff */
[----:B------:R-:W-:Y:S01]  /*ce00*/  UMOV UR18, 0x0 ;  /* 0x0000000000127882 */ /* 0x000fe20000000000 */
[----:B------:R-:W-:Y:S01]  /*ce10*/  UMOV UR19, 0x4408010 ;  /* 0x0440801000137882 */ /* 0x000fe20000000000 */
[----:B------:R-:W-:Y:S01]  /*ce20*/  UMOV UR4, UR13 ;  /* 0x0000000d00047c82 */ /* 0x000fe20008000000 */
[----:B------:R-:W-:Y:S01]  /*ce30*/  UMOV UR5, URZ ;  /* 0x000000ff00057c82 */ /* 0x000fe20008000000 */
[----:B------:R-:W-:Y:S01]  /*ce40*/  UMOV UR7, 0xc0004010 ;  /* 0xc000401000077882 */ /* 0x000fe20000000000 */
[----:B------:R-:W-:Y:S01]  /*ce50*/  UMOV UR9, 0x80004020 ;  /* 0x8000402000097882 */ /* 0x000fe20000000000 */
[----:B------:R-:W-:Y:S01]  /*ce60*/  UMOV UR20, 0x0 ;  /* 0x0000000000147882 */ /* 0x000fe20000000000 */
[----:B------:R-:W-:Y:S01]  /*ce70*/  UMOV UR21, 0x4408010 ;  /* 0x0440801000157882 */ /* 0x000fe20000000000 */
[----:B------:R-:W-:Y:S01]  /*ce80*/  UMOV UR4, UR4 ;  /* 0x0000000400047c82 */ /* 0x000fe20008000000 */
[----:B------:R0:W-:Y:S01]  /*ce90*/  UTCQMMA gdesc[UR8], gdesc[UR6], tmem[UR10], tmem[UR18], idesc[UR19], !UPT ;  /* 0x00ff1206080075ea */ /* 0x0001e2000f80030a */
[----:B------:R0:W-:Y:S01]  /*cea0*/  UTCQMMA gdesc[UR8], gdesc[UR14], tmem[UR16], tmem[UR20], idesc[UR21], !UPT ;  /* 0x00ff140e080075ea */ /* 0x0001e2000f800310 */
[----:B------:R0:W-:Y:S01]  /*ceb0*/  UTCBAR [UR4], URZ ;  /* 0x000000ff040073e9 */ /* 0x0001e200080000ff */
[----:B------:R-:W-:Y:S01]  /*cec0*/  NOP ;  /* 0x0000000000007918 */ /* 0x000fe20000000000 */
.L_x_6:
[----:B0-----:R-:W-:Y:S01]  /*ced0*/  UMOV UR4, URZ ;  /* 0x000000ff00047c82 */ /* 0x001fe20008000000 */
[----:B------:R-:W-:Y:S05]  /*cee0*/  @!P3 BRA `(.L_x_7) ;  /* 0x0000005000fcb947 */ /* 0x000fea0003800000 */
[----:B-1----:R-:W-:Y:S01]  /*cef0*/  SHF.R.S32.HI R124, RZ, 0x1f, R197 ;  /* 0x0000001fff7c7819 */ /* 0x002fe200000114c5 */
[----:B------:R-:W-:Y:S01]  /*cf00*/  UIADD3 UR5, UPT, UPT, UR11, 0x4000, URZ ;  /* 0x000040000b057890 */ /* 0x000fe2000fffe0ff */
[----:B-----5:R-:W-:Y:S01]  /*cf10*/  IMAD.SHL.U32 R121, R126, 0x20, RZ ;  /* 0x000000207e797824 */ /* 0x020fe200078e00ff */
[----:B------:R-:W-:Y:S01]  /*cf20*/  UIADD3 UR4, UPT, UPT, UR11, 0x8800, URZ ;  /* 0x000088000b047890 */ /* 0x000fe2000fffe0ff */
[----:B------:R-:W-:Y:S01]  /*cf30*/  LEA.HI R124, R124, R197, RZ, 0x5 ;  /* 0x000000c57c7c7211 */ /* 0x000fe200078f28ff */
[----:B------:R-:W-:Y:S01]  /*cf40*/  USHF.R.U32.HI UR5, URZ, 0x4, UR5 ;  /* 0x00000004ff057899 */ /* 0x000fe20008011605 */
[----:B------:R-:W-:Y:S01]  /*cf50*/  IMAD.SHL.U32 R122, R127, 0x20, RZ ;  /* 0x000000207f7a7824 */ /* 0x000fe200078e00ff */
[----:B------:R-:W-:Y:S01]  /*cf60*/  USHF.R.U32.HI UR4, URZ, 0x4, UR4 ;  /* 0x00000004ff047899 */ /* 0x000fe20008011604 */
[----:B------:R-:W-:Y:S01]  /*cf70*/  SHF.R.S32.HI R124, RZ, 0x5, R124 ;  /* 0x00000005ff7c7819 */ /* 0x000fe2000001147c */
[----:B------:R-:W-:Y:S01]  /*cf80*/  USGXT.U32 UR6, UR5, 0xe ;  /* 0x0000000e0506789a */ /* 0x000fe20008000000 */
[----:B------:R-:W-:Y:S01]  /*cf90*/  VIADD R123, R123, 0xffffffe0 ;  /* 0xffffffe07b7b7836 */ /* 0x000fe20000000000 */
[----:B------:R-:W-:Y:S01]  /*cfa0*/  SHF.R.S32.HI R127, RZ, 0x1f, R121 ;  /* 0x0000001fff7f7819 */ /* 0x000fe20000011479 */
[----:B------:R-:W-:Y:S01]  /*cfb0*/  IMAD.MOV.U32 R126, RZ, RZ, RZ ;  /* 0x000000ffff7e7224 */ /* 0x000fe200078e00ff */
[----:B------:R-:W-:Y:S01]  /*cfc0*/  VIMNMX R124, PT, PT, R124, 0x2, !PT ;  /* 0x000000027c7c7848 */ /* 0x000fe20007fe0100 */
[----:B------:R-:W-:Y:S01]  /*cfd0*/  UMOV UR16, 0xfffffe00 ;  /* 0xfffffe0000107882 */ /* 0x000fe20000000000 */
[----:B------:R-:W-:Y:S01]  /*cfe0*/  UMOV UR17, 0x3fffbfef ;  /* 0x3fffbfef00117882 */ /* 0x000fe20000000000 */
[----:B------:R-:W-:Y:S01]  /*cff0*/  UMOV UR7, URZ ;  /* 0x000000ff00077c82 */ /* 0x000fe20008000000 */
[----:B------:R-:W-:Y:S01]  /*d000*/  USGXT.U32 UR14, UR4, 0xe ;  /* 0x0000000e040e789a */ /* 0x000fe20008000000 */
[----:B------:R-:W-:Y:S01]  /*d010*/  VIADD R124, R124, 0xffffffff ;  /* 0xffffffff7c7c7836 */ /* 0x000fe20000000000 */
[----:B------:R-:W-:Y:S01]  /*d020*/  UIADD3.64 UR16, UPT, UPT, UR6, -UR16, URZ ;  /* 0x8000001006107297 */ /* 0x000fe2000fffe0ff */
[----:B------:R-:W-:Y:S01]  /*d030*/  UMOV UR22, 0x1 ;  /* 0x0000000100167882 */ /* 0x000fe20000000000 */
[----:B------:R-:W-:-:S02]  /*d040*/  UMOV UR5, URZ ;  /* 0x000000ff00057c82 */ /* 0x000fc40008000000 */
[----:B------:R0:W-:Y:S01]  /*d050*/  STL [R1+0x10c], R124 ;  /* 0x00010c7c01007387 */ /* 0x0001e20000100800 */
[----:B------:R-:W-:Y:S01]  /*d060*/  UMOV UR15, 0x80004020 ;  /* 0x80004020000f7882 */ /* 0x000fe20000000000 */
[----:B0-----:R-:W-:-:S07]  /*d070*/  SHF.R.S32.HI R124, RZ, 0x1f, R122 ;  /* 0x0000001fff7c7819 */ /* 0x001fce000001147a */
.L_x_10:
[----:B0-----:R-:W2:Y:S04]  /*d080*/  LDL.LU R206, [R1+0x108] ;  /* 0x0001080001ce7983 */ /* 0x001ea80000300800 */
[----:B------:R-:W3:Y:S04]  /*d090*/  LDL.LU R205, [R1+0x100] ;  /* 0x0001000001cd7983 */ /* 0x000ee80000300800 */
[----:B------:R-:W4:Y:S04]  /*d0a0*/  LDL.LU R204, [R1+0x6c] ;  /* 0x00006c0001cc7983 */ /* 0x000f280000300800 */
[----:B------:R-:W5:Y:S04]  /*d0b0*/  LDL.LU R203, [R1+0xf8] ;  /* 0x0000f80001cb7983 */ /* 0x000f680000300800 */
        /* <DEDUP_REMOVED lines=16> */
[----:B------:R-:W5:Y:S01]  /*d1c0*/  LDL.LU R127, [R1+0xb0] ;  /* 0x0000b000017f7983 */ /* 0x000f620000300800 */
[----:B------:R-:W-:Y:S01]  /*d1d0*/  IMAD.U32 R126, R126, -0x80000000, RZ ;  /* 0x800000007e7e7824 */ /* 0x000fe200078e00ff */
[----:B--2---:R-:W-:-:S02]  /*d1e0*/  IADD3 R206, P3, PT, R122, R206, RZ ;  /* 0x000000ce7ace7210 */ /* 0x004fc40007f7e0ff */
[----:B---3--:R-:W-:-:S03]  /*d1f0*/  IADD3 R205, P6, PT, R122, R205, RZ ;  /* 0x000000cd7acd7210 */ /* 0x008fc60007fde0ff */
[----:B------:R0:W-:Y:S01]  /*d200*/  STL [R1+0x108], R206 ;  /* 0x000108ce01007387 */ /* 0x0001e20000100800 */
[----:B----4-:R-:W-:-:S03]  /*d210*/  IADD3 R204, P5, PT, R122, R204, RZ ;  /* 0x000000cc7acc7210 */ /* 0x010fc60007fbe0ff */
[----:B------:R1:W-:Y:S01]  /*d220*/  STL [R1+0x100], R205 ;  /* 0x000100cd01007387 */ /* 0x0003e20000100800 */
[----:B-----5:R-:W-:-:S03]  /*d230*/  IADD3 R203, P2, PT, R122, R203, RZ ;  /* 0x000000cb7acb7210 */ /* 0x020fc60007f5e0ff */
[----:B------:R2:W-:Y:S01]  /*d240*/  STL [R1+0x6c], R204 ;  /* 0x00006ccc01007387 */ /* 0x0005e20000100800 */
[----:B------:R-:W-:-:S03]  /*d250*/  IADD3 R202, P4, PT, R122, R202, RZ ;  /* 0x000000ca7aca7210 */ /* 0x000fc60007f9e0ff */
[----:B------:R3:W-:Y:S01]  /*d260*/  STL [R1+0xf8], R203 ;  /* 0x0000f8cb01007387 */ /* 0x0007e20000100800 */
[----:B------:R-:W-:-:S03]  /*d270*/  IMAD.X R201, R124, 0x1, R201, P3 ;  /* 0x000000017cc97824 */ /* 0x000fc600018e06c9 */
        /* <DEDUP_REMOVED lines=28> */
[----:B------:R-:W5:Y:S01]  /*d440*/  LDL.LU R208, [R1+0xcc] ;  /* 0x0000cc0001d07983 */ /* 0x000f620000300800 */
[----:B------:R-:W-:-:S03]  /*d450*/  IADD3 R127, P5, PT, R122, R127, RZ ;  /* 0x0000007f7a7f7210 */ /* 0x000fc60007fbe0ff */
[----:B------:R0:W-:Y:S04]  /*d460*/  STL [R1+0xb8], R187 ;  /* 0x0000b8bb01007387 */ /* 0x0001e80000100800 */
[----:B------:R-:W5:Y:S04]  /*d470*/  LDL.LU R207, [R1+0xa8] ;  /* 0x0000a80001cf7983 */ /* 0x000f680000300800 */
[----:B------:R1:W-:Y:S04]  /*d480*/  STL [R1+0xd4], R186 ;  /* 0x0000d4ba01007387 */ /* 0x0003e80000100800 */
[----:B0-----:R-:W5:Y:S04]  /*d490*/  LDL.LU R206, [R1+0xc4] ;  /* 0x0000c40001ce7983 */ /* 0x001f680000300800 */
[----:B------:R0:W-:Y:S04]  /*d4a0*/  STL [R1+0xb0], R127 ;  /* 0x0000b07f01007387 */ /* 0x0001e80000100800 */
[----:B-1----:R-:W5:Y:S04]  /*d4b0*/  LDL.LU R205, [R1+0xa0] ;  /* 0x0000a00001cd7983 */ /* 0x002f680000300800 */
[----:B--2---:R-:W2:Y:S04]  /*d4c0*/  LDL.LU R204, [R1+0xbc] ;  /* 0x0000bc0001cc7983 */ /* 0x004ea80000300800 */
[----:B---3--:R-:W3:Y:S04]  /*d4d0*/  LDL.LU R203, [R1+0x98] ;  /* 0x0000980001cb7983 */ /* 0x008ee80000300800 */
[----:B----4-:R-:W4:Y:S04]  /*d4e0*/  LDL.LU R202, [R1+0xb4] ;  /* 0x0000b40001ca7983 */ /* 0x010f280000300800 */
[----:B-----5:R-:W5:Y:S04]  /*d4f0*/  LDL.LU R201, [R1+0x90] ;  /* 0x0000900001c97983 */ /* 0x020f680000300800 */
        /* <DEDUP_REMOVED lines=14> */
[----:B0-----:R-:W5:Y:S01]  /*d5e0*/  LDL.LU R127, [R1+0x74] ;  /* 0x00007400017f7983 */ /* 0x001f620000300800 */
[----:B------:R-:W-:Y:S01]  /*d5f0*/  IMAD.X R208, R124, 0x1, R208, P2 ;  /* 0x000000017cd07824 */ /* 0x000fe200010e06d0 */
[----:B------:R-:W-:-:S04]  /*d600*/  IADD3 R207, P2, PT, R122, R207, RZ ;  /* 0x000000cf7acf7210 */ /* 0x000fc80007f5e0ff */
[----:B------:R0:W-:Y:S01]  /*d610*/  STL [R1+0xcc], R208 ;  /* 0x0000ccd001007387 */ /* 0x0001e20000100800 */
[----:B------:R-:W-:-:S03]  /*d620*/  IMAD.X R206, R124, 0x1, R206, P4 ;  /* 0x000000017cce7824 */ /* 0x000fc600020e06ce */
[----:B------:R1:W-:Y:S01]  /*d630*/  STL [R1+0xa8], R207 ;  /* 0x0000a8cf01007387 */ /* 0x0003e20000100800 */
[----:B------:R-:W-:-:S03]  /*d640*/  IADD3 R205, P4, PT, R122, R205, RZ ;  /* 0x000000cd7acd7210 */ /* 0x000fc60007f9e0ff */
[----:B------:R0:W-:Y:S01]  /*d650*/  STL [R1+0xc4], R206 ;  /* 0x0000c4ce01007387 */ /* 0x0001e20000100800 */
[----:B--2---:R-:W-:-:S03]  /*d660*/  IMAD.X R204, R124, 0x1, R204, P3 ;  /* 0x000000017ccc7824 */ /* 0x004fc600018e06cc */
[----:B------:R2:W-:Y:S01]  /*d670*/  STL [R1+0xa0], R205 ;  /* 0x0000a0cd01007387 */ /* 0x0005e20000100800 */
[----:B---3--:R-:W-:-:S03]  /*d680*/  IADD3 R203, P3, PT, R122, R203, RZ ;  /* 0x000000cb7acb7210 */ /* 0x008fc60007f7e0ff */
[----:B------:R3:W-:Y:S01]  /*d690*/  STL [R1+0xbc], R204 ;  /* 0x0000bccc01007387 */ /* 0x0007e20000100800 */
[----:B----4-:R-:W-:-:S03]  /*d6a0*/  IMAD.X R202, R124, 0x1, R202, P6 ;  /* 0x000000017cca7824 */ /* 0x010fc600030e06ca */
[----:B------:R4:W-:Y:S01]  /*d6b0*/  STL [R1+0x98], R203 ;  /* 0x000098cb01007387 */ /* 0x0009e20000100800 */
[----:B-----5:R-:W-:-:S03]  /*d6c0*/  IADD3 R201, P6, PT, R122, R201, RZ ;  /* 0x000000c97ac97210 */ /* 0x020fc60007fde0ff */
        /* <DEDUP_REMOVED lines=28> */
[----:B0-----:R-:W5:Y:S01]  /*d890*/  LDL.LU R208, [R1+0x48] ;  /* 0x0000480001d07983 */ /* 0x001f620000300800 */
[----:B------:R-:W-:-:S03]  /*d8a0*/  IMAD.X R127, R124, 0x1, R127, P4 ;  /* 0x000000017c7f7824 */ /* 0x000fc600020e067f */
[----:B------:R0:W-:Y:S04]  /*d8b0*/  STL [R1+0x7c], R187 ;  /* 0x00007cbb01007387 */ /* 0x0001e80000100800 */
[----:B-1----:R-:W5:Y:S04]  /*d8c0*/  LDL.LU R207, [R1+0x64] ;  /* 0x0000640001cf7983 */ /* 0x002f680000300800 */
[----:B------:R1:W-:Y:S04]  /*d8d0*/  STL [R1+0x50], R186 ;  /* 0x000050ba01007387 */ /* 0x0003e80000100800 */
[----:B------:R-:W5:Y:S04]  /*d8e0*/  LDL.LU R206, [R1+0x40] ;  /* 0x0000400001ce7983 */ /* 0x000f680000300800 */
[----:B------:R0:W-:Y:S04]  /*d8f0*/  STL [R1+0x74], R127 ;  /* 0x0000747f01007387 */ /* 0x0001e80000100800 */
        /* <DEDUP_REMOVED lines=15> */
[----:B------:R-:W5:Y:S04]  /*d9f0*/  LDL.LU R189, [R1] ;  /* 0x0000000001bd7983 */ /* 0x000f680000300800 */
[----:B------:R-:W5:Y:S04]  /*da00*/  LDL.LU R188, [R1+0x1c] ;  /* 0x00001c0001bc7983 */ /* 0x000f680000300800 */
[----:B0-----:R-:W5:Y:S04]  /*da10*/  LDL.LU R187, [R1+0x14] ;  /* 0x0000140001bb7983 */ /* 0x001f680000300800 */
[----:B-1----:R-:W5:Y:S04]  /*da20*/  LDL.LU R186, [R1+0xc] ;  /* 0x00000c0001ba7983 */ /* 0x002f680000300800 */
[----:B------:R-:W5:Y:S01]  /*da30*/  LDL.LU R127, [R1+0x4] ;  /* 0x00000400017f7983 */ /* 0x000f620000300800 */
[----:B------:R-:W-:-:S02]  /*da40*/  PRMT R193, RZ, 0x7610, R193 ;  /* 0x00007610ffc17816 */ /* 0x000fc400000000c1 */
[----:B------:R-:W-:Y:S01]  /*da50*/  IADD3 R208, P4, PT, R122, R208, RZ ;  /* 0x000000d07ad07210 */ /* 0x000fe20007f9e0ff */
[----:B--2---:R-:W-:Y:S01]  /*da60*/  IMAD.X R205, R124, 0x1, R205, P6 ;  /* 0x000000017ccd7824 */ /* 0x004fe200030e06cd */
[----:B---3--:R-:W-:Y:S01]  /*da70*/  IADD3 R204, P6, PT, R122, R204, RZ ;  /* 0x000000cc7acc7210 */ /* 0x008fe20007fde0ff */
[----:B------:R-:W-:Y:S01]  /*da80*/  IMAD.X R207, R124, 0x1, R207, P3 ;  /* 0x000000017ccf7824 */ /* 0x000fe200018e06cf */
[----:B------:R-:W-:Y:S01]  /*da90*/  IADD3 R206, P3, PT, R122, R206, RZ ;  /* 0x000000ce7ace7210 */ /* 0x000fe20007f7e0ff */
[----:B----4-:R-:W-:Y:S01]  /*daa0*/  IMAD.X R203, R124, 0x1, R203, P5 ;  /* 0x000000017ccb7824 */ /* 0x010fe200028e06cb */
[----:B-----5:R-:W-:Y:S01]  /*dab0*/  IADD3 R202, P5, PT, R122, R202, RZ ;  /* 0x000000ca7aca7210 */ /* 0x020fe20007fbe0ff */
[C---:B------:R-:W-:Y:S02]  /*dac0*/  IMAD.X R201, R124.reuse, 0x1, R201, P2 ;  /* 0x000000017cc97824 */ /* 0x040fe400010e06c9 */
[----:B------:R-:W-:Y:S01]  /*dad0*/  IMAD.X R195, R124, 0x1, R195, P6 ;  /* 0x000000017cc37824 */ /* 0x000fe200030e06c3 */
[----:B------:R-:W-:Y:S01]  /*dae0*/  IADD3 R194, P6, PT, R122, R194, RZ ;  /* 0x000000c27ac27210 */ /* 0x000fe20007fde0ff */
[----:B------:R-:W-:Y:S01]  /*daf0*/  IMAD.X R199, R124, 0x1, R199, P4 ;  /* 0x000000017cc77824 */ /* 0x000fe200020e06c7 */
[----:B------:R-:W-:Y:S01]  /*db00*/  IADD3 R198, P4, PT, R122, R198, RZ ;  /* 0x000000c67ac67210 */ /* 0x000fe20007f9e0ff */
[----:B------:R-:W-:Y:S01]  /*db10*/  IMAD.X R197, R124, 0x1, R197, P3 ;  /* 0x000000017cc57824 */ /* 0x000fe200018e06c5 */
[----:B------:R-:W-:-:S02]  /*db20*/  IADD3 R200, P2, PT, R122, R200, RZ ;  /* 0x000000c87ac87210 */ /* 0x000fc40007f5e0ff */
[----:B------:R-:W-:Y:S01]  /*db30*/  IADD3 R196, P3, PT, R122, R196, RZ ;  /* 0x000000c47ac47210 */ /* 0x000fe20007f7e0ff */
[----:B------:R-:W-:Y:S01]  /*db40*/  IMAD.X R186, R124, 0x1, R186, P6 ;  /* 0x000000017cba7824 */ /* 0x000fe200030e06ba */
[----:B------:R-:W-:-:S05]  /*db50*/  IADD3 R247, P6, PT, R122, R247, RZ ;  /* 0x000000f77af77210 */ /* 0x000fca0007fde0ff */
[----:B------:R-:W-:Y:S01]  /*db60*/  IMAD.X R246, R124, 0x1, R246, P6 ;  /* 0x000000017cf67824 */ /* 0x000fe200030e06f6 */
[----:B------:R-:W-:-:S05]  /*db70*/  IADD3 R237, P6, PT, R122, R237, RZ ;  /* 0x000000ed7aed7210 */ /* 0x000fca0007fde0ff */
[----:B------:R-:W-:Y:S01]  /*db80*/  IMAD.X R236, R124, 0x1, R236, P6 ;  /* 0x000000017cec7824 */ /* 0x000fe200030e06ec */
[----:B------:R-:W-:Y:S01]  /*db90*/  IADD3 R227, P6, PT, R122, R227, RZ ;  /* 0x000000e37ae37210 */ /* 0x000fe20007fde0ff */
[----:B------:R-:W-:Y:S01]  /*dba0*/  IMAD.X R188, R124, 0x1, R188, P4 ;  /* 0x000000017cbc7824 */ /* 0x000fe200020e06bc */
[----:B------:R-:W-:-:S03]  /*dbb0*/  IADD3 R251, P4, PT, R122, R251, RZ ;  /* 0x000000fb7afb7210 */ /* 0x000fc60007f9e0ff */
[----:B------:R-:W-:Y:S01]  /*dbc0*/  IMAD.X R226, R124, 0x1, R226, P6 ;  /* 0x000000017ce27824 */ /* 0x000fe200030e06e2 */
[----:B------:R-:W-:Y:S01]  /*dbd0*/  IADD3 R217, P6, PT, R122, R217, RZ ;  /* 0x000000d97ad97210 */ /* 0x000fe20007fde0ff */
        /* <DEDUP_REMOVED lines=120> */
[C---:B------:R-:W-:Y:S01]  /*e360*/  IMAD.X R75, R124.reuse, 0x1, R75, P5 ;  /* 0x000000017c4b7824 */ /* 0x040fe200028e064b */
[----:B------:R-:W-:Y:S01]  /*e370*/  STL [R1+0x48], R208 ;  /* 0x000048d001007387 */ /* 0x000fe20000100800 */
[----:B------:R-:W-:Y:S01]  /*e380*/  IMAD.X R117, R124, 0x1, R117, P2 ;  /* 0x000000017c757824 */ /* 0x000fe200010e0675 */
[----:B------:R-:W-:Y:S01]  /*e390*/  IADD3 R112, P5, PT, R122, R112, RZ ;  /* 0x000000707a707210 */ /* 0x000fe20007fbe0ff */
[----:B------:R-:W-:Y:S01]  /*e3a0*/  IMAD.X R51, R124, 0x1, R51, P6 ;  /* 0x000000017c337824 */ /* 0x000fe200030e0633 */
[----:B------:R-:W-:Y:S01]  /*e3b0*/  IADD3 R66, P2, PT, R122, R66, RZ ;  /* 0x000000427a427210 */ /* 0x000fe20007f5e0ff */
[----:B------:R-:W-:Y:S01]  /*e3c0*/  IMAD.X R115, R124, 0x1, R115, P3 ;  /* 0x000000017c737824 */ /* 0x000fe200018e0673 */
[----:B------:R-:W-:Y:S01]  /*e3d0*/  IADD3 R88, P6, PT, R122, R88, RZ ;  /* 0x000000587a587210 */ /* 0x000fe20007fde0ff */
[----:B------:R-:W-:Y:S01]  /*e3e0*/  IMAD.X R111, R124, 0x1, R111, P4 ;  /* 0x000000017c6f7824 */ /* 0x000fe200020e066f */
[----:B------:R-:W-:Y:S01]  /*e3f0*/  STL [R1+0x64], R207 ;  /* 0x000064cf01007387 */ /* 0x000fe20000100800 */
[----:B------:R-:W-:-:S02]  /*e400*/  IADD3 R64, P3, PT, R122, R64, RZ ;  /* 0x000000407a407210 */ /* 0x000fc40007f7e0ff */
[----:B------:R-:W-:Y:S01]  /*e410*/  IADD3 R60, P4, PT, R122, R60, RZ ;  /* 0x0000003c7a3c7210 */ /* 0x000fe20007f9e0ff */
[----:B------:R-:W-:Y:S01]  /*e420*/  STL [R1+0x40], R206 ;  /* 0x000040ce01007387 */ /* 0x000fe20000100800 */
[----:B------:R-:W-:-:S03]  /*e430*/  IMAD.X R113, R124, 0x1, R113, P5 ;  /* 0x000000017c717824 */ /* 0x000fc600028e0671 */
[----:B------:R-:W-:Y:S01]  /*e440*/  STL [R1+0x5c], R205 ;  /* 0x00005ccd01007387 */ /* 0x000fe20000100800 */
[----:B------:R-:W-:Y:S01]  /*e450*/  IMAD.X R69, R124, 0x1, R69, P2 ;  /* 0x000000017c457824 */ /* 0x000fe200010e0645 */
[----:B------:R-:W-:Y:S01]  /*e460*/  IADD3 R62, P5, PT, R122, R62, RZ ;  /* 0x0000003e7a3e7210 */ /* 0x000fe20007fbe0ff */
[----:B------:R-:W-:Y:S01]  /*e470*/  IMAD.X R89, R124, 0x1, R89, P6 ;  /* 0x000000017c597824 */ /* 0x000fe200030e0659 */
[----:B------:R-:W-:Y:S01]  /*e480*/  STL [R1+0x38], R204 ;  /* 0x000038cc01007387 */ /* 0x000fe20000100800 */
[----:B------:R-:W-:Y:S01]  /*e490*/  IADD3 R106, P2, PT, R122, R106, RZ ;  /* 0x0000006a7a6a7210 */ /* 0x000fe20007f5e0ff */
[----:B------:R-:W-:Y:S01]  /*e4a0*/  IMAD.X R67, R124, 0x1, R67, P3 ;  /* 0x000000017c437824 */ /* 0x000fe200018e0643 */
[----:B------:R-:W-:Y:S01]  /*e4b0*/  IADD3 R38, P6, PT, R122, R38, RZ ;  /* 0x000000267a267210 */ /* 0x000fe20007fde0ff */
[----:B------:R-:W-:Y:S01]  /*e4c0*/  STL [R1+0x54], R203 ;  /* 0x000054cb01007387 */ /* 0x000fe20000100800 */
[----:B------:R-:W-:Y:S01]  /*e4d0*/  IMAD.X R63, R124, 0x1, R63, P4 ;  /* 0x000000017c3f7824 */ /* 0x000fe200020e063f */
[----:B------:R-:W-:-:S02]  /*e4e0*/  IADD3 R104, P3, PT, R122, R104, RZ ;  /* 0x000000687a687210 */ /* 0x000fc40007f7e0ff */
[----:B------:R-:W-:Y:S01]  /*e4f0*/  STL [R1+0x30], R202 ;  /* 0x000030ca01007387 */ /* 0x000fe20000100800 */
[----:B------:R-:W-:-:S03]  /*e500*/  IADD3 R100, P4, PT, R122, R100, RZ ;  /* 0x000000647a647210 */ /* 0x000fc60007f9e0ff */
[----:B------:R-:W-:Y:S01]  /*e510*/  STL [R1+0x4c], R201 ;  /* 0x00004cc901007387 */ /* 0x000fe20000100800 */
[----:B------:R-:W-:-:S03]  /*e520*/  IMAD.X R65, R124, 0x1, R65, P5 ;  /* 0x000000017c417824 */ /* 0x000fc600028e0641 */
[----:B------:R-:W-:Y:S01]  /*e530*/  STL [R1+0x28], R200 ;  /* 0x000028c801007387 */ /* 0x000fe20000100800 */
[----:B------:R-:W-:-:S03]  /*e540*/  IMAD.X R107, R124, 0x1, R107, P2 ;  /* 0x000000017c6b7824 */ /* 0x000fc600010e066b */
[----:B------:R-:W-:Y:S01]  /*e550*/  STL [R1+0x44], R199 ;  /* 0x000044c701007387 */ /* 0x000fe20000100800 */
[----:B------:R-:W-:Y:S01]  /*e560*/  IMAD.X R41, R124, 0x1, R41, P6 ;  /* 0x000000017c297824 */ /* 0x000fe200030e0629 */
[C---:B------:R-:W-:Y:S02]  /*e570*/  IADD3 R102, P5, PT, R122.reuse, R102, RZ ;  /* 0x000000667a667210 */ /* 0x040fe40007fbe0ff */
        /* <DEDUP_REMOVED lines=14> */
[----:B------:R-:W-:Y:S01]  /*e660*/  IADD3 R52, P5, PT, R122, R52, RZ ;  /* 0x000000347a347210 */ /* 0x000fe20007fbe0ff */
[----:B------:R-:W-:Y:S02]  /*e670*/  IMAD.X R57, R124, 0x1, R57, P3 ;  /* 0x000000017c397824 */ /* 0x000fe400018e0639 */
[----:B------:R-:W-:Y:S01]  /*e680*/  STL [R1+0x8], R191 ;  /* 0x000008bf01007387 */ /* 0x000fe20000100800 */
[----:B------:R-:W-:Y:S01]  /*e690*/  IADD3 R96, P2, PT, R122, R96, RZ ;  /* 0x000000607a607210 */ /* 0x000fe20007f5e0ff */
[----:B------:R-:W-:Y:S02]  /*e6a0*/  IMAD.X R53, R124, 0x1, R53, P4 ;  /* 0x000000017c357824 */ /* 0x000fe400020e0635 */
[----:B------:R-:W-:Y:S01]  /*e6b0*/  STL [R1+0x24], R190 ;  /* 0x000024be01007387 */ /* 0x000fe20000100800 */
[C---:B------:R-:W-:Y:S02]  /*e6c0*/  IADD3 R94, P3, PT, R122.reuse, R94, RZ ;  /* 0x0000005e7a5e7210 */ /* 0x040fe40007f7e0ff */
[----:B------:R-:W-:Y:S01]  /*e6d0*/  IADD3 R90, P4, PT, R122, R90, RZ ;  /* 0x0000005a7a5a7210 */ /* 0x000fe20007f9e0ff */
[----:B------:R-:W-:Y:S04]  /*e6e0*/  STL [R1], R189 ;  /* 0x000000bd01007387 */ /* 0x000fe80000100800 */
[----:B------:R-:W-:Y:S01]  /*e6f0*/  STL [R1+0x1c], R188 ;  /* 0x00001cbc01007387 */ /* 0x000fe20000100800 */
[----:B------:R-:W-:-:S03]  /*e700*/  IMAD.X R55, R124, 0x1, R55, P5 ;  /* 0x000000017c377824 */ /* 0x000fc600028e0637 */
[----:B------:R-:W-:Y:S01]  /*e710*/  STL [R1+0x14], R187 ;  /* 0x000014bb01007387 */ /* 0x000fe20000100800 */
[----:B------:R-:W-:-:S03]  /*e720*/  IMAD.X R97, R124, 0x1, R97, P2 ;  /* 0x000000017c617824 */ /* 0x000fc600010e0661 */
[----:B------:R0:W-:Y:S01]  /*e730*/  STL [R1+0xc], R186 ;  /* 0x00000cba01007387 */ /* 0x0001e20000100800 */
[----:B------:R-:W-:Y:S01]  /*e740*/  IMAD.X R79, R124, 0x1, R79, P6 ;  /* 0x000000017c4f7824 */ /* 0x000fe200030e064f */
[----:B------:R-:W-:Y:S01]  /*e750*/  IADD3 R92, P5, PT, R122, R92, RZ ;  /* 0x0000005c7a5c7210 */ /* 0x000fe20007fbe0ff */
[----:B------:R-:W-:Y:S01]  /*e760*/  IMAD.X R95, R124, 0x1, R95, P3 ;  /* 0x000000017c5f7824 */ /* 0x000fe200018e065f */
[----:B------:R-:W-:Y:S01]  /*e770*/  IADD3 R46, P2, PT, R122, R46, RZ ;  /* 0x0000002e7a2e7210 */ /* 0x000fe20007f5e0ff */
[----:B------:R-:W-:Y:S01]  /*e780*/  IMAD.X R91, R124, 0x1, R91, P4 ;  /* 0x000000017c5b7824 */ /* 0x000fe200020e065b */
[----:B------:R-:W1:Y:S01]  /*e790*/  SYNCS.PHASECHK.TRANS64.TRYWAIT P6, [UR13], R126 ;  /* 0x0000007eff0075a7 */ /* 0x000e6200080c110d */
[C---:B------:R-:W-:Y:S01]  /*e7a0*/  IADD3 R44, P3, PT, R122.reuse, R44, RZ ;  /* 0x0000002c7a2c7210 */ /* 0x040fe20007f7e0ff */
[----:B0-----:R-:W0:Y:S01]  /*e7b0*/  S2R R186, SR_TID.X ;  /* 0x0000000000ba7919 */ /* 0x001e220000002100 */
        /* <DEDUP_REMOVED lines=10> */
[----:B------:R2:W-:Y:S01]  /*e860*/  STL [R1+0x4], R127 ;  /* 0x0000047f01007387 */ /* 0x0005e20000100800 */
[----:B------:R-:W-:Y:S01]  /*e870*/  IMAD.X R87, R124, 0x1, R87, P2 ;  /* 0x000000017c577824 */ /* 0x000fe200010e0657 */
[----:B------:R-:W-:Y:S01]  /*e880*/  IADD3 R82, P5, PT, R122, R82, RZ ;  /* 0x000000527a527210 */ /* 0x000fe20007fbe0ff */
[----:B------:R-:W-:Y:S01]  /*e890*/  IMAD.X R85, R124, 0x1, R85, P3 ;  /* 0x000000017c557824 */ /* 0x000fe200018e0655 */
[----:B------:R-:W-:Y:S01]  /*e8a0*/  IADD3 R36, P2, PT, R122, R36, RZ ;  /* 0x000000247a247210 */ /* 0x000fe20007f5e0ff */
[----:B------:R-:W-:Y:S01]  /*e8b0*/  IMAD.X R81, R124, 0x1, R81, P4 ;  /* 0x000000017c517824 */ /* 0x000fe200020e0651 */
[----:B------:R-:W-:-:S02]  /*e8c0*/  IADD3 R35, P3, PT, R122, R35, RZ ;  /* 0x000000237a237210 */ /* 0x000fc40007f7e0ff */
[C---:B------:R-:W-:Y:S02]  /*e8d0*/  IADD3 R22, P4, PT, R121.reuse, R22, RZ ;  /* 0x0000001679167210 */ /* 0x040fe40007f9e0ff */
[----:B--2---:R-:W-:Y:S01]  /*e8e0*/  SHF.R.S32.HI R127, RZ, 0x1f, R121 ;  /* 0x0000001fff7f7819 */ /* 0x004fe20000011479 */
[----:B------:R-:W-:Y:S01]  /*e8f0*/  IMAD.X R83, R124, 0x1, R83, P5 ;  /* 0x000000017c537824 */ /* 0x000fe200028e0653 */
[----:B------:R-:W-:Y:S01]  /*e900*/  IADD3 R33, P5, PT, R122, R33, RZ ;  /* 0x000000217a217210 */ /* 0x000fe20007fbe0ff */
[C---:B------:R-:W-:Y:S01]  /*e910*/  IMAD.X R39, R124.reuse, 0x1, R39, P2 ;  /* 0x000000017c277824 */ /* 0x040fe200010e0627 */
[C---:B------:R-:W-:Y:S01]  /*e920*/  IADD3 R30, P2, PT, R121.reuse, R30, RZ ;  /* 0x0000001e791e7210 */ /* 0x040fe20007f5e0ff */
[C---:B------:R-:W-:Y:S01]  /*e930*/  IMAD.X R37, R124.reuse, 0x1, R37, P3 ;  /* 0x000000017c257824 */ /* 0x040fe200018e0625 */
[----:B------:R-:W-:Y:S01]  /*e940*/  IADD3 R15, P3, PT, R121, R15, RZ ;  /* 0x0000000f790f7210 */ /* 0x000fe20007f7e0ff */
[----:B------:R-:W-:Y:S01]  /*e950*/  IMAD.X R25, R127, 0x1, R25, P4 ;  /* 0x000000017f197824 */ /* 0x000fe200020e0619 */
[C---:B------:R-:W-:Y:S01]  /*e960*/  IADD3 R20, P4, PT, R121.reuse, R20, RZ ;  /* 0x0000001479147210 */ /* 0x040fe20007f9e0ff */
        /* <DEDUP_REMOVED lines=13> */
[----:B0-----:R-:W-:Y:S01]  /*ea40*/  SHF.R.U32.HI R187, RZ, 0x6, R186 ;  /* 0x00000006ffbb7819 */ /* 0x001fe200000116ba */
[----:B------:R-:W-:Y:S01]  /*ea50*/  IMAD.X R21, R127, 0x1, R21, P4 ;  /* 0x000000017f157824 */ /* 0x000fe200020e0615 */
[----:B------:R-:W-:-:S02]  /*ea60*/  IADD3 R11, P3, PT, R121, R11, RZ ;  /* 0x0000000b790b7210 */ /* 0x000fc40007f7e0ff */
[----:B------:R-:W-:Y:S01]  /*ea70*/  IADD3 R16, P4, PT, R121, R16, RZ ;  /* 0x0000001079107210 */ /* 0x000fe20007f9e0ff */
[----:B------:R-:W-:Y:S01]  /*ea80*/  IMAD.X R6, R127, 0x1, R6, P5 ;  /* 0x000000017f067824 */ /* 0x000fe200028e0606 */
[----:B------:R-:W-:Y:S01]  /*ea90*/  SGXT.U32 R187, R187, 0x1 ;  /* 0x00000001bbbb781a */ /* 0x000fe20000000000 */
[----:B------:R-:W-:Y:S01]  /*eaa0*/  IMAD.X R27, R127, 0x1, R27, P2 ;  /* 0x000000017f1b7824 */ /* 0x000fe200010e061b */
[----:B------:R-:W-:Y:S01]  /*eab0*/  IADD3 R3, P5, PT, R121, R3, RZ ;  /* 0x0000000379037210 */ /* 0x000fe20007fbe0ff */
[----:B------:R-:W-:Y:S01]  /*eac0*/  IMAD.X R12, R127, 0x1, R12, P3 ;  /* 0x000000017f0c7824 */ /* 0x000fe200018e060c */
[----:B------:R-:W-:Y:S01]  /*ead0*/  IADD3 R26, P2, PT, R121, R26, RZ ;  /* 0x0000001a791a7210 */ /* 0x000fe20007f5e0ff */
[----:B------:R-:W-:Y:S01]  /*eae0*/  IMAD.X R18, R127, 0x1, R18, P4 ;  /* 0x000000017f127824 */ /* 0x000fe200020e0612 */
[C---:B------:R-:W-:Y:S02]  /*eaf0*/  IADD3 R8, P3, PT, R121.reuse, R8, RZ ;  /* 0x0000000879087210 */ /* 0x040fe40007f7e0ff */
[----:B------:R-:W-:-:S02]  /*eb00*/  IADD3 R0, P4, PT, R121, R0, RZ ;  /* 0x0000000079007210 */ /* 0x000fc40007f9e0ff */
[----:B------:R-:W-:Y:S01]  /*eb10*/  LOP3.LUT R186, R187, 0x8, RZ, 0xfc, !PT ;  /* 0x00000008bbba7812 */ /* 0x000fe200078efcff */
[----:B------:R-:W-:Y:S01]  /*eb20*/  IMAD.X R5, R127, 0x1, R5, P5 ;  /* 0x000000017f057824 */ /* 0x000fe200028e0605 */
[-C--:B------:R-:W-:Y:S01]  /*eb30*/  ISETP.GE.AND P5, PT, R187, R123.reuse, PT ;  /* 0x0000007bbb00720c */ /* 0x080fe20003fa6270 */
[C---:B------:R-:W-:Y:S01]  /*eb40*/  IMAD.X R29, R127.reuse, 0x1, R29, P2 ;  /* 0x000000017f1d7824 */ /* 0x040fe200010e061d */
[----:B------:R-:W-:Y:S01]  /*eb50*/  ISETP.GE.AND P2, PT, R186, R123, PT ;  /* 0x0000007bba00720c */ /* 0x000fe20003f46270 */
[C---:B------:R-:W-:Y:S02]  /*eb60*/  IMAD.X R10, R127.reuse, 0x1, R10, P3 ;  /* 0x000000017f0a7824 */ /* 0x040fe400018e060a */
[----:B------:R-:W-:Y:S01]  /*eb70*/  IMAD.X R2, R127, 0x1, R2, P4 ;  /* 0x000000017f027824 */ /* 0x000fe200020e0602 */
[----:B-1----:R-:W-:Y:S09]  /*eb80*/  @!P6 BRA `(.L_x_8) ;  /* 0x000000e800e4e947 */ /* 0x002ff20003800000 */
.L_x_16:
[----:B------:R-:W0:Y:S01]  /*eb90*/  S2R R127, SR_TID.X ;  /* 0x00000000007f7919 */ /* 0x000e220000002100 */
[----:B------:R-:W-:Y:S01]  /*eba0*/  @!P5 IMAD.MOV.U32 R126, RZ, RZ, R0 ;  /* 0x000000ffff7ed224 */ /* 0x000fe200078e0000 */
[----:B0-----:R-:W-:-:S04]  /*ebb0*/  SHF.R.U32.HI R127, RZ, 0x6, R127 ;  /* 0x00000006ff7f7819 */ /* 0x001fc8000001167f */
[----:B------:R-:W-:-:S04]  /*ebc0*/  SGXT.U32 R127, R127, 0x1 ;  /* 0x000000017f7f781a */ /* 0x000fc80000000000 */
[----:B------:R-:W-:-:S04]  /*ebd0*/  LOP3.LUT R127, R127, 0x10, RZ, 0xfc, !PT ;  /* 0x000000107f7f7812 */ /* 0x000fc800078efcff */
[----:B------:R-:W-:Y:S01]  /*ebe0*/  ISETP.GE.AND P3, PT, R127, R123, PT ;  /* 0x0000007b7f00720c */ /* 0x000fe20003f66270 */
[----:B------:R-:W-:-:S05]  /*ebf0*/  @!P5 IMAD.MOV.U32 R127, RZ, RZ, R2 ;  /* 0x000000ffff7fd224 */ /* 0x000fca00078e0002 */
[----:B------:R0:W2:Y:S01]  /*ec00*/  @!P5 LDG.E.U8 R193, desc[UR24][R126.64] ;  /* 0x000000187ec1d981 */ /* 0x0000a2000c1e1100 */
[----:B------:R-:W-:Y:S01]  /*ec10*/  PRMT R192, RZ, 0x7610, R192 ;  /* 0x00007610ffc07816 */ /* 0x000fe200000000c0 */
[----:B0-----:R-:W0:Y:S01]  /*ec20*/  S2R R127, SR_TID.X ;  /* 0x00000000007f7919 */ /* 0x001e220000002100 */
[----:B------:R-:W-:Y:S01]  /*ec30*/  @!P2 IMAD.MOV.U32 R126, RZ, RZ, R3 ;  /* 0x000000ffff7ea224 */ /* 0x000fe200078e0003 */
[----:B------:R-:W-:Y:S02]  /*ec40*/  PRMT R191, RZ, 0x7610, R191 ;  /* 0x00007610ffbf7816 */ /* 0x000fe400000000bf */
[----:B0-----:R-:W-:-:S04]  /*ec50*/  SHF.R.U32.HI R127, RZ, 0x6, R127 ;  /* 0x00000006ff7f7819 */ /* 0x001fc8000001167f */
[----:B------:R-:W-:-:S04]  /*ec60*/  SGXT.U32 R127, R127, 0x1 ;  /* 0x000000017f7f781a */ /* 0x000fc80000000000 */
[----:B------:R-:W-:-:S04]  /*ec70*/  LOP3.LUT R127, R127, 0x18, RZ, 0xfc, !PT ;  /* 0x000000187f7f7812 */ /* 0x000fc800078efcff */
[----:B------:R-:W-:Y:S01]  /*ec80*/  ISETP.GE.AND P4, PT, R127, R123, PT ;  /* 0x0000007b7f00720c */ /* 0x000fe20003f86270 */
[----:B------:R-:W-:-:S05]  /*ec90*/  @!P2 IMAD.MOV.U32 R127, RZ, RZ, R5 ;  /* 0x000000ffff7fa224 */ /* 0x000fca00078e0005 */
[----:B------:R0:W3:Y:S02]  /*eca0*/  @!P2 LDG.E.U8 R192, desc[UR24][R126.64] ;  /* 0x000000187ec0a981 */ /* 0x0000e4000c1e1100 */
[----:B0-----:R-:W-:Y:S02]  /*ecb0*/  @!P3 IMAD.MOV.U32 R126, RZ, RZ, R4 ;  /* 0x000000ffff7eb224 */ /* 0x001fe400078e0004 */
[----:B------:R-:W-:-:S05]  /*ecc0*/  @!P3 IMAD.MOV.U32 R127, RZ, RZ, R6 ;  /* 0x000000ffff7fb224 */ /* 0x000fca00078e0006 */
[----:B------:R0:W4:Y:S01]  /*ecd0*/  @!P3 LDG.E.U8 R191, desc[UR24][R126.64] ;  /* 0x000000187ebfb981 */ /* 0x000122000c1e1100 */
[----:B------:R-:W-:Y:S01]  /*ece0*/  PRMT R208, RZ, 0x7610, R208 ;  /* 0x00007610ffd07816 */ /* 0x000fe200000000d0 */
[----:B0-----:R-:W0:Y:S01]  /*ecf0*/  S2R R127, SR_TID.X ;  /* 0x00000000007f7919 */ /* 0x001e220000002100 */
[----:B------:R-:W-:Y:S01]  /*ed00*/  @!P4 IMAD.MOV.U32 R126, RZ, RZ, R7 ;  /* 0x000000ffff7ec224 */ /* 0x000fe200078e0007 */
[----:B0-----:R-:W-:-:S04]  /*ed10*/  SHF.R.U32.HI R127, RZ, 0x6, R127 ;  /* 0x00000006ff7f7819 */ /* 0x001fc8000001167f */
[----:B------:R-:W-:-:S04]  /*ed20*/  SGXT.U32 R127, R127, 0x1 ;  /* 0x000000017f7f781a */ /* 0x000fc80000000000 */
[----:B------:R-:W-:-:S04]  /*ed30*/  LOP3.LUT R127, R127, 0x2, RZ, 0xfc, !PT ;  /* 0x000000027f7f7812 */ /* 0x000fc800078efcff */
[----:B------:R-:W-:Y:S01]  /*ed40*/  ISETP.GE.AND P2, PT, R127, R123, PT ;  /* 0x0000007b7f00720c */ /* 0x000fe20003f46270 */
[----:B------:R-:W-:-:S05]  /*ed50*/  @!P4 IMAD.MOV.U32 R127, RZ, RZ, R9 ;  /* 0x000000ffff7fc224 */ /* 0x000fca00078e0009 */
[----:B------:R0:W5:Y:S01]  /*ed60*/  @!P4 LDG.E.U8 R208, desc[UR24][R126.64] ;  /* 0x000000187ed0c981 */ /* 0x000162000c1e1100 */
[----:B------:R-:W-:Y:S01]  /*ed70*/  PRMT R207, RZ, 0x7610, R207 ;  /* 0x00007610ffcf7816 */ /* 0x000fe200000000cf */
[----:B0-----:R-:W0:Y:S05]  /*ed80*/  S2R R127, SR_TID.X ;  /* 0x00000000007f7919 */ /* 0x001e2a0000002100 */
[----:B------:R-:W-:Y:S01]  /*ed90*/  @!P2 IMAD.MOV.U32 R126, RZ, RZ, R8 ;  /* 0x000000ffff7ea224 */ /* 0x000fe200078e0008 */
[----:B------:R-:W-:Y:S02]  /*eda0*/  PRMT R190, RZ, 0x7610, R190 ;  /* 0x00007610ffbe7816 */ /* 0x000fe400000000be */
[----:B0-----:R-:W-:-:S04]  /*edb0*/  SHF.R.U32.HI R127, RZ, 0x6, R127 ;  /* 0x00000006ff7f7819 */ /* 0x001fc8000001167f */
[----:B------:R-:W-:-:S04]  /*edc0*/  SGXT.U32 R127, R127, 0x1 ;  /* 0x000000017f7f781a */ /* 0x000fc80000000000 */
[----:B------:R-:W-:-:S04]  /*edd0*/  LOP3.LUT R127, R127, 0xa, RZ, 0xfc, !PT ;  /* 0x0000000a7f7f7812 */ /* 0x000fc800078efcff */
[----:B------:R-:W-:Y:S01]  /*ede0*/  ISETP.GE.AND P3, PT, R127, R123, PT ;  /* 0x0000007b7f00720c */ /* 0x000fe20003f66270 */
[----:B------:R-:W-:-:S05]  /*edf0*/  @!P2 IMAD.MOV.U32 R127, RZ, RZ, R10 ;  /* 0x000000ffff7fa224 */ /* 0x000fca00078e000a */
[----:B------:R0:W2:Y:S07]  /*ee00*/  @!P2 LDG.E.U8 R207, desc[UR24][R126.64] ;  /* 0x000000187ecfa981 */ /* 0x0000ae000c1e1100 */
[----:B0-----:R-:W-:Y:S02]  /*ee10*/  @!P3 IMAD.MOV.U32 R126, RZ, RZ, R11 ;  /* 0x000000ffff7eb224 */ /* 0x001fe400078e000b */
[----:B------:R-:W-:-:S05]  /*ee20*/  @!P3 IMAD.MOV.U32 R127, RZ, RZ, R12 ;  /* 0x000000ffff7fb224 */ /* 0x000fca00078e000c */
[----:B------:R0:W2:Y:S01]  /*ee30*/  @!P3 LDG.E.U8 R190, desc[UR24][R126.64] ;  /* 0x000000187ebeb981 */ /* 0x0000a2000c1e1100 */
[----:B------:R-:W-:Y:S01]  /*ee40*/  PRMT R189, RZ, 0x7610, R189 ;  /* 0x00007610ffbd7816 */ /* 0x000fe200000000bd */
[----:B0-----:R-:W0:Y:S02]  /*ee50*/  S2R R127, SR_TID.X ;  /* 0x00000000007f7919 */ /* 0x001e240000002100 */
[----:B0-----:R-:W-:-:S04]  /*ee60*/  SHF.R.U32.HI R127, RZ, 0x6, R127 ;  /* 0x00000006ff7f7819 */ /* 0x001fc8000001167f */
[----:B------:R-:W-:-:S04]  /*ee70*/  SGXT.U32 R127, R127, 0x1 ;  /* 0x000000017f7f781a */ /* 0x000fc80000000000 */
[C---:B------:R-:W-:Y:S02]  /*ee80*/  LOP3.LUT R126, R127.reuse, 0x12, RZ, 0xfc, !PT ;  /* 0x000000127f7e7812 */ /* 0x040fe400078efcff */
[----:B------:R-:W-:Y:S02]  /*ee90*/  LOP3.LUT R127, R127, 0x1a, RZ, 0xfc, !PT ;  /* 0x0000001a7f7f7812 */ /* 0x000fe400078efcff */
[-C--:B------:R-:W-:Y:S02]  /*eea0*/  ISETP.GE.AND P2, PT, R126, R123.reuse, PT ;  /* 0x0000007b7e00720c */ /* 0x080fe40003f46270 */
[----:B------:R-:W-:-:S11]  /*eeb0*/  ISETP.GE.AND P3, PT, R127, R123, PT ;  /* 0x0000007b7f00720c */ /* 0x000fd60003f66270 */
[----:B------:R-:W-:Y:S02]  /*eec0*/  @!P2 IMAD.MOV.U32 R126, RZ, RZ, R13 ;  /* 0x000000ffff7ea224 */ /* 0x000fe400078e000d */
[----:B------:R-:W-:-:S05]  /*eed0*/  @!P2 IMAD.MOV.U32 R127, RZ, RZ, R14 ;  /* 0x000000ffff7fa224 */ /* 0x000fca00078e000e */
[----:B------:R0:W2:Y:S01]  /*eee0*/  @!P2 LDG.E.U8 R189, desc[UR24][R126.64] ;  /* 0x000000187ebda981 */ /* 0x0000a2000c1e1100 */
        /* <DEDUP_REMOVED lines=10> */
[----:B0-----:R-:W0:Y:S05]  /*ef90*/  S2R R127, SR_TID.X ;  /* 0x00000000007f7919 */ /* 0x001e2a0000002100 */
        /* <DEDUP_REMOVED lines=37> */
[----:B0-----:R-:W-:-:S04]  /*f1f0*/  LEA.HI R127, R127, 0xe, RZ, 0x1a ;  /* 0x0000000e7f7f7811 */ /* 0x001fc800078fd0ff */
[----:B------:R-:W-:Y:S01]  /*f200*/  ISETP.GE.AND P3, PT, R127, R123, PT ;  /* 0x0000007b7f00720c */ /* 0x000fe20003f66270 */
[----:B------:R-:W-:-:S05]  /*f210*/  @!P2 IMAD.MOV.U32 R127, RZ, RZ, R29 ;  /* 0x000000ffff7fa224 */ /* 0x000fca00078e001d */
[----:B------:R0:W4:Y:S01]  /*f220*/  @!P2 LDG.E.U8 R204, desc[UR24][R126.64] ;  /* 0x000000187ecca981 */ /* 0x000122000c1e1100 */
        /* <DEDUP_REMOVED lines=12> */
[----:B0-----:R-:W-:-:S04]  /*f2f0*/  LEA.HI R127, R127, 0x1e, RZ, 0x1a ;  /* 0x0000001e7f7f7811 */ /* 0x001fc800078fd0ff */
[----:B------:R-:W-:Y:S01]  /*f300*/  ISETP.GE.AND P3, PT, R127, R123, PT ;  /* 0x0000007b7f00720c */ /* 0x000fe20003f66270 */
[----:B------:R-:W-:-:S05]  /*f310*/  @!P2 IMAD.MOV.U32 R127, RZ, RZ, R31 ;  /* 0x000000ffff7fa224 */ /* 0x000fca00078e001f */
[----:B------:R0:W5:Y:S01]  /*f320*/  @!P2 LDG.E.U8 R202, desc[UR24][R126.64] ;  /* 0x000000187ecaa981 */ /* 0x000162000c1e1100 */
[----:B------:R-:W-:Y:S01]  /*f330*/  PRMT R201, RZ, 0x7610, R201 ;  /* 0x00007610ffc97816 */ /* 0x000fe200000000c9 */
[----:B0-----:R-:W0:Y:S05]  /*f340*/  S2R R127, SR_TID.X ;  /* 0x00000000007f7919 */ /* 0x001e2a0000002100 */
[----:B------:R-:W-:Y:S01]  /*f350*/  @!P3 IMAD.MOV.U32 R126, RZ, RZ, R30 ;  /* 0x000000ffff7eb224 */ /* 0x000fe200078e001e */
[----:B------:R-:W-:Y:S02]  /*f360*/  PRMT R200, RZ, 0x7610, R200 ;  /* 0x00007610ffc87816 */ /* 0x000fe400000000c8 */
[----:B0-----:R-:W-:-:S04]  /*f370*/  LOP3.LUT R127, R127, 0x1f, RZ, 0xc0, !PT ;  /* 0x0000001f7f7f7812 */ /* 0x001fc800078ec0ff */
[----:B------:R-:W-:Y:S01]  /*f380*/  ISETP.GE.AND P2, PT, R127, R123, PT ;  /* 0x0000007b7f00720c */ /* 0x000fe20003f46270 */
[----:B------:R-:W-:-:S05]  /*f390*/  @!P3 IMAD.MOV.U32 R127, RZ, RZ, R32 ;  /* 0x000000ffff7fb224 */ /* 0x000fca00078e0020 */
[----:B------:R0:W5:Y:S01]  /*f3a0*/  @!P3 LDG.E.U8 R201, desc[UR24][R126.64] ;  /* 0x000000187ec9b981 */ /* 0x000162000c1e1100 */
[----:B------:R-:W-:Y:S06]  /*f3b0*/  BAR.SYNC.DEFER_BLOCKING 0x0 ;  /* 0x0000000000007b1d */ /* 0x000fec0000010000 */
[----:B0-----:R-:W-:Y:S02]  /*f3c0*/  @!P2 IMAD.MOV.U32 R126, RZ, RZ, R33 ;  /* 0x000000ffff7ea224 */ /* 0x001fe400078e0021 */
[----:B------:R-:W-:-:S05]  /*f3d0*/  @!P2 IMAD.MOV.U32 R127, RZ, RZ, R34 ;  /* 0x000000ffff7fa224 */ /* 0x000fca00078e0022 */
[----:B------:R0:W5:Y:S01]  /*f3e0*/  @!P2 LDG.E.U8 R200, desc[UR24][R126.64] ;  /* 0x000000187ec8a981 */ /* 0x000162000c1e1100 */
[----:B------:R-:W-:Y:S02]  /*f3f0*/  PRMT R199, RZ, 0x7610, R199 ;  /* 0x00007610ffc77816 */ /* 0x000fe400000000c7 */
[----:B------:R-:W-:Y:S01]  /*f400*/  PRMT R198, RZ, 0x7610, R198 ;  /* 0x00007610ffc67816 */ /* 0x000fe200000000c6 */
[----:B0-----:R-:W-:Y:S02]  /*f410*/  @!P2 IMAD.MOV.U32 R126, RZ, RZ, R35 ;  /* 0x000000ffff7ea224 */ /* 0x001fe400078e0023 */
[----:B------:R-:W-:-:S05]  /*f420*/  @!P2 IMAD.MOV.U32 R127, RZ, RZ, R37 ;  /* 0x000000ffff7fa224 */ /* 0x000fca00078e0025 */
[----:B------:R0:W5:Y:S01]  /*f430*/  @!P2 LDG.E.U8 R199, desc[UR24][R126.64] ;  /* 0x000000187ec7a981 */ /* 0x000162000c1e1100 */
        /* <DEDUP_REMOVED lines=15> */
[----:B------:R0:W5:Y:S04]  /*f530*/  @!P2 LDG.E.U8 R195, desc[UR24][R126.64] ;  /* 0x000000187ec3a981 */ /* 0x000168000c1e1100 */
[----:B--2---:R1:W-:Y:S01]  /*f540*/  STS.U8 [R160+UR11+0x8800], R193 ;  /* 0x008800c1a0007988 */ /* 0x0043e2000800000b */
[----:B0-----:R-:W-:Y:S02]  /*f550*/  @!P2 IMAD.MOV.U32 R126, RZ, RZ, R44 ;  /* 0x000000ffff7ea224 */ /* 0x001fe400078e002c */
[----:B------:R-:W-:Y:S01]  /*f560*/  @!P2 IMAD.MOV.U32 R127, RZ, RZ, R47 ;  /* 0x000000ffff7fa224 */ /* 0x000fe200078e002f */
[----:B-1----:R-:W-:-:S04]  /*f570*/  PRMT R193, RZ, 0x7610, R193 ;  /* 0x00007610ffc17816 */ /* 0x002fc800000000c1 */
[----:B------:R0:W2:Y:S04]  /*f580*/  @!P2 LDG.E.U8 R194, desc[UR24][R126.64] ;  /* 0x000000187ec2a981 */ /* 0x0000a8000c1e1100 */
[----:B---3--:R1:W-:Y:S01]  /*f590*/  STS.U8 [R160+UR11+0x8a00], R192 ;  /* 0x008a00c0a0007988 */ /* 0x0083e2000800000b */
[----:B0-----:R-:W-:Y:S02]  /*f5a0*/  @!P2 IMAD.MOV.U32 R126, RZ, RZ, R46 ;  /* 0x000000ffff7ea224 */ /* 0x001fe400078e002e */
[----:B------:R-:W-:Y:S01]  /*f5b0*/  @!P2 IMAD.MOV.U32 R127, RZ, RZ, R49 ;  /* 0x000000ffff7fa224 */ /* 0x000fe200078e0031 */
[----:B-1----:R-:W-:-:S04]  /*f5c0*/  PRMT R192, RZ, 0x7610, R192 ;  /* 0x00007610ffc07816 */ /* 0x002fc800000000c0 */
[----:B------:R0:W3:Y:S04]  /*f5d0*/  @!P2 LDG.E.U8 R193, desc[UR24][R126.64] ;  /* 0x000000187ec1a981 */ /* 0x0000e8000c1e1100 */
[----:B----4-:R1:W-:Y:S01]  /*f5e0*/  STS.U8 [R160+UR11+0x8c00], R191 ;  /* 0x008c00bfa0007988 */ /* 0x0103e2000800000b */
[----:B0-----:R-:W-:Y:S02]  /*f5f0*/  @!P2 IMAD.MOV.U32 R126, RZ, RZ, R48 ;  /* 0x000000ffff7ea224 */ /* 0x001fe400078e0030 */
[----:B------:R-:W-:Y:S01]  /*f600*/  @!P2 IMAD.MOV.U32 R127, RZ, RZ, R51 ;  /* 0x000000ffff7fa224 */ /* 0x000fe200078e0033 */
[----:B-1----:R-:W-:-:S04]  /*f610*/  PRMT R191, RZ, 0x7610, R191 ;  /* 0x00007610ffbf7816 */ /* 0x002fc800000000bf */
[----:B------:R0:W4:Y:S04]  /*f620*/  @!P2 LDG.E.U8 R192, desc[UR24][R126.64] ;  /* 0x000000187ec0a981 */ /* 0x000128000c1e1100 */
[----:B-----5:R1:W-:Y:S01]  /*f630*/  STS.U8 [R160+UR11+0x8e00], R208 ;  /* 0x008e00d0a0007988 */ /* 0x0203e2000800000b */
[----:B0-----:R-:W-:Y:S02]  /*f640*/  @!P2 IMAD.MOV.U32 R126, RZ, RZ, R50 ;  /* 0x000000ffff7ea224 */ /* 0x001fe400078e0032 */
[----:B------:R-:W-:Y:S01]  /*f650*/  @!P2 IMAD.MOV.U32 R127, RZ, RZ, R53 ;  /* 0x000000ffff7fa224 */ /* 0x000fe200078e0035 */
[----:B-1----:R-:W-:-:S04]  /*f660*/  PRMT R208, RZ, 0x7610, R208 ;  /* 0x00007610ffd07816 */ /* 0x002fc800000000d0 */
[----:B------:R0:W5:Y:S04]  /*f670*/  @!P2 LDG.E.U8 R191, desc[UR24][R126.64] ;  /* 0x000000187ebfa981 */ /* 0x000168000c1e1100 */
[----:B------:R1:W-:Y:S01]  /*f680*/  STS.U8 [R77+UR11+0x8880], R207 ;  /* 0x008880cf4d007988 */ /* 0x0003e2000800000b */
[----:B0-----:R-:W-:Y:S02]  /*f690*/  @!P2 IMAD.MOV.U32 R126, RZ, RZ, R52 ;  /* 0x000000ffff7ea224 */ /* 0x001fe400078e0034 */
[----:B------:R-:W-:Y:S01]  /*f6a0*/  @!P2 IMAD.MOV.U32 R127, RZ, RZ, R55 ;  /* 0x000000ffff7fa224 */ /* 0x000fe200078e0037 */
[----:B-1----:R-:W-:-:S04]  /*f6b0*/  PRMT R207, RZ, 0x7610, R207 ;  /* 0x00007610ffcf7816 */ /* 0x002fc800000000cf */
[----:B------:R0:W2:Y:S04]  /*f6c0*/  @!P2 LDG.E.U8 R208, desc[UR24][R126.64] ;  /* 0x000000187ed0a981 */ /* 0x0000a8000c1e1100 */
        /* <DEDUP_REMOVED lines=14> */
[----:B------:R0:W2:Y:S02]  /*f7b0*/  @!P2 LDG.E.U8 R189, desc[UR24][R126.64] ;  /* 0x000000187ebda981 */ /* 0x0000a4000c1e1100 */
[----:B0-----:R-:W-:Y:S02]  /*f7c0*/  @!P2 IMAD.MOV.U32 R126, RZ, RZ, R60 ;  /* 0x000000ffff7ea224 */ /* 0x001fe400078e003c */
[----:B------:R-:W-:-:S05]  /*f7d0*/  @!P2 IMAD.MOV.U32 R127, RZ, RZ, R63 ;  /* 0x000000ffff7fa224 */ /* 0x000fca00078e003f */
[----:B------:R0:W2:Y:S02]  /*f7e0*/  @!P2 LDG.E.U8 R188, desc[UR24][R126.64] ;  /* 0x000000187ebca981 */ /* 0x0000a4000c1e1100 */
[----:B0-----:R-:W-:Y:S01]  /*f7f0*/  LOP3.LUT R127, R160, 0x20, RZ, 0x3c, !PT ;  /* 0x00000020a07f7812 */ /* 0x001fe200078e3cff */
[----:B------:R-:W-:-:S04]  /*f800*/  @!P2 IMAD.MOV.U32 R126, RZ, RZ, R62 ;  /* 0x000000ffff7ea224 */ /* 0x000fc800078e003e */
[----:B------:R0:W-:Y:S02]  /*f810*/  STS.U8 [R127+UR11+0x8900], R187 ;  /* 0x008900bb7f007988 */ /* 0x0001e4000800000b */
[----:B0-----:R-:W-:Y:S01]  /*f820*/  PRMT R187, RZ, 0x7610, R187 ;  /* 0x00007610ffbb7816 */ /* 0x001fe200000000bb */
[----:B------:R-:W-:-:S05]  /*f830*/  @!P2 IMAD.MOV.U32 R127, RZ, RZ, R65 ;  /* 0x000000ffff7fa224 */ /* 0x000fca00078e0041 */
[----:B------:R0:W2:Y:S02]  /*f840*/  @!P2 LDG.E.U8 R187, desc[UR24][R126.64] ;  /* 0x000000187ebba981 */ /* 0x0000a4000c1e1100 */
[----:B0-----:R-:W-:Y:S01]  /*f850*/  LOP3.LUT R127, R160, 0x20, RZ, 0x3c, !PT ;  /* 0x00000020a07f7812 */ /* 0x001fe200078e3cff */
[----:B------:R-:W-:-:S04]  /*f860*/  @!P2 IMAD.MOV.U32 R126, RZ, RZ, R64 ;  /* 0x000000ffff7ea224 */ /* 0x000fc800078e0040 */
[----:B------:R0:W-:Y:S02]  /*f870*/  STS.U8 [R127+UR11+0x8b00], R186 ;  /* 0x008b00ba7f007988 */ /* 0x0001e4000800000b */
[----:B0-----:R-:W-:Y:S01]  /*f880*/  PRMT R186, RZ, 0x7610, R186 ;  /* 0x00007610ffba7816 */ /* 0x001fe200000000ba */
[----:B------:R-:W-:-:S05]  /*f890*/  @!P2 IMAD.MOV.U32 R127, RZ, RZ, R67 ;  /* 0x000000ffff7fa224 */ /* 0x000fca00078e0043 */
[----:B------:R0:W4:Y:S02]  /*f8a0*/  @!P2 LDG.E.U8 R186, desc[UR24][R126.64] ;  /* 0x000000187ebaa981 */ /* 0x000124000c1e1100 */
[----:B0-----:R-:W-:Y:S01]  /*f8b0*/  LOP3.LUT R127, R160, 0x20, RZ, 0x3c, !PT ;  /* 0x00000020a07f7812 */ /* 0x001fe200078e3cff */
[----:B------:R-:W-:-:S04]  /*f8c0*/  @!P2 IMAD.MOV.U32 R126, RZ, RZ, R66 ;  /* 0x000000ffff7ea224 */ /* 0x000fc800078e0042 */
[----:B------:R0:W-:Y:S02]  /*f8d0*/  STS.U8 [R127+UR11+0x8d00], R206 ;  /* 0x008d00ce7f007988 */ /* 0x0001e4000800000b */
[----:B0-----:R-:W-:Y:S01]  /*f8e0*/  PRMT R206, RZ, 0x7610, R206 ;  /* 0x00007610ffce7816 */ /* 0x001fe200000000ce */
[----:B------:R-:W-:-:S05]  /*f8f0*/  @!P2 IMAD.MOV.U32 R127, RZ, RZ, R69 ;  /* 0x000000ffff7fa224 */ /* 0x000fca00078e0045 */
[----:B------:R0:W5:Y:S02]  /*f900*/  @!P2 LDG.E.U8 R206, desc[UR24][R126.64] ;  /* 0x000000187ecea981 */ /* 0x000164000c1e1100 */
        /* <DEDUP_REMOVED lines=26> */
[----:B------:R0:W-:Y:S04]  /*fab0*/  STS.U8 [R127+UR11+0x8f80], R201 ;  /* 0x008f80c97f007988 */ /* 0x0001e8000800000b */
[----:B------:R1:W-:Y:S01]  /*fac0*/  STS.U8 [R160+UR11+0x4000], R200 ;  /* 0x004000c8a0007988 */ /* 0x0003e2000800000b */
[----:B0-----:R-:W-:Y:S01]  /*fad0*/  PRMT R201, RZ, 0x7610, R201 ;  /* 0x00007610ffc97816 */ /* 0x001fe200000000c9 */
[----:B------:R-:W-:Y:S01]  /*fae0*/  @!P2 IMAD.MOV.U32 R127, RZ, RZ, R128 ;  /* 0x000000ffff7fa224 */ /* 0x000fe200078e0080 */
[----:B-1----:R-:W-:-:S04]  /*faf0*/  PRMT R200, RZ, 0x7610, R200 ;  /* 0x00007610ffc87816 */ /* 0x002fc800000000c8 */
[----:B------:R0:W5:Y:S02]  /*fb00*/  @!P2 LDG.E.U8 R201, desc[UR24][R126.64] ;  /* 0x000000187ec9a981 */ /* 0x000164000c1e1100 */
[----:B0-----:R-:W-:Y:S02]  /*fb10*/  @!P2 IMAD.MOV.U32 R126, RZ, RZ, R133 ;  /* 0x000000ffff7ea224 */ /* 0x001fe400078e0085 */
[----:B------:R-:W-:-:S05]  /*fb20*/  @!P2 IMAD.MOV.U32 R127, RZ, RZ, R132 ;  /* 0x000000ffff7fa224 */ /* 0x000fca00078e0084 */
[----:B------:R0:W5:Y:S04]  /*fb30*/  @!P2 LDG.E.U8 R200, desc[UR24][R126.64] ;  /* 0x000000187ec8a981 */ /* 0x000168000c1e1100 */
[----:B------:R1:W-:Y:S01]  /*fb40*/  STS.U8 [R160+UR11+0x4100], R199 ;  /* 0x004100c7a0007988 */ /* 0x0003e2000800000b */
[----:B0-----:R-:W-:Y:S02]  /*fb50*/  @!P2 IMAD.MOV.U32 R126, RZ, RZ, R137 ;  /* 0x000000ffff7ea224 */ /* 0x001fe400078e0089 */
[----:B------:R-:W-:Y:S01]  /*fb60*/  @!P2 IMAD.MOV.U32 R127, RZ, RZ, R136 ;  /* 0x000000ffff7fa224 */ /* 0x000fe200078e0088 */
[----:B-1----:R-:W-:Y:S01]  /*fb70*/  PRMT R199, RZ, 0x7610, R199 ;  /* 0x00007610ffc77816 */ /* 0x002fe200000000c7 */
[----:B------:R0:W-:Y:S05]  /*fb80*/  STS.U8 [R160+UR11+0x4200], R198 ;  /* 0x004200c6a0007988 */ /* 0x0001ea000800000b */
[----:B------:R1:W5:Y:S01]  /*fb90*/  @!P2 LDG.E.U8 R199, desc[UR24][R126.64] ;  /* 0x000000187ec7a981 */ /* 0x000362000c1e1100 */
[----:B0-----:R-:W-:-:S03]  /*fba0*/  PRMT R198, RZ, 0x7610, R198 ;  /* 0x00007610ffc67816 */ /* 0x001fc600000000c6 */
[----:B------:R0:W-:Y:S01]  /*fbb0*/  STS.U8 [R160+UR11+0x4300], R197 ;  /* 0x004300c5a0007988 */ /* 0x0001e2000800000b */
[----:B-1----:R-:W-:Y:S02]  /*fbc0*/  @!P2 IMAD.MOV.U32 R126, RZ, RZ, R141 ;  /* 0x000000ffff7ea224 */ /* 0x002fe400078e008d */
[----:B------:R-:W-:Y:S01]  /*fbd0*/  @!P2 IMAD.MOV.U32 R127, RZ, RZ, R140 ;  /* 0x000000ffff7fa224 */ /* 0x000fe200078e008c */
[----:B0-----:R-:W-:-:S04]  /*fbe0*/  PRMT R197, RZ, 0x7610, R197 ;  /* 0x00007610ffc57816 */ /* 0x001fc800000000c5 */
[----:B------:R0:W5:Y:S04]  /*fbf0*/  @!P2 LDG.E.U8 R198, desc[UR24][R126.64] ;  /* 0x000000187ec6a981 */ /* 0x000168000c1e1100 */
[----:B------:R1:W-:Y:S01]  /*fc00*/  STS.U8 [R160+UR11+0x4400], R196 ;  /* 0x004400c4a0007988 */ /* 0x0003e2000800000b */
        /* <DEDUP_REMOVED lines=101> */
[----:B------:R0:W2:Y:S04]  /*10260*/  @!P2 LDG.E.U8 R200, desc[UR24][R126.64] ;  /* 0x000000187ec8a981 */ /* 0x0000a8000c1e1100 */
[----:B------:R-:W0:Y:S04]  /*10270*/  LDL R127, [R1] ;  /* 0x00000000017f7983 */ /* 0x000e280000100800 */
[----:B------:R1:W-:Y:S02]  /*10280*/  STS.U8 [R160+UR11+0x5800], R199 ;  /* 0x005800c7a0007988 */ /* 0x0003e4000800000b */
[----:B-1----:R-:W-:Y:S01]  /*10290*/  PRMT R199, RZ, 0x7610, R199 ;  /* 0x00007610ffc77816 */ /* 0x002fe200000000c7 */
[----:B0-----:R-:W-:-:S02]  /*102a0*/  @!P2 IMAD.MOV.U32 R126, RZ, RZ, R127 ;  /* 0x000000ffff7ea224 */ /* 0x001fc400078e007f */
[----:B------:R-:W-:-:S05]  /*102b0*/  @!P2 IMAD.MOV.U32 R127, RZ, RZ, R252 ;  /* 0x000000ffff7fa224 */ /* 0x000fca00078e00fc */
[----:B------:R0:W2:Y:S04]  /*102c0*/  @!P2 LDG.E.U8 R199, desc[UR24][R126.64] ;  /* 0x000000187ec7a981 */ /* 0x0000a8000c1e1100 */
[----:B------:R-:W0:Y:S04]  /*102d0*/  LDL R126, [R1+0xc] ;  /* 0x00000c00017e7983 */ /* 0x000e280000100800 */
[----:B------:R-:W0:Y:S04]  /*102e0*/  LDL R127, [R1+0x10] ;  /* 0x00001000017f7983 */ /* 0x000e280000100800 */
[----:B------:R1:W-:Y:S02]  /*102f0*/  STS.U8 [R160+UR11+0x5900], R198 ;  /* 0x005900c6a0007988 */ /* 0x0003e4000800000b */
[----:B-1----:R-:W-:-:S02]  /*10300*/  PRMT R198, RZ, 0x7610, R198 ;  /* 0x00007610ffc67816 */ /* 0x002fc400000000c6 */
[----:B0-----:R-:W-:-:S04]  /*10310*/  @!P2 LOP3.LUT R127, R127, R126, RZ, 0x3c, !PT ;  /* 0x0000007e7f7fa212 */ /* 0x001fc800078e3cff */
[----:B------:R-:W-:-:S04]  /*10320*/  @!P2 LOP3.LUT R126, R127, R126, RZ, 0x3c, !PT ;  /* 0x0000007e7f7ea212 */ /* 0x000fc800078e3cff */
[----:B------:R-:W-:-:S05]  /*10330*/  @!P2 LOP3.LUT R127, R127, R126, RZ, 0x3c, !PT ;  /* 0x0000007e7f7fa212 */ /* 0x000fca00078e3cff */
        /* <DEDUP_REMOVED lines=16> */
[----:B------:R0:W3:Y:S04]  /*10440*/  @!P2 LDG.E.U8 R196, desc[UR24][R126.64] ;  /* 0x000000187ec4a981 */ /* 0x0000e8000c1e1100 */
[----:B------:R-:W0:Y:S04]  /*10450*/  LDL R126, [R1+0x3c] ;  /* 0x00003c00017e7983 */ /* 0x000e280000100800 */
[----:B------:R-:W0:Y:S04]  /*10460*/  LDL R127, [R1+0x40] ;  /* 0x00004000017f7983 */ /* 0x000e280000100800 */
[----:B--2---:R1:W-:Y:S02]  /*10470*/  STS.U8 [R160+UR11+0x5c00], R195 ;  /* 0x005c00c3a0007988 */ /* 0x0043e4000800000b */
[----:B-1----:R-:W-:-:S02]  /*10480*/  PRMT R195, RZ, 0x7610, R195 ;  /* 0x00007610ffc37816 */ /* 0x002fc400000000c3 */
[----:B0-----:R-:W-:-:S04]  /*10490*/  @!P2 LOP3.LUT R127, R127, R126, RZ, 0x3c, !PT ;  /* 0x0000007e7f7fa212 */ /* 0x001fc800078e3cff */
[----:B------:R-:W-:-:S04]  /*104a0*/  @!P2 LOP3.LUT R126, R127, R126, RZ, 0x3c, !PT ;  /* 0x0000007e7f7ea212 */ /* 0x000fc800078e3cff */
[----:B------:R-:W-:-:S05]  /*104b0*/  @!P2 LOP3.LUT R127, R127, R126, RZ, 0x3c, !PT ;  /* 0x0000007e7f7fa212 */ /* 0x000fca00078e3cff */
[----:B------:R0:W2:Y:S04]  /*104c0*/  @!P2 LDG.E.U8 R195, desc[UR24][R126.64] ;  /* 0x000000187ec3a981 */ /* 0x0000a8000c1e1100 */
[----:B------:R-:W0:Y:S04]  /*104d0*/  LDL R126, [R1+0x4c] ;  /* 0x00004c00017e7983 */ /* 0x000e280000100800 */
[----:B------:R-:W0:Y:S04]  /*104e0*/  LDL R127, [R1+0x50] ;  /* 0x00005000017f7983 */ /* 0x000e280000100800 */
[----:B---3--:R1:W-:Y:S02]  /*104f0*/  STS.U8 [R160+UR11+0x5d00], R194 ;  /* 0x005d00c2a0007988 */ /* 0x0083e4000800000b */
[----:B-1----:R-:W-:-:S02]  /*10500*/  PRMT R194, RZ, 0x7610, R194 ;  /* 0x00007610ffc27816 */ /* 0x002fc400000000c2 */
[----:B0-----:R-:W-:-:S04]  /*10510*/  @!P2 LOP3.LUT R127, R127, R126, RZ, 0x3c, !PT ;  /* 0x0000007e7f7fa212 */ /* 0x001fc800078e3cff */
[----:B------:R-:W-:-:S04]  /*10520*/  @!P2 LOP3.LUT R126, R127, R126, RZ, 0x3c, !PT ;  /* 0x0000007e7f7ea212 */ /* 0x000fc800078e3cff */
[----:B------:R-:W-:-:S05]  /*10530*/  @!P2 LOP3.LUT R127, R127, R126, RZ, 0x3c, !PT ;  /* 0x0000007e7f7fa212 */ /* 0x000fca00078e3cff */
[----:B------:R0:W3:Y:S04]  /*10540*/  @!P2 LDG.E.U8 R194, desc[UR24][R126.64] ;  /* 0x000000187ec2a981 */ /* 0x0000e8000c1e1100 */
[----:B------:R-:W0:Y:S04]  /*10550*/  LDL R126, [R1+0x5c] ;  /* 0x00005c00017e7983 */ /* 0x000e280000100800 */
[----:B------:R-:W0:Y:S04]  /*10560*/  LDL R127, [R1+0x60] ;  /* 0x00006000017f7983 */ /* 0x000e280000100800 */
[----:B----4-:R1:W-:Y:S02]  /*10570*/  STS.U8 [R160+UR11+0x5e00], R193 ;  /* 0x005e00c1a0007988 */ /* 0x0103e4000800000b */
[----:B-1----:R-:W-:-:S02]  /*10580*/  PRMT R193, RZ, 0x7610, R193 ;  /* 0x00007610ffc17816 */ /* 0x002fc400000000c1 */
[----:B0-----:R-:W-:-:S04]  /*10590*/  @!P2 LOP3.LUT R127, R127, R126, RZ, 0x3c, !PT ;  /* 0x0000007e7f7fa212 */ /* 0x001fc800078e3cff */
[----:B------:R-:W-:-:S04]  /*105a0*/  @!P2 LOP3.LUT R126, R127, R126, RZ, 0x3c, !PT ;  /* 0x0000007e7f7ea212 */ /* 0x000fc800078e3cff */
[----:B------:R-:W-:-:S05]  /*105b0*/  @!P2 LOP3.LUT R127, R127, R126, RZ, 0x3c, !PT ;  /* 0x0000007e7f7fa212 */ /* 0x000fca00078e3cff */
[----:B------:R0:W4:Y:S04]  /*105c0*/  @!P2 LDG.E.U8 R193, desc[UR24][R126.64] ;  /* 0x000000187ec1a981 */ /* 0x000128000c1e1100 */
[----:B------:R-:W0:Y:S04]  /*105d0*/  LDL R126, [R1+0x74] ;  /* 0x00007400017e7983 */ /* 0x000e280000100800 */
[----:B------:R-:W0:Y:S04]  /*105e0*/  LDL R127, [R1+0x78] ;  /* 0x00007800017f7983 */ /* 0x000e280000100800 */
[----:B-----5:R1:W-:Y:S02]  /*105f0*/  STS.U8 [R160+UR11+0x5f00], R192 ;  /* 0x005f00c0a0007988 */ /* 0x0203e4000800000b */
[----:B-1----:R-:W-:-:S02]  /*10600*/  PRMT R192, RZ, 0x7610, R192 ;  /* 0x00007610ffc07816 */ /* 0x002fc400000000c0 */
[----:B0-----:R-:W-:-:S04]  /*10610*/  @!P2 LOP3.LUT R127, R127, R126, RZ, 0x3c, !PT ;  /* 0x0000007e7f7fa212 */ /* 0x001fc800078e3cff */
[----:B------:R-:W-:-:S04]  /*10620*/  @!P2 LOP3.LUT R126, R127, R126, RZ, 0x3c, !PT ;  /* 0x0000007e7f7ea212 */ /* 0x000fc800078e3cff */
[----:B------:R-:W-:-:S05]  /*10630*/  @!P2 LOP3.LUT R127, R127, R126, RZ, 0x3c, !PT ;  /* 0x0000007e7f7fa212 */ /* 0x000fca00078e3cff */
[----:B------:R0:W5:Y:S04]  /*10640*/  @!P2 LDG.E.U8 R192, desc[UR24][R126.64] ;  /* 0x000000187ec0a981 */ /* 0x000168000c1e1100 */
        /* <DEDUP_REMOVED lines=66> */
[----:B------:R1:W-:Y:S04]  /*10a70*/  STS.U8 [R160+UR11+0x6800], R206 ;  /* 0x006800cea0007988 */ /* 0x0003e8000800000b */
[----:B------:R3:W-:Y:S01]  /*10a80*/  STS.U8 [R160+UR11+0x6900], R205 ;  /* 0x006900cda0007988 */ /* 0x0007e2000800000b */
[----:B-1----:R-:W-:-:S02]  /*10a90*/  PRMT R206, RZ, 0x7610, R206 ;  /* 0x00007610ffce7816 */ /* 0x002fc400000000ce */
[----:B---3--:R-:W-:-:S06]  /*10aa0*/  PRMT R205, RZ, 0x7610, R205 ;  /* 0x00007610ffcd7816 */ /* 0x008fcc00000000cd */
[----:B------:R-:W3:Y:S04]  /*10ab0*/  @!P2 LDG.E.U8 R205, desc[UR24][R78.64] ;  /* 0x000000184ecda981 */ /* 0x000ee8000c1e1100 */
[----:B------:R1:W-:Y:S04]  /*10ac0*/  STS.U8 [R160+UR11+0x6a00], R204 ;  /* 0x006a00cca0007988 */ /* 0x0003e8000800000b */
[----:B------:R4:W-:Y:S01]  /*10ad0*/  STS.U8 [R160+UR11+0x6b00], R203 ;  /* 0x006b00cba0007988 */ /* 0x0009e2000800000b */
[----:B-1----:R-:W-:Y:S02]  /*10ae0*/  PRMT R204, RZ, 0x7610, R204 ;  /* 0x00007610ffcc7816 */ /* 0x002fe400000000cc */
[----:B----4-:R-:W-:-:S04]  /*10af0*/  PRMT R203, RZ, 0x7610, R203 ;  /* 0x00007610ffcb7816 */ /* 0x010fc800000000cb */
[----:B------:R-:W4:Y:S04]  /*10b00*/  @!P2 LDG.E.U8 R204, desc[UR24][R80.64] ;  /* 0x0000001850cca981 */ /* 0x000f28000c1e1100 */
[----:B------:R1:W-:Y:S04]  /*10b10*/  STS.U8 [R160+UR11+0x6c00], R202 ;  /* 0x006c00caa0007988 */ /* 0x0003e8000800000b */
[----:B------:R-:W2:Y:S01]  /*10b20*/  @!P2 LDG.E.U8 R203, desc[UR24][R82.64] ;  /* 0x0000001852cba981 */ /* 0x000ea2000c1e1100 */
[----:B-1----:R-:W-:-:S03]  /*10b30*/  PRMT R202, RZ, 0x7610, R202 ;  /* 0x00007610ffca7816 */ /* 0x002fc600000000ca */
[----:B------:R1:W-:Y:S04]  /*10b40*/  STS.U8 [R160+UR11+0x6d00], R201 ;  /* 0x006d00c9a0007988 */ /* 0x0003e8000800000b */
[----:B------:R-:W3:Y:S01]  /*10b50*/  @!P2 LDG.E.U8 R202, desc[UR24][R84.64] ;  /* 0x0000001854caa981 */ /* 0x000ee2000c1e1100 */
[----:B-1----:R-:W-:-:S03]  /*10b60*/  PRMT R201, RZ, 0x7610, R201 ;  /* 0x00007610ffc97816 */ /* 0x002fc600000000c9 */
[----:B------:R1:W-:Y:S04]  /*10b70*/  STS.U8 [R160+UR11+0x6e00], R200 ;  /* 0x006e00c8a0007988 */ /* 0x0003e8000800000b */
[----:B------:R-:W3:Y:S01]  /*10b80*/  @!P2 LDG.E.U8 R201, desc[UR24][R86.64] ;  /* 0x0000001856c9a981 */ /* 0x000ee2000c1e1100 */
[----:B-1----:R-:W-:-:S03]  /*10b90*/  PRMT R200, RZ, 0x7610, R200 ;  /* 0x00007610ffc87816 */ /* 0x002fc600000000c8 */
[----:B------:R1:W-:Y:S04]  /*10ba0*/  STS.U8 [R160+UR11+0x6f00], R199 ;  /* 0x006f00c7a0007988 */ /* 0x0003e8000800000b */
[----:B------:R-:W3:Y:S01]  /*10bb0*/  @!P2 LDG.E.U8 R200, desc[UR24][R88.64] ;  /* 0x0000001858c8a981 */ /* 0x000ee2000c1e1100 */
[----:B0-----:R-:W-:-:S04]  /*10bc0*/  @!P2 LOP3.LUT R127, R127, R126, RZ, 0x3c, !PT ;  /* 0x0000007e7f7fa212 */ /* 0x001fc800078e3cff */
[----:B------:R-:W-:-:S04]  /*10bd0*/  @!P2 LOP3.LUT R126, R127, R126, RZ, 0x3c, !PT ;  /* 0x0000007e7f7ea212 */ /* 0x000fc800078e3cff */
[----:B------:R-:W-:-:S05]  /*10be0*/  @!P2 LOP3.LUT R127, R127, R126, RZ, 0x3c, !PT ;  /* 0x0000007e7f7fa212 */ /* 0x000fca00078e3cff */
[----:B------:R0:W3:Y:S01]  /*10bf0*/  @!P2 LDG.E.U8 R206, desc[UR24][R126.64] ;  /* 0x000000187ecea981 */ /* 0x0000e2000c1e1100 */
[----:B-1----:R-:W-:-:S03]  /*10c00*/  PRMT R199, RZ, 0x7610, R199 ;  /* 0x00007610ffc77816 */ /* 0x002fc600000000c7 */
[----:B------:R1:W-:Y:S04]  /*10c10*/  STS.U8 [R160+UR11+0x7000], R198 ;  /* 0x007000c6a0007988 */ /* 0x0003e8000800000b */
[----:B------:R-:W4:Y:S01]  /*10c20*/  @!P2 LDG.E.U8 R199, desc[UR24][R90.64] ;  /* 0x000000185ac7a981 */ /* 0x000f22000c1e1100 */
[----:B-1----:R-:W-:-:S03]  /*10c30*/  PRMT R198, RZ, 0x7610, R198 ;  /* 0x00007610ffc67816 */ /* 0x002fc600000000c6 */
[----:B------:R1:W-:Y:S04]  /*10c40*/  STS.U8 [R160+UR11+0x7100], R197 ;  /* 0x007100c5a0007988 */ /* 0x0003e8000800000b */
[----:B------:R-:W4:Y:S01]  /*10c50*/  @!P2 LDG.E.U8 R198, desc[UR24][R92.64] ;  /* 0x000000185cc6a981 */ /* 0x000f22000c1e1100 */
[----:B-1----:R-:W-:-:S03]  /*10c60*/  PRMT R197, RZ, 0x7610, R197 ;  /* 0x00007610ffc57816 */ /* 0x002fc600000000c5 */
[----:B------:R1:W-:Y:S04]  /*10c70*/  STS.U8 [R160+UR11+0x7200], R196 ;  /* 0x007200c4a0007988 */ /* 0x0003e8000800000b */
[----:B------:R-:W4:Y:S01]  /*10c80*/  @!P2 LDG.E.U8 R197, desc[UR24][R94.64] ;  /* 0x000000185ec5a981 */ /* 0x000f22000c1e1100 */
[----:B-1----:R-:W-:-:S03]  /*10c90*/  PRMT R196, RZ, 0x7610, R196 ;  /* 0x00007610ffc47816 */ /* 0x002fc600000000c4 */
[----:B--2---:R1:W-:Y:S04]  /*10ca0*/  STS.U8 [R160+UR11+0x7300], R195 ;  /* 0x007300c3a0007988 */ /* 0x0043e8000800000b */
[----:B------:R-:W2:Y:S01]  /*10cb0*/  @!P2 LDG.E.U8 R196, desc[UR24][R96.64] ;  /* 0x0000001860c4a981 */ /* 0x000ea2000c1e1100 */
[----:B-1----:R-:W-:-:S03]  /*10cc0*/  PRMT R195, RZ, 0x7610, R195 ;  /* 0x00007610ffc37816 */ /* 0x002fc600000000c3 */
[----:B------:R1:W-:Y:S04]  /*10cd0*/  STS.U8 [R160+UR11+0x7400], R194 ;  /* 0x007400c2a0007988 */ /* 0x0003e8000800000b */
[----:B------:R-:W2:Y:S01]  /*10ce0*/  @!P2 LDG.E.U8 R195, desc[UR24][R98.64] ;  /* 0x0000001862c3a981 */ /* 0x000ea2000c1e1100 */
[----:B-1----:R-:W-:-:S03]  /*10cf0*/  PRMT R194, RZ, 0x7610, R194 ;  /* 0x00007610ffc27816 */ /* 0x002fc600000000c2 */
[----:B------:R1:W-:Y:S04]  /*10d00*/  STS.U8 [R160+UR11+0x7500], R193 ;  /* 0x007500c1a0007988 */ /* 0x0003e8000800000b */
[----:B------:R-:W2:Y:S01]  /*10d10*/  @!P2 LDG.E.U8 R194, desc[UR24][R100.64] ;  /* 0x0000001864c2a981 */ /* 0x000ea2000c1e1100 */
[----:B-1----:R-:W-:-:S03]  /*10d20*/  PRMT R193, RZ, 0x7610, R193 ;  /* 0x00007610ffc17816 */ /* 0x002fc600000000c1 */
[----:B-----5:R1:W-:Y:S04]  /*10d30*/  STS.U8 [R160+UR11+0x7600], R192 ;  /* 0x007600c0a0007988 */ /* 0x0203e8000800000b */
[----:B------:R-:W5:Y:S01]  /*10d40*/  @!P2 LDG.E.U8 R193, desc[UR24][R102.64] ;  /* 0x0000001866c1a981 */ /* 0x000f62000c1e1100 */
[----:B-1----:R-:W-:-:S03]  /*10d50*/  PRMT R192, RZ, 0x7610, R192 ;  /* 0x00007610ffc07816 */ /* 0x002fc600000000c0 */
[----:B------:R1:W-:Y:S04]  /*10d60*/  STS.U8 [R160+UR11+0x7700], R191 ;  /* 0x007700bfa0007988 */ /* 0x0003e8000800000b */
        /* <DEDUP_REMOVED lines=15> */
[----:B------:R-:W5:Y:S01]  /*10e60*/  @!P2 LDG.E.U8 R189, desc[UR24][R114.64] ;  /* 0x0000001872bda981 */ /* 0x000f62000c1e1100 */
[----:B-1----:R-:W-:-:S03]  /*10e70*/  PRMT R188, RZ, 0x7610, R188 ;  /* 0x00007610ffbc7816 */ /* 0x002fc600000000bc */
[----:B------:R1:W-:Y:S04]  /*10e80*/  STS.U8 [R160+UR11+0x7d00], R187 ;  /* 0x007d00bba0007988 */ /* 0x0003e8000800000b */
[----:B------:R-:W5:Y:S01]  /*10e90*/  @!P2 LDG.E.U8 R188, desc[UR24][R116.64] ;  /* 0x0000001874bca981 */ /* 0x000f62000c1e1100 */
[----:B-1----:R-:W-:-:S03]  /*10ea0*/  PRMT R187, RZ, 0x7610, R187 ;  /* 0x00007610ffbb7816 */ /* 0x002fc600000000bb */
[----:B------:R1:W-:Y:S01]  /*10eb0*/  STS.U8 [R160+UR11+0x7e00], R186 ;  /* 0x007e00baa0007988 */ /* 0x0003e2000800000b */
[----:B0-----:R-:W-:Y:S02]  /*10ec0*/  @!P2 IMAD.MOV.U32 R126, RZ, RZ, R125 ;  /* 0x000000ffff7ea224 */ /* 0x001fe400078e007d */
[----:B------:R-:W-:Y:S01]  /*10ed0*/  @!P2 IMAD.MOV.U32 R127, RZ, RZ, R120 ;  /* 0x000000ffff7fa224 */ /* 0x000fe200078e0078 */
[----:B------:R-:W5:Y:S01]  /*10ee0*/  @!P2 LDG.E.U8 R187, desc[UR24][R118.64] ;  /* 0x0000001876bba981 */ /* 0x000f62000c1e1100 */
[----:B-1----:R-:W-:-:S06]  /*10ef0*/  PRMT R186, RZ, 0x7610, R186 ;  /* 0x00007610ffba7816 */ /* 0x002fcc00000000ba */
[----:B------:R0:W5:Y:S02]  /*10f00*/  @!P2 LDG.E.U8 R186, desc[UR24][R126.64] ;  /* 0x000000187ebaa981 */ /* 0x000164000c1e1100 */
[----:B0-----:R-:W-:Y:S02]  /*10f10*/  @!P2 IMAD.MOV.U32 R126, RZ, RZ, R131 ;  /* 0x000000ffff7ea224 */ /* 0x001fe400078e0083 */
[----:B------:R-:W-:Y:S01]  /*10f20*/  @!P2 IMAD.MOV.U32 R127, RZ, RZ, R130 ;  /* 0x000000ffff7fa224 */ /* 0x000fe200078e0082 */
[----:B---3--:R0:W-:Y:S04]  /*10f30*/  STS.U8 [R160+UR11+0x7f00], R206 ;  /* 0x007f00cea0007988 */ /* 0x0081e8000800000b */
[----:B------:R1:W-:Y:S01]  /*10f40*/  STS.U8 [R77+UR11+0x4080], R205 ;  /* 0x004080cd4d007988 */ /* 0x0003e2000800000b */
[----:B0-----:R-:W-:-:S02]  /*10f50*/  PRMT R206, RZ, 0x7610, R206 ;  /* 0x00007610ffce7816 */ /* 0x001fc400000000ce */
[----:B-1----:R-:W-:-:S04]  /*10f60*/  PRMT R205, RZ, 0x7610, R205 ;  /* 0x00007610ffcd7816 */ /* 0x002fc800000000cd */
[----:B------:R0:W3:Y:S02]  /*10f70*/  @!P2 LDG.E.U8 R206, desc[UR24][R126.64] ;  /* 0x000000187ecea981 */ /* 0x0000e4000c1e1100 */
[----:B0-----:R-:W-:Y:S02]  /*10f80*/  @!P2 IMAD.MOV.U32 R126, RZ, RZ, R135 ;  /* 0x000000ffff7ea224 */ /* 0x001fe400078e0087 */
[----:B------:R-:W-:-:S05]  /*10f90*/  @!P2 IMAD.MOV.U32 R127, RZ, RZ, R134 ;  /* 0x000000ffff7fa224 */ /* 0x000fca00078e0086 */
[----:B------:R0:W3:Y:S04]  /*10fa0*/  @!P2 LDG.E.U8 R205, desc[UR24][R126.64] ;  /* 0x000000187ecda981 */ /* 0x0000e8000c1e1100 */
[----:B----4-:R1:W-:Y:S01]  /*10fb0*/  STS.U8 [R77+UR11+0x4180], R204 ;  /* 0x004180cc4d007988 */ /* 0x0103e2000800000b */
[----:B0-----:R-:W-:Y:S02]  /*10fc0*/  @!P2 IMAD.MOV.U32 R126, RZ, RZ, R139 ;  /* 0x000000ffff7ea224 */ /* 0x001fe400078e008b */
[----:B------:R-:W-:Y:S01]  /*10fd0*/  @!P2 IMAD.MOV.U32 R127, RZ, RZ, R138 ;  /* 0x000000ffff7fa224 */ /* 0x000fe200078e008a */
[----:B-1----:R-:W-:Y:S01]  /*10fe0*/  PRMT R204, RZ, 0x7610, R204 ;  /* 0x00007610ffcc7816 */ /* 0x002fe200000000cc */
[----:B------:R0:W-:Y:S05]  /*10ff0*/  STS.U8 [R77+UR11+0x4280], R203 ;  /* 0x004280cb4d007988 */ /* 0x0001ea000800000b */
[----:B------:R1:W4:Y:S01]  /*11000*/  @!P2 LDG.E.U8 R204, desc[UR24][R126.64] ;  /* 0x000000187ecca981 */ /* 0x000322000c1e1100 */
[----:B0-----:R-:W-:-:S03]  /*11010*/  PRMT R203, RZ, 0x7610, R203 ;  /* 0x00007610ffcb7816 */ /* 0x001fc600000000cb */
[----:B------:R0:W-:Y:S01]  /*11020*/  STS.U8 [R77+UR11+0x4380], R202 ;  /* 0x004380ca4d007988 */ /* 0x0001e2000800000b */
[----:B-1----:R-:W-:Y:S02]  /*11030*/  @!P2 IMAD.MOV.U32 R126, RZ, RZ, R143 ;  /* 0x000000ffff7ea224 */ /* 0x002fe400078e008f */
[----:B------:R-:W-:Y:S01]  /*11040*/  @!P2 IMAD.MOV.U32 R127, RZ, RZ, R142 ;  /* 0x000000ffff7fa224 */ /* 0x000fe200078e008e */
[----:B0-----:R-:W-:-:S04]  /*11050*/  PRMT R202, RZ, 0x7610, R202 ;  /* 0x00007610ffca7816 */ /* 0x001fc800000000ca */
[----:B------:R0:W3:Y:S04]  /*11060*/  @!P2 LDG.E.U8 R203, desc[UR24][R126.64] ;  /* 0x000000187ecba981 */ /* 0x0000e8000c1e1100 */
[----:B------:R1:W-:Y:S01]  /*11070*/  STS.U8 [R77+UR11+0x4480], R201 ;  /* 0x004480c94d007988 */ /* 0x0003e2000800000b */
[----:B0-----:R-:W-:Y:S02]  /*11080*/  @!P2 IMAD.MOV.U32 R126, RZ, RZ, R147 ;  /* 0x000000ffff7ea224 */ /* 0x001fe400078e0093 */
[----:B------:R-:W-:Y:S01]  /*11090*/  @!P2 IMAD.MOV.U32 R127, RZ, RZ, R146 ;  /* 0x000000ffff7fa224 */ /* 0x000fe200078e0092 */
[----:B-1----:R-:W-:-:S04]  /*110a0*/  PRMT R201, RZ, 0x7610, R201 ;  /* 0x00007610ffc97816 */ /* 0x002fc800000000c9 */
[----:B------:R0:W4:Y:S04]  /*110b0*/  @!P2 LDG.E.U8 R202, desc[UR24][R126.64] ;  /* 0x000000187ecaa981 */ /* 0x000128000c1e1100 */
        /* <DEDUP_REMOVED lines=20> */
[----:B--2---:R1:W-:Y:S01]  /*11200*/  STS.U8 [R77+UR11+0x4980], R196 ;  /* 0x004980c44d007988 */ /* 0x0043e2000800000b */
        /* <DEDUP_REMOVED lines=212> */
[----:B------:R-:W5:Y:S04]  /*11f50*/  @!P2 LDG.E.U8 R190, desc[UR24][R126.64] ;  /* 0x000000187ebea981 */ /* 0x000f68000c1e1100 */
[----:B------:R0:W-:Y:S04]  /*11f60*/  STS.U8 [R77+UR11+0x6980], R189 ;  /* 0x006980bd4d007988 */ /* 0x0001e8000800000b */
[----:B------:R0:W-:Y:S04]  /*11f70*/  STS.U8 [R77+UR11+0x6a80], R188 ;  /* 0x006a80bc4d007988 */ /* 0x0001e8000800000b */
[----:B------:R0:W-:Y:S04]  /*11f80*/  STS.U8 [R77+UR11+0x6b80], R187 ;  /* 0x006b80bb4d007988 */ /* 0x0001e8000800000b */
[----:B---3--:R0:W-:Y:S04]  /*11f90*/  STS.U8 [R77+UR11+0x6c80], R186 ;  /* 0x006c80ba4d007988 */ /* 0x0081e8000800000b */
[----:B------:R0:W-:Y:S04]  /*11fa0*/  STS.U8 [R77+UR11+0x6d80], R206 ;  /* 0x006d80ce4d007988 */ /* 0x0001e8000800000b */
[----:B------:R0:W-:Y:S04]  /*11fb0*/  STS.U8 [R77+UR11+0x6e80], R205 ;  /* 0x006e80cd4d007988 */ /* 0x0001e8000800000b */
[----:B----4-:R0:W-:Y:S04]  /*11fc0*/  STS.U8 [R77+UR11+0x6f80], R204 ;  /* 0x006f80cc4d007988 */ /* 0x0101e8000800000b */
[----:B------:R0:W-:Y:S04]  /*11fd0*/  STS.U8 [R77+UR11+0x7080], R203 ;  /* 0x007080cb4d007988 */ /* 0x0001e8000800000b */
[----:B------:R0:W-:Y:S04]  /*11fe0*/  STS.U8 [R77+UR11+0x7180], R202 ;  /* 0x007180ca4d007988 */ /* 0x0001e8000800000b */
[----:B------:R0:W-:Y:S04]  /*11ff0*/  STS.U8 [R77+UR11+0x7280], R201 ;  /* 0x007280c94d007988 */ /* 0x0001e8000800000b */
[----:B------:R0:W-:Y:S04]  /*12000*/  STS.U8 [R77+UR11+0x7380], R200 ;  /* 0x007380c84d007988 */ /* 0x0001e8000800000b */
[----:B------:R0:W-:Y:S04]  /*12010*/  STS.U8 [R77+UR11+0x7480], R199 ;  /* 0x007480c74d007988 */ /* 0x0001e8000800000b */
[----:B------:R0:W-:Y:S04]  /*12020*/  STS.U8 [R77+UR11+0x7580], R198 ;  /* 0x007580c64d007988 */ /* 0x0001e8000800000b */
[----:B--2---:R0:W-:Y:S04]  /*12030*/  STS.U8 [R77+UR11+0x7680], R197 ;  /* 0x007680c54d007988 */ /* 0x0041e8000800000b */
[----:B------:R0:W-:Y:S04]  /*12040*/  STS.U8 [R77+UR11+0x7780], R196 ;  /* 0x007780c44d007988 */ /* 0x0001e8000800000b */
[----:B------:R0:W-:Y:S04]  /*12050*/  STS.U8 [R77+UR11+0x7880], R195 ;  /* 0x007880c34d007988 */ /* 0x0001e8000800000b */
[----:B-----5:R0:W-:Y:S04]  /*12060*/  STS.U8 [R77+UR11+0x7980], R194 ;  /* 0x007980c24d007988 */ /* 0x0201e8000800000b */
[----:B------:R0:W-:Y:S04]  /*12070*/  STS.U8 [R77+UR11+0x7a80], R193 ;  /* 0x007a80c14d007988 */ /* 0x0001e8000800000b */
[----:B------:R0:W-:Y:S04]  /*12080*/  STS.U8 [R77+UR11+0x7b80], R192 ;  /* 0x007b80c04d007988 */ /* 0x0001e8000800000b */
[----:B------:R0:W-:Y:S04]  /*12090*/  STS.U8 [R77+UR11+0x7c80], R191 ;  /* 0x007c80bf4d007988 */ /* 0x0001e8000800000b */
[----:B------:R0:W-:Y:S04]  /*120a0*/  STS.U8 [R77+UR11+0x7d80], R208 ;  /* 0x007d80d04d007988 */ /* 0x0001e8000800000b */
[----:B------:R0:W-:Y:S01]  /*120b0*/  STS.U8 [R77+UR11+0x7e80], R207 ;  /* 0x007e80cf4d007988 */ /* 0x0001e2000800000b */
[----:B------:R-:W-:Y:S01]  /*120c0*/  ULEA UR13, UR22, UR11, 0x3 ;  /* 0x0000000b160d7291 */ /* 0x000fe2000f8e18ff */
[----:B------:R-:W-:-:S03]  /*120d0*/  UMOV UR4, UR5 ;  /* 0x0000000500047c82 */ /* 0x000fc60008000000 */
[----:B------:R-:W-:Y:S01]  /*120e0*/  UIADD3 UR13, UPT, UPT, UR13, 0x9000, URZ ;  /* 0x000090000d0d7890 */ /* 0x000fe2000fffe0ff */
[----:B------:R0:W-:Y:S01]  /*120f0*/  STS.U8 [R77+UR11+0x7f80], R190 ;  /* 0x007f80be4d007988 */ /* 0x0001e2000800000b */
[----:B------:R1:W-:Y:S06]  /*12100*/  MEMBAR.ALL.CTA ;  /* 0x0000000000007992 */ /* 0x0003ec0000008000 */
[----:B-1----:R-:W1:Y:S02]  /*12110*/  FENCE.VIEW.ASYNC.S ;  /* 0x00000000000073c6 */ /* 0x002e640000000000 */
[----:B-1----:R-:W-:Y:S06]  /*12120*/  BAR.SYNC.DEFER_BLOCKING 0x0 ;  /* 0x0000000000007b1d */ /* 0x002fec0000010000 */
[----:B------:R-:W-:Y:S05]  /*12130*/  @P0 BRA `(.L_x_9) ;  /* 0x0000000000380947 */ /* 0x000fea0003800000 */
[----:B------:R-:W-:Y:S01]  /*12140*/  UIADD3 UR23, UPT, UPT, UR10, 0x100000, URZ ;  /* 0x001000000a177890 */ /* 0x000fe2000fffe0ff */
[----:B------:R-:W-:Y:S01]  /*12150*/  UMOV UR18, UR6 ;  /* 0x0000000600127c82 */ /* 0x000fe20008000000 */
[----:B------:R-:W-:Y:S01]  /*12160*/  UMOV UR19, 0xc0004010 ;  /* 0xc000401000137882 */ /* 0x000fe20000000000 */
[----:B------:R-:W-:Y:S01]  /*12170*/  UMOV UR20, 0x0 ;  /* 0x0000000000147882 */ /* 0x000fe20000000000 */
[----:B------:R-:W-:Y:S01]  /*12180*/  UMOV UR21, 0x4408010 ;  /* 0x0440801000157882 */ /* 0x000fe20000000000 */
[----:B------:R-:W-:Y:S01]  /*12190*/  UMOV UR8, UR13 ;  /* 0x0000000d00087c82 */ /* 0x000fe20008000000 */
[----:B------:R-:W-:Y:S01]  /*121a0*/  UMOV UR9, URZ ;  /* 0x000000ff00097c82 */ /* 0x000fe20008000000 */
[----:B------:R-:W-:Y:S01]  /*121b0*/  UMOV UR26, 0x0 ;  /* 0x00000000001a7882 */ /* 0x000fe20000000000 */
[----:B------:R-:W-:Y:S01]  /*121c0*/  UMOV UR27, 0x4408010 ;  /* 0x04408010001b7882 */ /* 0x000fe20000000000 */
[----:B------:R1:W-:Y:S01]  /*121d0*/  UTCQMMA gdesc[UR14], gdesc[UR18], tmem[UR10], tmem[UR20], idesc[UR21], UPT ;  /* 0x00ff14120e0075ea */ /* 0x0003e2000b80030a */
[----:B------:R-:W-:Y:S01]  /*121e0*/  UMOV UR5, UR8 ;  /* 0x0000000800057c82 */ /* 0x000fe20008000000 */
[----:B------:R1:W-:Y:S01]  /*121f0*/  UTCQMMA gdesc[UR14], gdesc[UR16], tmem[UR23], tmem[UR26], idesc[UR27], UPT ;  /* 0x00ff1a100e0075ea */ /* 0x0003e2000b800317 */
[----:B------:R1:W-:Y:S01]  /*12200*/  UTCBAR [UR5], URZ ;  /* 0x000000ff050073e9 */ /* 0x0003e200080000ff */
[----:B------:R-:W-:-:S02]  /*12210*/  NOP ;  /* 0x0000000000007918 */ /* 0x000fc40000000000 */
.L_x_9:
[----:B------:R-:W2:Y:S01]  /*12220*/  LDL.LU R126, [R1+0x10c] ;  /* 0x00010c00017e7983 */ /* 0x000ea20000300800 */
[----:B------:R-:W-:Y:S01]  /*12230*/  UIADD3 UR22, UPT, UPT, UR22, 0x1, URZ ;  /* 0x0000000116167890 */ /* 0x000fe2000fffe0ff */
[----:B------:R-:W-:-:S03]  /*12240*/  VIADD R123, R123, 0xffffffe0 ;  /* 0xffffffe07b7b7836 */ /* 0x000fc60000000000 */
[----:B------:R-:W-:-:S04]  /*12250*/  UISETP.GT.AND UP1, UPT, UR22, 0x1, UPT ;  /* 0x000000011600788c */ /* 0x000fc8000bf24270 */
[----:B-1----:R-:W-:Y:S02]  /*12260*/  USEL UR5, URZ, 0x1, !UP1 ;  /* 0x00000001ff057887 */ /* 0x002fe4000c800000 */
[----:B------:R-:W-:Y:S02]  /*12270*/  USEL UR22, UR22, URZ, !UP1 ;  /* 0x000000ff16167287 */ /* 0x000fe4000c800000 */
[----:B------:R-:W-:Y:S01]  /*12280*/  ULOP3.LUT UR5, UR4, UR5, URZ, 0x3c, !UPT ;  /* 0x0000000504057292 */ /* 0x000fe2000f8e3cff */
[----:B--2---:R-:W-:-:S05]  /*12290*/  VIADD R126, R126, 0xffffffff ;  /* 0xffffffff7e7e7836 */ /* 0x004fca0000000000 */
[----:B------:R-:W-:Y:S01]  /*122a0*/  ISETP.NE.U32.AND P2, PT, R126, RZ, PT ;  /* 0x000000ff7e00720c */ /* 0x000fe20003f45070 */
[----:B------:R1:W-:Y:S02]  /*122b0*/  STL [R1+0x10c], R126 ;  /* 0x00010c7e01007387 */ /* 0x0003e40000100800 */
[----:B-1----:R-:W-:-:S10]  /*122c0*/  IMAD.U32 R126, RZ, RZ, UR4 ;  /* 0x00000004ff7e7e24 */ /* 0x002fd4000f8e00ff */
[----:B------:R-:W-:Y:S05]  /*122d0*/  @P2 BRA `(.L_x_10) ;  /* 0xffffffac00682947 */ /* 0x000fea000383ffff */
.L_x_7:
[----:B0-----:R-:W0:Y:S01]  /*122e0*/  LDC R186, c[0x0][0x3a0] ;  /* 0x0000e800ffba7b82 */ /* 0x001e220000000800 */
[----:B------:R-:W2:Y:S01]  /*122f0*/  S2R R127, SR_TID.X ;  /* 0x00000000007f7919 */ /* 0x000ea20000002100 */
[----:B0-----:R-:W-:-:S05]  /*12300*/  VIADD R186, R186, 0x1f ;  /* 0x0000001fbaba7836 */ /* 0x001fca0000000000 */
[----:B------:R-:W-:Y:S01]  /*12310*/  ISETP.GE.AND P0, PT, R186, 0x20, PT ;  /* 0x00000020ba00780c */ /* 0x000fe20003f06270 */
[C---:B--2--5:R-:W-:Y:S02]  /*12320*/  IMAD.SHL.U32 R0, R127.reuse, 0x10, RZ ;  /* 0x000000107f007824 */ /* 0x064fe400078e00ff */
[----:B------:R-:W-:-:S03]  /*12330*/  IMAD.SHL.U32 R2, R127, 0x80, RZ ;  /* 0x000000807f027824 */ /* 0x000fc600078e00ff */
[----:B------:R-:W-:-:S07]  /*12340*/  LOP3.LUT R0, R0, 0xf0, RZ, 0xc0, !PT ;  /* 0x000000f000007812 */ /* 0x000fce00078ec0ff */
[----:B------:R-:W-:Y:S05]  /*12350*/  @!P0 BRA `(.L_x_11) ;  /* 0x0000000000108947 */ /* 0x000fea0003800000 */
[----:B------:R-:W-:-:S06]  /*12360*/  USHF.L.U32 UR4, UR4, 0x1f, URZ ;  /* 0x0000001f04047899 */ /* 0x000fcc00080006ff */
[----:B------:R-:W-:-:S04]  /*12370*/  IMAD.U32 R3, RZ, RZ, UR4 ;  /* 0x00000004ff037e24 */ /* 0x000fc8000f8e00ff */
[----:B------:R-:W0:Y:S02]  /*12380*/  SYNCS.PHASECHK.TRANS64.TRYWAIT P0, [UR13], R3 ;  /* 0x00000003ff0075a7 */ /* 0x000e24000800110d */
[----:B0-----:R-:W-:Y:S05]  /*12390*/  @!P0 BRA `(.L_x_12) ;  /* 0x000000b000ec8947 */ /* 0x001fea0003800000 */
.L_x_11:
[----:B------:R-:W2:Y:S01]  /*123a0*/  LDL.LU R4, [R1+0x110] ;  /* 0x0001100001047983 */ /* 0x000ea20000300800 */
[----:B------:R-:W-:Y:S01]  /*123b0*/  LOP3.LUT R3, R2, 0x800, RZ, 0xc0, !PT ;  /* 0x0000080002037812 */ /* 0x000fe200078ec0ff */
[----:B------:R-:W0:Y:S02]  /*123c0*/  LDCU.128 UR16, c[0x0][0x390] ;  /* 0x00007200ff1077ac */ /* 0x000e240008000c00 */
[----:B------:R-:W0:Y:S01]  /*123d0*/  LDL.LU R185, [R1+0x114] ;  /* 0x0001140001b97983 */ /* 0x000e220000300800 */
[----:B------:R-:W-:Y:S01]  /*123e0*/  IADD3 R2, PT, PT, R0, UR11, R3 ;  /* 0x0000000b00027c10 */ /* 0x000fe2000fffe003 */
[----:B------:R-:W3:Y:S01]  /*123f0*/  LDCU UR5, c[0x0][0x39c] ;  /* 0x00007380ff0577ac */ /* 0x000ee20008000800 */
[----:B------:R-:W-:Y:S06]  /*12400*/  BAR.SYNC.DEFER_BLOCKING 0x0 ;  /* 0x0000000000007b1d */ /* 0x000fec0000010000 */
[----:B------:R-:W4:Y:S01]  /*12410*/  LDCU UR4, c[0x0][0x39c] ;  /* 0x00007380ff0477ac */ /* 0x000f220008000800 */
[----:B------:R-:W5:Y:S01]  /*12420*/  S2R R5, SR_TID.X ;  /* 0x0000000000057919 */ /* 0x000f620000002100 */
[----:B------:R-:W1:Y:S01]  /*12430*/  S2R R7, SR_TID.X ;  /* 0x0000000000077919 */ /* 0x000e620000002100 */
[----:B------:R-:W-:Y:S01]  /*12440*/  LEA R160, R160, UR11, 0x4 ;  /* 0x0000000ba0a07c11 */ /* 0x000fe2000f8e20ff */
[----:B------:R-:W0:Y:S01]  /*12450*/  LDCU UR6, c[0x0][0x39c] ;  /* 0x00007380ff0677ac */ /* 0x000e220008000800 */
[----:B------:R-:W0:Y:S01]  /*12460*/  LDCU UR7, c[0x0][0x39c] ;  /* 0x00007380ff0777ac */ /* 0x000e220008000800 */
[----:B------:R-:W0:Y:S01]  /*12470*/  LDCU UR8, c[0x0][0x39c] ;  /* 0x00007380ff0877ac */ /* 0x000e220008000800 */
[----:B------:R-:W3:Y:S02]  /*12480*/  @!P1 SYNCS.CCTL.IV [UR11+0x9000] ;  /* 0x00900000ff0099b1 */ /* 0x000ee4000800000b */
[----:B---3--:R-:W-:Y:S06]  /*12490*/  BAR.SYNC.DEFER_BLOCKING 0x0 ;  /* 0x0000000000007b1d */ /* 0x008fec0000010000 */
[----:B-1----:R-:W1:Y:S01]  /*124a0*/  LDTM.x64 R96, tmem[UR12] ;  /* 0x0000000c006079ee */ /* 0x002e620008340000 */
[----:B-----5:R-:W-:-:S02]  /*124b0*/  LEA.HI R6, R5, 0x1e, RZ, 0x1a ;  /* 0x0000001e05067811 */ /* 0x020fc400078fd0ff */
[----:B------:R-:W-:Y:S01]  /*124c0*/  LEA.HI R5, R5, 0xe, RZ, 0x1a ;  /* 0x0000000e05057811 */ /* 0x000fe200078fd0ff */
[----:B------:R-:W3:Y:S01]  /*124d0*/  @!P1 SYNCS.CCTL.IV [UR11+0x9008] ;  /* 0x00900800ff0099b1 */ /* 0x000ee2000800000b */
[----:B-1----:R-:W-:Y:S02]  /*124e0*/  F2FP.SATFINITE.E4M3.F32.PACK_AB_MERGE_C R183, R97, R96, RZ ;  /* 0x0000006061b7723e */ /* 0x002fe400048070ff */
[----:B------:R-:W-:Y:S02]  /*124f0*/  F2FP.SATFINITE.E4M3.F32.PACK_AB_MERGE_C R182, R99, R98, RZ ;  /* 0x0000006263b6723e */ /* 0x000fe400048070ff */
[----:B------:R-:W-:Y:S02]  /*12500*/  F2FP.SATFINITE.E4M3.F32.PACK_AB_MERGE_C R181, R101, R100, RZ ;  /* 0x0000006465b5723e */ /* 0x000fe400048070ff */
[----:B------:R-:W-:Y:S02]  /*12510*/  F2FP.SATFINITE.E4M3.F32.PACK_AB_MERGE_C R180, R103, R102, RZ ;  /* 0x0000006667b4723e */ /* 0x000fe400048070ff */
[----:B------:R-:W-:-:S02]  /*12520*/  F2FP.SATFINITE.E4M3.F32.PACK_AB_MERGE_C R179, R105, R104, RZ ;  /* 0x0000006869b3723e */ /* 0x000fc400048070ff */
[----:B------:R-:W-:Y:S02]  /*12530*/  F2FP.SATFINITE.E4M3.F32.PACK_AB_MERGE_C R178, R107, R106, RZ ;  /* 0x0000006a6bb2723e */ /* 0x000fe400048070ff */
[----:B------:R-:W-:Y:S02]  /*12540*/  F2FP.SATFINITE.E4M3.F32.PACK_AB_MERGE_C R177, R109, R108, RZ ;  /* 0x0000006c6db1723e */ /* 0x000fe400048070ff */
[----:B------:R-:W-:Y:S02]  /*12550*/  F2FP.SATFINITE.E4M3.F32.PACK_AB_MERGE_C R176, R111, R110, RZ ;  /* 0x0000006e6fb0723e */ /* 0x000fe400048070ff */
[----:B------:R-:W1:Y:S01]  /*12560*/  LDTM.x64 R48, tmem[UR12+0x40] ;  /* 0x0000400c003079ee */ /* 0x000e620008340000 */
[----:B------:R-:W-:Y:S02]  /*12570*/  F2FP.SATFINITE.E4M3.F32.PACK_AB_MERGE_C R112, R113, R112, RZ ;  /* 0x000000707170723e */ /* 0x000fe400048070ff */
[----:B------:R-:W-:Y:S02]  /*12580*/  F2FP.SATFINITE.E4M3.F32.PACK_AB_MERGE_C R114, R115, R114, RZ ;  /* 0x000000727372723e */ /* 0x000fe400048070ff */
[----:B------:R-:W-:-:S02]  /*12590*/  F2FP.SATFINITE.E4M3.F32.PACK_AB_MERGE_C R116, R117, R116, RZ ;  /* 0x000000747574723e */ /* 0x000fc400048070ff */
[----:B------:R-:W-:Y:S02]  /*125a0*/  F2FP.SATFINITE.E4M3.F32.PACK_AB_MERGE_C R118, R119, R118, RZ ;  /* 0x000000767776723e */ /* 0x000fe400048070ff */
[----:B------:R-:W-:Y:S02]  /*125b0*/  F2FP.SATFINITE.E4M3.F32.PACK_AB_MERGE_C R120, R121, R120, RZ ;  /* 0x000000787978723e */ /* 0x000fe400048070ff */
[----:B------:R-:W-:Y:S02]  /*125c0*/  F2FP.SATFINITE.E4M3.F32.PACK_AB_MERGE_C R122, R123, R122, RZ ;  /* 0x0000007a7b7a723e */ /* 0x000fe400048070ff */
[----:B------:R-:W-:Y:S02]  /*125d0*/  F2FP.SATFINITE.E4M3.F32.PACK_AB_MERGE_C R124, R125, R124, RZ ;  /* 0x0000007c7d7c723e */ /* 0x000fe400048070ff */
[----:B------:R-:W-:Y:S02]  /*125e0*/  F2FP.SATFINITE.E4M3.F32.PACK_AB_MERGE_C R126, R127, R126, RZ ;  /* 0x0000007e7f7e723e */ /* 0x000fe400048070ff */
[----:B------:R-:W-:-:S02]  /*125f0*/  F2FP.SATFINITE.E4M3.F32.PACK_AB_MERGE_C R128, R129, R128, RZ ;  /* 0x000000808180723e */ /* 0x000fc400048070ff */
[----:B------:R-:W-:Y:S02]  /*12600*/  F2FP.SATFINITE.E4M3.F32.PACK_AB_MERGE_C R130, R131, R130, RZ ;  /* 0x000000828382723e */ /* 0x000fe400048070ff */
        /* <DEDUP_REMOVED lines=42> */
[----:B------:R-:W-:Y:S02]  /*128b0*/  LOP3.LUT R112, R112, 0xffff, RZ, 0xc0, !PT ;  /* 0x0000ffff70707812 */ /* 0x000fe400078ec0ff */
[----:B------:R-:W-:Y:S02]  /*128c0*/  LOP3.LUT R116, R116, 0xffff, RZ, 0xc0, !PT ;  /* 0x0000ffff74747812 */ /* 0x000fe400078ec0ff */
[----:B------:R-:W-:Y:S02]  /*128d0*/  LOP3.LUT R124, R124, 0xffff, RZ, 0xc0, !PT ;  /* 0x0000ffff7c7c7812 */ /* 0x000fe400078ec0ff */
[----:B------:R-:W-:Y:S02]  /*128e0*/  LOP3.LUT R120, R120, 0xffff, RZ, 0xc0, !PT ;  /* 0x0000ffff78787812 */ /* 0x000fe400078ec0ff */
[----:B------:R-:W-:-:S02]  /*128f0*/  F2FP.SATFINITE.E4M3.F32.PACK_AB_MERGE_C R152, R153, R152, RZ ;  /* 0x000000989998723e */ /* 0x000fc400048070ff */
[----:B------:R-:W-:Y:S02]  /*12900*/  LOP3.LUT R128, R128, 0xffff, RZ, 0xc0, !PT ;  /* 0x0000ffff80807812 */ /* 0x000fe400078ec0ff */
[----:B------:R-:W-:Y:S02]  /*12910*/  LOP3.LUT R132, R132, 0xffff, RZ, 0xc0, !PT ;  /* 0x0000ffff84847812 */ /* 0x000fe400078ec0ff */
[----:B------:R-:W-:Y:S02]  /*12920*/  LOP3.LUT R140, R140, 0xffff, RZ, 0xc0, !PT ;  /* 0x0000ffff8c8c7812 */ /* 0x000fe400078ec0ff */
[----:B------:R-:W-:Y:S02]  /*12930*/  LOP3.LUT R136, R136, 0xffff, RZ, 0xc0, !PT ;  /* 0x0000ffff88887812 */ /* 0x000fe400078ec0ff */
[----:B------:R-:W-:Y:S02]  /*12940*/  F2FP.SATFINITE.E4M3.F32.PACK_AB_MERGE_C R154, R155, R154, RZ ;  /* 0x0000009a9b9a723e */ /* 0x000fe400048070ff */
[----:B------:R-:W-:-:S02]  /*12950*/  F2FP.SATFINITE.E4M3.F32.PACK_AB_MERGE_C R156, R157, R156, RZ ;  /* 0x0000009c9d9c723e */ /* 0x000fc400048070ff */
[----:B------:R-:W-:Y:S02]  /*12960*/  F2FP.SATFINITE.E4M3.F32.PACK_AB_MERGE_C R158, R159, R158, RZ ;  /* 0x0000009e9f9e723e */ /* 0x000fe400048070ff */
[----:B------:R-:W-:Y:S02]  /*12970*/  LOP3.LUT R144, R144, 0xffff, RZ, 0xc0, !PT ;  /* 0x0000ffff90907812 */ /* 0x000fe400078ec0ff */
[----:B------:R-:W-:Y:S02]  /*12980*/  LOP3.LUT R157, R146, 0xffff, RZ, 0xc0, !PT ;  /* 0x0000ffff929d7812 */ /* 0x000fe400078ec0ff */
[----:B------:R-:W-:Y:S02]  /*12990*/  LOP3.LUT R148, R148, 0xffff, RZ, 0xc0, !PT ;  /* 0x0000ffff94947812 */ /* 0x000fe400078ec0ff */
[----:B------:R-:W-:Y:S02]  /*129a0*/  LOP3.LUT R183, R183, 0xffff, RZ, 0xc0, !PT ;  /* 0x0000ffffb7b77812 */ /* 0x000fe400078ec0ff */
[----:B------:R-:W-:-:S02]  /*129b0*/  LOP3.LUT R182, R182, 0xffff, RZ, 0xc0, !PT ;  /* 0x0000ffffb6b67812 */ /* 0x000fc400078ec0ff */
[----:B------:R-:W-:Y:S02]  /*129c0*/  LOP3.LUT R156, R156, 0xffff, RZ, 0xc0, !PT ;  /* 0x0000ffff9c9c7812 */ /* 0x000fe400078ec0ff */
[----:B------:R-:W-:Y:S02]  /*129d0*/  LOP3.LUT R152, R152, 0xffff, RZ, 0xc0, !PT ;  /* 0x0000ffff98987812 */ /* 0x000fe400078ec0ff */
[----:B------:R-:W-:Y:S01]  /*129e0*/  LOP3.LUT R159, R154, 0xffff, RZ, 0xc0, !PT ;  /* 0x0000ffff9a9f7812 */ /* 0x000fe200078ec0ff */
[C---:B--2---:R-:W-:Y:S01]  /*129f0*/  IMAD.IADD R175, R4.reuse, 0x1, R6 ;  /* 0x0000000104af7824 */ /* 0x044fe200078e0206 */
[----:B------:R-:W-:Y:S01]  /*12a00*/  SHF.R.U32.HI R6, RZ, 0x6, R7 ;  /* 0x00000006ff067819 */ /* 0x000fe20000011607 */
[----:B------:R-:W-:Y:S01]  /*12a10*/  IMAD.IADD R167, R4, 0x1, R5 ;  /* 0x0000000104a77824 */ /* 0x000fe200078e0205 */
[----:B------:R-:W-:Y:S02]  /*12a20*/  LOP3.LUT R5, R7, 0x60, RZ, 0xc0, !PT ;  /* 0x0000006007057812 */ /* 0x000fe400078ec0ff */
[----:B------:R-:W-:-:S02]  /*12a30*/  SGXT.U32 R6, R6, 0x1 ;  /* 0x000000010606781a */ /* 0x000fc40000000000 */
[----:B------:R-:W-:Y:S01]  /*12a40*/  LEA.HI R3, R7, R4, RZ, 0x1a ;  /* 0x0000000407037211 */ /* 0x000fe200078fd0ff */
[----:B------:R-:W-:Y:S01]  /*12a50*/  IMAD R2, R5, 0x8, R2 ;  /* 0x0000000805027824 */ /* 0x000fe200078e0202 */
[C---:B------:R-:W-:Y:S02]  /*12a60*/  LOP3.LUT R0, R4.reuse, R6, RZ, 0xfc, !PT ;  /* 0x0000000604007212 */ /* 0x040fe400078efcff */
[C-C-:B------:R-:W-:Y:S02]  /*12a70*/  LOP3.LUT R174, R4.reuse, 0x1c, R6.reuse, 0xfe, !PT ;  /* 0x0000001c04ae7812 */ /* 0x140fe400078efe06 */
[C-C-:B------:R-:W-:Y:S02]  /*12a80*/  LOP3.LUT R173, R4.reuse, 0x1a, R6.reuse, 0xfe, !PT ;  /* 0x0000001a04ad7812 */ /* 0x140fe400078efe06 */
[C-C-:B------:R-:W-:Y:S02]  /*12a90*/  LOP3.LUT R172, R4.reuse, 0x18, R6.reuse, 0xfe, !PT ;  /* 0x0000001804ac7812 */ /* 0x140fe400078efe06 */
[----:B------:R-:W-:-:S02]  /*12aa0*/  LOP3.LUT R171, R4, 0x16, R6, 0xfe, !PT ;  /* 0x0000001604ab7812 */ /* 0x000fc400078efe06 */
[C-C-:B------:R-:W-:Y:S02]  /*12ab0*/  LOP3.LUT R170, R4.reuse, 0x14, R6.reuse, 0xfe, !PT ;  /* 0x0000001404aa7812 */ /* 0x140fe400078efe06 */
[C-C-:B------:R-:W-:Y:S02]  /*12ac0*/  LOP3.LUT R169, R4.reuse, 0x12, R6.reuse, 0xfe, !PT ;  /* 0x0000001204a97812 */ /* 0x140fe400078efe06 */
[C-C-:B------:R-:W-:Y:S02]  /*12ad0*/  LOP3.LUT R168, R4.reuse, 0x10, R6.reuse, 0xfe, !PT ;  /* 0x0000001004a87812 */ /* 0x140fe400078efe06 */
[C-C-:B------:R-:W-:Y:S02]  /*12ae0*/  LOP3.LUT R166, R4.reuse, 0xc, R6.reuse, 0xfe, !PT ;  /* 0x0000000c04a67812 */ /* 0x140fe400078efe06 */
[C-C-:B------:R-:W-:Y:S02]  /*12af0*/  LOP3.LUT R165, R4.reuse, 0xa, R6.reuse, 0xfe, !PT ;  /* 0x0000000a04a57812 */ /* 0x140fe400078efe06 */
[----:B------:R-:W-:-:S02]  /*12b00*/  LOP3.LUT R164, R4, 0x8, R6, 0xfe, !PT ;  /* 0x0000000804a47812 */ /* 0x000fc400078efe06 */
[C-C-:B------:R-:W-:Y:S02]  /*12b10*/  LOP3.LUT R163, R4.reuse, 0x6, R6.reuse, 0xfe, !PT ;  /* 0x0000000604a37812 */ /* 0x140fe400078efe06 */
[C-C-:B------:R-:W-:Y:S02]  /*12b20*/  LOP3.LUT R162, R4.reuse, 0x4, R6.reuse, 0xfe, !PT ;  /* 0x0000000404a27812 */ /* 0x140fe400078efe06 */
[----:B------:R-:W-:Y:S02]  /*12b30*/  LOP3.LUT R161, R4, 0x2, R6, 0xfe, !PT ;  /* 0x0000000204a17812 */ /* 0x000fe400078efe06 */
[----:B------:R-:W1:Y:S02]  /*12b40*/  LDTM.x64 R4, tmem[UR12+0x80] ;  /* 0x0000800c000479ee */ /* 0x000e640008340000 */
[----:B-1----:R-:W-:Y:S02]  /*12b50*/  F2FP.SATFINITE.E4M3.F32.PACK_AB_MERGE_C R69, R5, R4, RZ ;  /* 0x000000040545723e */ /* 0x002fe400048070ff */
        /* <DEDUP_REMOVED lines=31> */
[----:B------:R-:W1:Y:S01]  /*12d50*/  LDTM.x64 R4, tmem[UR12+0xc0] ;  /* 0x0000c00c000479ee */ /* 0x000e620008340000 */
[----:B0-----:R-:W-:Y:S01]  /*12d60*/  ISETP.GE.AND P0, PT, R185, UR18, PT ;  /* 0x00000012b9007c0c */ /* 0x001fe2000bf06270 */
[----:B------:R-:W-:Y:S01]  /*12d70*/  NOP ;  /* 0x0000000000007918 */ /* 0x000fe20000000000 */
[--C-:B------:R-:W-:Y:S02]  /*12d80*/  PRMT R184, R183, 0x3340, R182.reuse ;  /* 0x00003340b7b87816 */ /* 0x100fe400000000b6 */
[----:B------:R-:W-:Y:S02]  /*12d90*/  SHF.R.U32.HI R183, RZ, 0x8, R183 ;  /* 0x00000008ffb77819 */ /* 0x000fe400000116b7 */
[----:B------:R-:W-:Y:S02]  /*12da0*/  SHF.R.U32.HI R182, RZ, 0x8, R182 ;  /* 0x00000008ffb67819 */ /* 0x000fe400000116b6 */
[----:B-1----:R-:W-:Y:S02]  /*12db0*/  F2FP.SATFINITE.E4M3.F32.PACK_AB_MERGE_C R8, R9, R8, RZ ;  /* 0x000000080908723e */ /* 0x002fe400048070ff */
[----:B------:R-:W-:-:S02]  /*12dc0*/  F2FP.SATFINITE.E4M3.F32.PACK_AB_MERGE_C R12, R13, R12, RZ ;  /* 0x0000000c0d0c723e */ /* 0x000fc400048070ff */
[----:B------:R-:W-:Y:S02]  /*12dd0*/  LOP3.LUT R9, R114, 0xffff, RZ, 0xc0, !PT ;  /* 0x0000ffff72097812 */ /* 0x000fe400078ec0ff */
[----:B------:R-:W-:Y:S02]  /*12de0*/  LOP3.LUT R13, R122, 0xffff, RZ, 0xc0, !PT ;  /* 0x0000ffff7a0d7812 */ /* 0x000fe400078ec0ff */
[----:B------:R-:W-:Y:S02]  /*12df0*/  F2FP.SATFINITE.E4M3.F32.PACK_AB_MERGE_C R14, R15, R14, RZ ;  /* 0x0000000e0f0e723e */ /* 0x000fe400048070ff */
[----:B------:R-:W-:Y:S02]  /*12e00*/  F2FP.SATFINITE.E4M3.F32.PACK_AB_MERGE_C R10, R11, R10, RZ ;  /* 0x0000000a0b0a723e */ /* 0x000fe400048070ff */
[----:B------:R-:W-:Y:S02]  /*12e10*/  F2FP.SATFINITE.E4M3.F32.PACK_AB_MERGE_C R20, R21, R20, RZ ;  /* 0x000000141514723e */ /* 0x000fe400048070ff */
[----:B------:R-:W-:-:S02]  /*12e20*/  PRMT R15, R116, 0x3340, R1 ;  /* 0x00003340740f7816 */ /* 0x000fc40000000001 */
[----:B------:R-:W-:Y:S02]  /*12e30*/  PRMT R114, R112, 0x3340, R9 ;  /* 0x0000334070727816 */ /* 0x000fe40000000009 */
[----:B------:R-:W-:Y:S02]  /*12e40*/  F2FP.SATFINITE.E4M3.F32.PACK_AB_MERGE_C R22, R23, R22, RZ ;  /* 0x000000161716723e */ /* 0x000fe400048070ff */
[----:B------:R-:W-:Y:S02]  /*12e50*/  PRMT R11, R124, 0x3340, R1 ;  /* 0x000033407c0b7816 */ /* 0x000fe40000000001 */
[----:B------:R-:W-:Y:S02]  /*12e60*/  PRMT R122, R120, 0x3340, R13 ;  /* 0x00003340787a7816 */ /* 0x000fe4000000000d */
[----:B------:R-:W-:Y:S02]  /*12e70*/  LOP3.LUT R21, R130, 0xffff, RZ, 0xc0, !PT ;  /* 0x0000ffff82157812 */ /* 0x000fe400078ec0ff */
[----:B------:R-:W-:-:S02]  /*12e80*/  F2FP.SATFINITE.E4M3.F32.PACK_AB_MERGE_C R153, R5, R4, RZ ;  /* 0x000000040599723e */ /* 0x000fc400048070ff */
[----:B------:R-:W-:Y:S02]  /*12e90*/  LOP3.LUT R23, R138, 0xffff, RZ, 0xc0, !PT ;  /* 0x0000ffff8a177812 */ /* 0x000fe400078ec0ff */
[----:B------:R-:W-:Y:S02]  /*12ea0*/  LOP3.LUT R4, R0, 0x22, RZ, 0xfc, !PT ;  /* 0x0000002200047812 */ /* 0x000fe400078efcff */
[----:B------:R-:W-:Y:S02]  /*12eb0*/  F2FP.SATFINITE.E4M3.F32.PACK_AB_MERGE_C R16, R17, R16, RZ ;  /* 0x000000101110723e */ /* 0x000fe400048070ff */
[----:B------:R-:W-:Y:S02]  /*12ec0*/  PRMT R15, R114, 0x5410, R15 ;  /* 0x00005410720f7816 */ /* 0x000fe4000000000f */
[----:B------:R-:W-:Y:S02]  /*12ed0*/  F2FP.SATFINITE.E4M3.F32.PACK_AB_MERGE_C R18, R19, R18, RZ ;  /* 0x000000121312723e */ /* 0x000fe400048070ff */
[----:B------:R-:W-:-:S02]  /*12ee0*/  PRMT R11, R122, 0x5410, R11 ;  /* 0x000054107a0b7816 */ /* 0x000fc4000000000b */
[----:B------:R-:W-:Y:S02]  /*12ef0*/  PRMT R17, R132, 0x3340, R1 ;  /* 0x0000334084117816 */ /* 0x000fe40000000001 */
[----:B------:R-:W-:Y:S02]  /*12f00*/  PRMT R114, R128, 0x3340, R21 ;  /* 0x0000334080727816 */ /* 0x000fe40000000015 */
[----:B------:R-:W-:Y:S02]  /*12f10*/  PRMT R19, R140, 0x3340, R1 ;  /* 0x000033408c137816 */ /* 0x000fe40000000001 */
[----:B------:R-:W-:Y:S02]  /*12f20*/  PRMT R122, R136, 0x3340, R23 ;  /* 0x00003340887a7816 */ /* 0x000fe40000000017 */
[----:B------:R-:W-:Y:S01]  /*12f30*/  ISETP.LT.AND P2, PT, R4, UR5, !P0 ;  /* 0x0000000504007c0c */ /* 0x000fe2000c741270 */
[----:B------:R-:W0:Y:S01]  /*12f40*/  LDCU UR5, c[0x0][0x39c] ;  /* 0x00007380ff0577ac */ /* 0x000e220008000800 */
[----:B------:R-:W-:-:S02]  /*12f50*/  LOP3.LUT R4, R181, 0xffff, RZ, 0xc0, !PT ;  /* 0x0000ffffb5047812 */ /* 0x000fc400078ec0ff */
[----:B------:R-:W-:Y:S02]  /*12f60*/  F2FP.SATFINITE.E4M3.F32.PACK_AB_MERGE_C R155, R7, R6, RZ ;  /* 0x00000006079b723e */ /* 0x000fe400048070ff */
[----:B------:R-:W-:Y:S02]  /*12f70*/  F2FP.SATFINITE.E4M3.F32.PACK_AB_MERGE_C R24, R25, R24, RZ ;  /* 0x000000181918723e */ /* 0x000fe400048070ff */
[----:B------:R-:W-:Y:S02]  /*12f80*/  PRMT R17, R114, 0x5410, R17 ;  /* 0x0000541072117816 */ /* 0x000fe40000000011 */
[----:B------:R-:W-:Y:S02]  /*12f90*/  LOP3.LUT R6, R177, 0xffff, RZ, 0xc0, !PT ;  /* 0x0000ffffb1067812 */ /* 0x000fe400078ec0ff */
[----:B------:R-:W-:Y:S02]  /*12fa0*/  PRMT R19, R122, 0x5410, R19 ;  /* 0x000054107a137816 */ /* 0x000fe40000000013 */
[----:B------:R-:W-:-:S02]  /*12fb0*/  PRMT R114, R148, 0x3340, R1 ;  /* 0x0000334094727816 */ /* 0x000fc40000000001 */
[----:B------:R-:W-:Y:S02]  /*12fc0*/  PRMT R25, R144, 0x3340, R157 ;  /* 0x0000334090197816 */ /* 0x000fe4000000009d */
[----:B------:R-:W-:Y:S02]  /*12fd0*/  PRMT R122, R156, 0x3340, R1 ;  /* 0x000033409c7a7816 */ /* 0x000fe40000000001 */
[----:B------:R-:W-:Y:S02]  /*12fe0*/  PRMT R177, R152, 0x3340, R159 ;  /* 0x0000334098b17816 */ /* 0x000fe4000000009f */
[----:B------:R-:W-:Y:S02]  /*12ff0*/  PRMT R7, R4, 0x3340, R1 ;  /* 0x0000334004077816 */ /* 0x000fe40000000001 */
[----:B------:R-:W-:Y:S02]  /*13000*/  LOP3.LUT R179, R179, 0xffff, RZ, 0xc0, !PT ;  /* 0x0000ffffb3b37812 */ /* 0x000fe400078ec0ff */
[----:B------:R-:W-:-:S02]  /*13010*/  LOP3.LUT R178, R178, 0xffff, RZ, 0xc0, !PT ;  /* 0x0000ffffb2b27812 */ /* 0x000fc400078ec0ff */
[----:B------:R-:W-:Y:S02]  /*13020*/  SHF.R.U32.HI R4, RZ, 0x8, R4 ;  /* 0x00000008ff047819 */ /* 0x000fe40000011604 */
[----:B------:R-:W-:Y:S02]  /*13030*/  PRMT R114, R25, 0x5410, R114 ;  /* 0x0000541019727816 */ /* 0x000fe40000000072 */
[----:B------:R-:W-:Y:S02]  /*13040*/  PRMT R25, R177, 0x5410, R122 ;  /* 0x00005410b1197816 */ /* 0x000fe4000000007a */
[----:B------:R-:W-:Y:S02]  /*13050*/  F2FP.SATFINITE.E4M3.F32.PACK_AB_MERGE_C R28, R29, R28, RZ ;  /* 0x0000001c1d1c723e */ /* 0x000fe400048070ff */
[----:B------:R-:W-:Y:S02]  /*13060*/  LOP3.LUT R122, R183, 0xffff, RZ, 0xc0, !PT ;  /* 0x0000ffffb77a7812 */ /* 0x000fe400078ec0ff */
[----:B------:R-:W-:-:S02]  /*13070*/  LOP3.LUT R29, R182, 0xffff, RZ, 0xc0, !PT ;  /* 0x0000ffffb61d7812 */ /* 0x000fc400078ec0ff */
[--C-:B------:R-:W-:Y:S02]  /*13080*/  PRMT R186, R179, 0x3340, R178.reuse ;  /* 0x00003340b3ba7816 */ /* 0x100fe400000000b2 */
[----:B------:R-:W-:Y:S02]  /*13090*/  LOP3.LUT R4, R4, 0xffff, RZ, 0xc0, !PT ;  /* 0x0000ffff04047812 */ /* 0x000fe400078ec0ff */
[----:B------:R-:W-:Y:S02]  /*130a0*/  SHF.R.U32.HI R179, RZ, 0x8, R179 ;  /* 0x00000008ffb37819 */ /* 0x000fe400000116b3 */
[----:B------:R-:W-:Y:S02]  /*130b0*/  SHF.R.U32.HI R178, RZ, 0x8, R178 ;  /* 0x00000008ffb27819 */ /* 0x000fe400000116b2 */
[----:B------:R-:W-:Y:S02]  /*130c0*/  SHF.R.U32.HI R112, RZ, 0x8, R112 ;  /* 0x00000008ff707819 */ /* 0x000fe40000011670 */
[----:B------:R-:W-:-:S02]  /*130d0*/  SHF.R.U32.HI R9, RZ, 0x8, R9 ;  /* 0x00000008ff097819 */ /* 0x000fc40000011609 */
[----:B------:R-:W-:Y:S02]  /*130e0*/  LOP3.LUT R5, R0, 0x20, RZ, 0xfc, !PT ;  /* 0x0000002000057812 */ /* 0x000fe400078efcff */
[----:B------:R-:W-:Y:S02]  /*130f0*/  PRMT R29, R122, 0x3340, R29 ;  /* 0x000033407a1d7816 */ /* 0x000fe4000000001d */
[----:B------:R-:W-:Y:S02]  /*13100*/  SHF.R.U32.HI R120, RZ, 0x8, R120 ;  /* 0x00000008ff787819 */ /* 0x000fe40000011678 */
[----:B------:R-:W-:Y:S02]  /*13110*/  SHF.R.U32.HI R13, RZ, 0x8, R13 ;  /* 0x00000008ff0d7819 */ /* 0x000fe4000001160d */
[----:B------:R-:W-:Y:S02]  /*13120*/  F2FP.SATFINITE.E4M3.F32.PACK_AB_MERGE_C R34, R35, R34, RZ ;  /* 0x000000222322723e */ /* 0x000fe400048070ff */
[----:B------:R-:W-:-:S02]  /*13130*/  PRMT R122, R4, 0x3340, R1 ;  /* 0x00003340047a7816 */ /* 0x000fc40000000001 */
[----:B------:R-:W-:Y:S02]  /*13140*/  SHF.R.U32.HI R132, RZ, 0x8, R132 ;  /* 0x00000008ff847819 */ /* 0x000fe40000011684 */
[----:B------:R-:W-:Y:S02]  /*13150*/  LOP3.LUT R4, R179, 0xffff, RZ, 0xc0, !PT ;  /* 0x0000ffffb3047812 */ /* 0x000fe400078ec0ff */
[----:B------:R-:W-:Y:S02]  /*13160*/  LOP3.LUT R35, R178, 0xffff, RZ, 0xc0, !PT ;  /* 0x0000ffffb2237812 */ /* 0x000fe400078ec0ff */
[----:B------:R-:W-:Y:S02]  /*13170*/  SHF.R.U32.HI R136, RZ, 0x8, R136 ;  /* 0x00000008ff887819 */ /* 0x000fe40000011688 */
[----:B------:R-:W-:Y:S02]  /*13180*/  SHF.R.U32.HI R23, RZ, 0x8, R23 ;  /* 0x00000008ff177819 */ /* 0x000fe40000011617 */
[----:B------:R-:W-:-:S02]  /*13190*/  LOP3.LUT R130, R112, 0xffff, RZ, 0xc0, !PT ;  /* 0x0000ffff70827812 */ /* 0x000fc400078ec0ff */
[----:B------:R-:W-:Y:S02]  /*131a0*/  LOP3.LUT R9, R9, 0xffff, RZ, 0xc0, !PT ;  /* 0x0000ffff09097812 */ /* 0x000fe400078ec0ff */
[----:B------:R-:W-:Y:S02]  /*131b0*/  SHF.R.U32.HI R21, RZ, 0x8, R21 ;  /* 0x00000008ff157819 */ /* 0x000fe40000011615 */
[----:B----4-:R-:W-:Y:S01]  /*131c0*/  ISETP.LT.AND P4, PT, R5, UR4, !P0 ;  /* 0x0000000405007c0c */ /* 0x010fe2000c781270 */
[----:B------:R-:W1:Y:S01]  /*131d0*/  LDCU UR4, c[0x0][0x3b4] ;  /* 0x00007680ff0477ac */ /* 0x000e620008000800 */
[----:B------:R-:W-:Y:S02]  /*131e0*/  SHF.R.U32.HI R128, RZ, 0x8, R128 ;  /* 0x00000008ff807819 */ /* 0x000fe40000011680 */
[----:B------:R-:W-:Y:S02]  /*131f0*/  LOP3.LUT R120, R120, 0xffff, RZ, 0xc0, !PT ;  /* 0x0000ffff78787812 */ /* 0x000fe400078ec0ff */
[----:B------:R-:W-:-:S02]  /*13200*/  LOP3.LUT R13, R13, 0xffff, RZ, 0xc0, !PT ;  /* 0x0000ffff0d0d7812 */ /* 0x000fc400078ec0ff */
[----:B------:R-:W-:Y:S02]  /*13210*/  PRMT R5, R6, 0x3340, R1 ;  /* 0x0000334006057816 */ /* 0x000fe40000000001 */
[----:B------:R-:W-:Y:S02]  /*13220*/  LOP3.LUT R132, R132, 0xffff, RZ, 0xc0, !PT ;  /* 0x0000ffff84847812 */ /* 0x000fe400078ec0ff */
[----:B------:R-:W-:Y:S02]  /*13230*/  SHF.R.U32.HI R140, RZ, 0x8, R140 ;  /* 0x00000008ff8c7819 */ /* 0x000fe4000001168c */
[----:B------:R-:W-:Y:S02]  /*13240*/  F2FP.SATFINITE.E4M3.F32.PACK_AB_MERGE_C R32, R33, R32, RZ ;  /* 0x000000202120723e */ /* 0x000fe400048070ff */
[----:B------:R-:W-:Y:S02]  /*13250*/  SHF.R.U32.HI R6, RZ, 0x8, R6 ;  /* 0x00000008ff067819 */ /* 0x000fe40000011606 */
[----:B------:R-:W-:-:S02]  /*13260*/  PRMT R35, R4, 0x3340, R35 ;  /* 0x0000334004237816 */ /* 0x000fc40000000023 */
[----:B------:R-:W-:Y:S02]  /*13270*/  SHF.R.U32.HI R144, RZ, 0x8, R144 ;  /* 0x00000008ff907819 */ /* 0x000fe40000011690 */
[----:B------:R-:W-:Y:S02]  /*13280*/  SHF.R.U32.HI R157, RZ, 0x8, R157 ;  /* 0x00000008ff9d7819 */ /* 0x000fe4000001169d */
[----:B------:R-:W-:Y:S02]  /*13290*/  LOP3.LUT R136, R136, 0xffff, RZ, 0xc0, !PT ;  /* 0x0000ffff88887812 */ /* 0x000fe400078ec0ff */
[----:B------:R-:W-:Y:S02]  /*132a0*/  LOP3.LUT R23, R23, 0xffff, RZ, 0xc0, !PT ;  /* 0x0000ffff17177812 */ /* 0x000fe400078ec0ff */
[----:B------:R-:W-:Y:S02]  /*132b0*/  PRMT R33, R130, 0x3340, R9 ;  /* 0x0000334082217816 */ /* 0x000fe40000000009 */
[----:B------:R-:W-:-:S02]  /*132c0*/  LOP3.LUT R4, R21, 0xffff, RZ, 0xc0, !PT ;  /* 0x0000ffff15047812 */ /* 0x000fc400078ec0ff */
[----:B------:R-:W-:Y:S02]  /*132d0*/  LOP3.LUT R9, R128, 0xffff, RZ, 0xc0, !PT ;  /* 0x0000ffff80097812 */ /* 0x000fe400078ec0ff */
[----:B------:R-:W-:Y:S02]  /*132e0*/  PRMT R21, R120, 0x3340, R13 ;  /* 0x0000334078157816 */ /* 0x000fe4000000000d */
[----:B------:R-:W-:Y:S02]  /*132f0*/  F2FP.SATFINITE.E4M3.F32.PACK_AB_MERGE_C R42, R43, R42, RZ ;  /* 0x0000002a2b2a723e */ /* 0x000fe400048070ff */
[----:B------:R-:W-:Y:S02]  /*13300*/  SHF.R.U32.HI R116, RZ, 0x8, R116 ;  /* 0x00000008ff747819 */ /* 0x000fe40000011674 */
[----:B------:R-:W-:Y:S02]  /*13310*/  PRMT R120, R132, 0x3340, R1 ;  /* 0x0000334084787816 */ /* 0x000fe40000000001 */
[----:B------:R-:W-:-:S02]  /*13320*/  LOP3.LUT R128, R140, 0xffff, RZ, 0xc0, !PT ;  /* 0x0000ffff8c807812 */ /* 0x000fc400078ec0ff */
[----:B------:R-:W-:Y:S02]  /*13330*/  LOP3.LUT R6, R6, 0xffff, RZ, 0xc0, !PT ;  /* 0x0000ffff06067812 */ /* 0x000fe400078ec0ff */
[----:B------:R-:W-:Y:S02]  /*13340*/  LOP3.LUT R144, R144, 0xffff, RZ, 0xc0, !PT ;  /* 0x0000ffff90907812 */ /* 0x000fe400078ec0ff */
[----:B------:R-:W-:Y:S02]  /*13350*/  LOP3.LUT R43, R157, 0xffff, RZ, 0xc0, !PT ;  /* 0x0000ffff9d2b7812 */ /* 0x000fe400078ec0ff */
[----:B------:R-:W-:Y:S02]  /*13360*/  PRMT R23, R136, 0x3340, R23 ;  /* 0x0000334088177816 */ /* 0x000fe40000000017 */
[----:B------:R-:W-:Y:S02]  /*13370*/  LOP3.LUT R132, R113, 0xffff, RZ, 0xc0, !PT ;  /* 0x0000ffff71847812 */ /* 0x000fe400078ec0ff */
[----:B------:R-:W-:-:S02]  /*13380*/  LOP3.LUT R115, R115, 0xffff, RZ, 0xc0, !PT ;  /* 0x0000ffff73737812 */ /* 0x000fc400078ec0ff */
[----:B------:R-:W-:Y:S02]  /*13390*/  LOP3.LUT R140, R117, 0xffff, RZ, 0xc0, !PT ;  /* 0x0000ffff758c7812 */ /* 0x000fe400078ec0ff */
[----:B------:R-:W-:Y:S02]  /*133a0*/  LOP3.LUT R121, R121, 0xffff, RZ, 0xc0, !PT ;  /* 0x0000ffff79797812 */ /* 0x000fe400078ec0ff */
[----:B------:R-:W-:Y:S02]  /*133b0*/  LOP3.LUT R138, R123, 0xffff, RZ, 0xc0, !PT ;  /* 0x0000ffff7b8a7812 */ /* 0x000fe400078ec0ff */
[----:B------:R-:W-:Y:S02]  /*133c0*/  LOP3.LUT R136, R125, 0xffff, RZ, 0xc0, !PT ;  /* 0x0000ffff7d887812 */ /* 0x000fe400078ec0ff */
[----:B------:R-:W-:Y:S02]  /*133d0*/  LOP3.LUT R112, R116, 0xffff, RZ, 0xc0, !PT ;  /* 0x0000ffff74707812 */ /* 0x000fe400078ec0ff */
[----:B------:R-:W-:-:S02]  /*133e0*/  PRMT R13, R9, 0x3340, R4 ;  /* 0x00003340090d7816 */ /* 0x000fc40000000004 */
[----:B------:R-:W-:Y:S02]  /*133f0*/  F2FP.SATFINITE.E4M3.F32.PACK_AB_MERGE_C R36, R37, R36, RZ ;  /* 0x000000242524723e */ /* 0x000fe400048070ff */
[----:B------:R-:W-:Y:S02]  /*13400*/  PRMT R116, R6, 0x3340, R1 ;  /* 0x0000334006747816 */ /* 0x000fe40000000001 */
[----:B------:R-:W-:Y:S02]  /*13410*/  PRMT R43, R144, 0x3340, R43 ;  /* 0x00003340902b7816 */ /* 0x000fe4000000002b */
[----:B------:R-:W-:Y:S02]  /*13420*/  PRMT R9, R140, 0x3340, R1 ;  /* 0x000033408c097816 */ /* 0x000fe40000000001 */
[----:B------:R-:W-:Y:S02]  /*13430*/  PRMT R4, R132, 0x3340, R115 ;  /* 0x0000334084047816 */ /* 0x000fe40000000073 */
[----:B------:R-:W-:-:S02]  /*13440*/  F2FP.SATFINITE.E4M3.F32.PACK_AB_MERGE_C R44, R45, R44, RZ ;  /* 0x0000002c2d2c723e */ /* 0x000fc400048070ff */
[----:B------:R-:W-:Y:S02]  /*13450*/  F2FP.SATFINITE.E4M3.F32.PACK_AB_MERGE_C R46, R47, R46, RZ ;  /* 0x0000002e2f2e723e */ /* 0x000fe400048070ff */
[----:B------:R-:W-:Y:S02]  /*13460*/  F2FP.SATFINITE.E4M3.F32.PACK_AB_MERGE_C R48, R49, R48, RZ ;  /* 0x000000303130723e */ /* 0x000fe400048070ff */
[----:B------:R-:W-:Y:S02]  /*13470*/  PRMT R37, R136, 0x3340, R1 ;  /* 0x0000334088257816 */ /* 0x000fe40000000001 */
        /* <DEDUP_REMOVED lines=8> */
[----:B------:R-:W-:-:S02]  /*13500*/  LOP3.LUT R82, R82, 0xffff, RZ, 0xc0, !PT ;  /* 0x0000ffff52527812 */ /* 0x000fc400078ec0ff */
[----:B------:R-:W-:Y:S02]  /*13510*/  LOP3.LUT R84, R84, 0xffff, RZ, 0xc0, !PT ;  /* 0x0000ffff54547812 */ /* 0x000fe400078ec0ff */
[----:B------:R-:W-:Y:S02]  /*13520*/  LOP3.LUT R88, R88, 0xffff, RZ, 0xc0, !PT ;  /* 0x0000ffff58587812 */ /* 0x000fe400078ec0ff */
[----:B------:R-:W-:Y:S02]  /*13530*/  LOP3.LUT R47, R90, 0xffff, RZ, 0xc0, !PT ;  /* 0x0000ffff5a2f7812 */ /* 0x000fe400078ec0ff */
[----:B------:R-:W-:Y:S02]  /*13540*/  LOP3.LUT R92, R92, 0xffff, RZ, 0xc0, !PT ;  /* 0x0000ffff5c5c7812 */ /* 0x000fe400078ec0ff */
[----:B------:R-:W-:Y:S02]  /*13550*/  F2FP.SATFINITE.E4M3.F32.PACK_AB_MERGE_C R30, R31, R30, RZ ;  /* 0x0000001e1f1e723e */ /* 0x000fe400048070ff */
[----:B------:R-:W-:-:S02]  /*13560*/  PRMT R9, R4, 0x5410, R9 ;  /* 0x0000541004097816 */ /* 0x000fc40000000009 */
[----:B------:R-:W-:Y:S02]  /*13570*/  F2FP.SATFINITE.E4M3.F32.PACK_AB_MERGE_C R26, R27, R26, RZ ;  /* 0x0000001a1b1a723e */ /* 0x000fe400048070ff */
[----:B------:R-:W-:Y:S02]  /*13580*/  F2FP.SATFINITE.E4M3.F32.PACK_AB_MERGE_C R38, R39, R38, RZ ;  /* 0x000000262726723e */ /* 0x000fe400048070ff */
[----:B------:R-:W-:Y:S02]  /*13590*/  F2FP.SATFINITE.E4M3.F32.PACK_AB_MERGE_C R60, R61, R60, RZ ;  /* 0x0000003c3d3c723e */ /* 0x000fe400048070ff */
[----:B------:R-:W-:Y:S02]  /*135a0*/  PRMT R37, R6, 0x5410, R37 ;  /* 0x0000541006257816 */ /* 0x000fe40000000025 */
[----:B------:R-:W-:Y:S02]  /*135b0*/  PRMT R31, R68, 0x3340, R1 ;  /* 0x00003340441f7816 */ /* 0x000fe40000000001 */
[----:B------:R-:W-:-:S02]  /*135c0*/  PRMT R4, R144, 0x3340, R131 ;  /* 0x0000334090047816 */ /* 0x000fc40000000083 */
[----:B------:R-:W-:Y:S02]  /*135d0*/  PRMT R7, R184, 0x5410, R7 ;  /* 0x00005410b8077816 */ /* 0x000fe40000000007 */
[----:B------:R-:W-:Y:S02]  /*135e0*/  F2FP.SATFINITE.E4M3.F32.PACK_AB_MERGE_C R50, R51, R50, RZ ;  /* 0x000000323332723e */ /* 0x000fe400048070ff */
[----:B------:R-:W-:Y:S02]  /*135f0*/  F2FP.SATFINITE.E4M3.F32.PACK_AB_MERGE_C R52, R53, R52, RZ ;  /* 0x000000343534723e */ /* 0x000fe400048070ff */
[--C-:B------:R-:W-:Y:S02]  /*13600*/  PRMT R39, R76, 0x3340, R1.reuse ;  /* 0x000033404c277816 */ /* 0x100fe40000000001 */
[--C-:B------:R-:W-:Y:S02]  /*13610*/  PRMT R27, R84, 0x3340, R1.reuse ;  /* 0x00003340541b7816 */ /* 0x100fe40000000001 */
[----:B------:R-:W-:-:S02]  /*13620*/  PRMT R61, R92, 0x3340, R1 ;  /* 0x000033405c3d7816 */ /* 0x000fc40000000001 */
[----:B------:R-:W-:Y:S02]  /*13630*/  PRMT R6, R72, 0x3340, R49 ;  /* 0x0000334048067816 */ /* 0x000fe40000000031 */
[----:B------:R-:W-:Y:S02]  /*13640*/  PRMT R74, R45, 0x3340, R82 ;  /* 0x000033402d4a7816 */ /* 0x000fe40000000052 */
[----:B------:R-:W-:Y:S02]  /*13650*/  PRMT R80, R88, 0x3340, R47 ;  /* 0x0000334058507816 */ /* 0x000fe4000000002f */
[----:B------:R-:W-:Y:S02]  /*13660*/  LOP3.LUT R180, R180, 0xffff, RZ, 0xc0, !PT ;  /* 0x0000ffffb4b47812 */ /* 0x000fe400078ec0ff */
[----:B------:R-:W-:Y:S02]  /*13670*/  PRMT R5, R186, 0x5410, R5 ;  /* 0x00005410ba057816 */ /* 0x000fe40000000005 */
[----:B------:R-:W-:-:S02]  /*13680*/  LOP3.LUT R176, R176, 0xffff, RZ, 0xc0, !PT ;  /* 0x0000ffffb0b07812 */ /* 0x000fc400078ec0ff */
[----:B------:R-:W-:Y:S02]  /*13690*/  LOP3.LUT R118, R118, 0xffff, RZ, 0xc0, !PT ;  /* 0x0000ffff76767812 */ /* 0x000fe400078ec0ff */
[----:B------:R-:W-:Y:S02]  /*136a0*/  LOP3.LUT R126, R126, 0xffff, RZ, 0xc0, !PT ;  /* 0x0000ffff7e7e7812 */ /* 0x000fe400078ec0ff */
[----:B------:R-:W-:Y:S02]  /*136b0*/  LOP3.LUT R51, R96, 0xffff, RZ, 0xc0, !PT ;  /* 0x0000ffff60337812 */ /* 0x000fe400078ec0ff */
[----:B------:R-:W-:Y:S02]  /*136c0*/  LOP3.LUT R98, R98, 0xffff, RZ, 0xc0, !PT ;  /* 0x0000ffff62627812 */ /* 0x000fe400078ec0ff */
[----:B------:R-:W-:Y:S02]  /*136d0*/  LOP3.LUT R104, R104, 0xffff, RZ, 0xc0, !PT ;  /* 0x0000ffff68687812 */ /* 0x000fe400078ec0ff */
[----:B------:R-:W-:-:S02]  /*136e0*/  LOP3.LUT R53, R106, 0xffff, RZ, 0xc0, !PT ;  /* 0x0000ffff6a357812 */ /* 0x000fc400078ec0ff */
[----:B------:R-:W-:Y:S02]  /*136f0*/  PRMT R31, R4, 0x5410, R31 ;  /* 0x00005410041f7816 */ /* 0x000fe4000000001f */
[----:B------:R-:W-:Y:S02]  /*13700*/  LOP3.LUT R100, R100, 0xffff, RZ, 0xc0, !PT ;  /* 0x0000ffff64647812 */ /* 0x000fe400078ec0ff */
[----:B------:R-:W-:Y:S02]  /*13710*/  LOP3.LUT R108, R108, 0xffff, RZ, 0xc0, !PT ;  /* 0x0000ffff6c6c7812 */ /* 0x000fe400078ec0ff */
[----:B------:R-:W-:Y:S02]  /*13720*/  PRMT R39, R6, 0x5410, R39 ;  /* 0x0000541006277816 */ /* 0x000fe40000000027 */
[----:B------:R-:W-:Y:S02]  /*13730*/  PRMT R27, R74, 0x5410, R27 ;  /* 0x000054104a1b7816 */ /* 0x000fe4000000001b */
[----:B------:R-:W-:-:S02]  /*13740*/  PRMT R61, R80, 0x5410, R61 ;  /* 0x00005410503d7816 */ /* 0x000fc4000000003d */
[----:B------:R-:W-:Y:S02]  /*13750*/  PRMT R4, R7, 0x4210, R180 ;  /* 0x0000421007047816 */ /* 0x000fe400000000b4 */
[----:B------:R-:W-:Y:S02]  /*13760*/  PRMT R74, R51, 0x3340, R98 ;  /* 0x00003340334a7816 */ /* 0x000fe40000000062 */
[----:B------:R-:W-:Y:S02]  /*13770*/  PRMT R80, R104, 0x3340, R53 ;  /* 0x0000334068507816 */ /* 0x000fe40000000035 */
[----:B------:R-:W-:Y:S02]  /*13780*/  PRMT R5, R5, 0x4210, R176 ;  /* 0x0000421005057816 */ /* 0x000fe400000000b0 */
[----:B------:R-:W-:Y:S02]  /*13790*/  PRMT R6, R15, 0x4210, R118 ;  /* 0x000042100f067816 */ /* 0x000fe40000000076 */
[----:B------:R-:W-:-:S02]  /*137a0*/  PRMT R7, R11, 0x4210, R126 ;  /* 0x000042100b077816 */ /* 0x000fc4000000007e */
[----:B------:R-:W-:Y:S02]  /*137b0*/  F2FP.SATFINITE.E4M3.F32.PACK_AB_MERGE_C R40, R41, R40, RZ ;  /* 0x000000282928723e */ /* 0x000fe400048070ff */
[----:B------:R-:W-:Y:S02]  /*137c0*/  F2FP.SATFINITE.E4M3.F32.PACK_AB_MERGE_C R62, R63, R62, RZ ;  /* 0x0000003e3f3e723e */ /* 0x000fe400048070ff */
[----:B------:R-:W-:Y:S02]  /*137d0*/  SHF.R.U32.HI R124, RZ, 0x8, R124 ;  /* 0x00000008ff7c7819 */ /* 0x000fe4000001167c */
[----:B------:R-:W-:Y:S02]  /*137e0*/  SHF.R.U32.HI R148, RZ, 0x8, R148 ;  /* 0x00000008ff947819 */ /* 0x000fe40000011694 */
[----:B------:R-:W-:Y:S02]  /*137f0*/  SHF.R.U32.HI R51, RZ, 0x8, R51 ;  /* 0x00000008ff337819 */ /* 0x000fe40000011633 */
[----:B------:R-:W-:-:S02]  /*13800*/  SHF.R.U32.HI R98, RZ, 0x8, R98 ;  /* 0x00000008ff627819 */ /* 0x000fc40000011662 */
[----:B------:R-:W-:Y:S02]  /*13810*/  SHF.R.U32.HI R104, RZ, 0x8, R104 ;  /* 0x00000008ff687819 */ /* 0x000fe40000011668 */
[----:B------:R-:W-:Y:S02]  /*13820*/  SHF.R.U32.HI R53, RZ, 0x8, R53 ;  /* 0x00000008ff357819 */ /* 0x000fe40000011635 */
[--C-:B------:R-:W-:Y:S02]  /*13830*/  PRMT R41, R100, 0x3340, R1.reuse ;  /* 0x0000334064297816 */ /* 0x100fe40000000001 */
[----:B------:R-:W-:Y:S02]  /*13840*/  PRMT R63, R108, 0x3340, R1 ;  /* 0x000033406c3f7816 */ /* 0x000fe40000000001 */
[----:B------:R-:W-:Y:S02]  /*13850*/  SHF.R.U32.HI R132, RZ, 0x8, R132 ;  /* 0x00000008ff847819 */ /* 0x000fe40000011684 */
[----:B------:R-:W-:-:S02]  /*13860*/  SHF.R.U32.HI R115, RZ, 0x8, R115 ;  /* 0x00000008ff737819 */ /* 0x000fc40000011673 */
[----:B------:R-:W-:Y:S02]  /*13870*/  SHF.R.U32.HI R140, RZ, 0x8, R140 ;  /* 0x00000008ff8c7819 */ /* 0x000fe4000001168c */
[----:B------:R-:W-:Y:S02]  /*13880*/  SHF.R.U32.HI R121, RZ, 0x8, R121 ;  /* 0x00000008ff797819 */ /* 0x000fe40000011679 */
[----:B------:R-:W-:Y:S02]  /*13890*/  SHF.R.U32.HI R138, RZ, 0x8, R138 ;  /* 0x00000008ff8a7819 */ /* 0x000fe4000001168a */
[----:B------:R-:W-:Y:S02]  /*138a0*/  SHF.R.U32.HI R136, RZ, 0x8, R136 ;  /* 0x00000008ff887819 */ /* 0x000fe40000011688 */
[----:B------:R-:W-:Y:S02]  /*138b0*/  SHF.R.U32.HI R72, RZ, 0x8, R72 ;  /* 0x00000008ff487819 */ /* 0x000fe40000011648 */
[----:B------:R-:W-:-:S02]  /*138c0*/  SHF.R.U32.HI R49, RZ, 0x8, R49 ;  /* 0x00000008ff317819 */ /* 0x000fc40000011631 */
[----:B------:R-:W-:Y:S01]  /*138d0*/  SHF.R.U32.HI R76, RZ, 0x8, R76 ;  /* 0x00000008ff4c7819 */ /* 0x000fe2000001164c */
[----:B---3--:R2:W-:Y:S01]  /*138e0*/  STS.128 [R2], R4 ;  /* 0x0000000402007388 */ /* 0x0085e20000000c00 */
[----:B------:R-:W-:Y:S02]  /*138f0*/  PRMT R112, R112, 0x3340, R1 ;  /* 0x0000334070707816 */ /* 0x000fe40000000001 */
[----:B------:R-:W-:Y:S02]  /*13900*/  LOP3.LUT R124, R124, 0xffff, RZ, 0xc0, !PT ;  /* 0x0000ffff7c7c7812 */ /* 0x000fe400078ec0ff */
[----:B------:R-:W-:Y:S02]  /*13910*/  LOP3.LUT R130, R148, 0xffff, RZ, 0xc0, !PT ;  /* 0x0000ffff94827812 */ /* 0x000fe400078ec0ff */
[----:B------:R-:W-:Y:S02]  /*13920*/  LOP3.LUT R51, R51, 0xffff, RZ, 0xc0, !PT ;  /* 0x0000ffff33337812 */ /* 0x000fe400078ec0ff */
[----:B------:R-:W-:-:S02]  /*13930*/  LOP3.LUT R98, R98, 0xffff, RZ, 0xc0, !PT ;  /* 0x0000ffff62627812 */ /* 0x000fc400078ec0ff */
[----:B------:R-:W-:Y:S02]  /*13940*/  LOP3.LUT R104, R104, 0xffff, RZ, 0xc0, !PT ;  /* 0x0000ffff68687812 */ /* 0x000fe400078ec0ff */
[----:B------:R-:W-:Y:S02]  /*13950*/  LOP3.LUT R53, R53, 0xffff, RZ, 0xc0, !PT ;  /* 0x0000ffff35357812 */ /* 0x000fe400078ec0ff */
[----:B------:R-:W-:Y:S02]  /*13960*/  PRMT R11, R74, 0x5410, R41 ;  /* 0x000054104a0b7816 */ /* 0x000fe40000000029 */
[----:B------:R-:W-:Y:S02]  /*13970*/  PRMT R63, R80, 0x5410, R63 ;  /* 0x00005410503f7816 */ /* 0x000fe4000000003f */
[----:B--2---:R-:W-:Y:S02]  /*13980*/  LOP3.LUT R5, R132, 0xffff, RZ, 0xc0, !PT ;  /* 0x0000ffff84057812 */ /* 0x004fe400078ec0ff */
[----:B------:R-:W-:-:S02]  /*13990*/  LOP3.LUT R4, R115, 0xffff, RZ, 0xc0, !PT ;  /* 0x0000ffff73047812 */ /* 0x000fc400078ec0ff */
[----:B------:R-:W-:Y:S02]  /*139a0*/  SHF.R.U32.HI R45, RZ, 0x8, R45 ;  /* 0x00000008ff2d7819 */ /* 0x000fe4000001162d */
[----:B------:R-:W-:Y:S02]  /*139b0*/  SHF.R.U32.HI R82, RZ, 0x8, R82 ;  /* 0x00000008ff527819 */ /* 0x000fe40000011652 */
[----:B------:R-:W-:Y:S02]  /*139c0*/  SHF.R.U32.HI R88, RZ, 0x8, R88 ;  /* 0x00000008ff587819 */ /* 0x000fe40000011658 */
[----:B------:R-:W-:Y:S02]  /*139d0*/  SHF.R.U32.HI R47, RZ, 0x8, R47 ;  /* 0x00000008ff2f7819 */ /* 0x000fe4000001162f */
[----:B------:R-:W-:Y:S02]  /*139e0*/  LOP3.LUT R140, R140, 0xffff, RZ, 0xc0, !PT ;  /* 0x0000ffff8c8c7812 */ /* 0x000fe400078ec0ff */
[----:B------:R-:W-:-:S02]  /*139f0*/  LOP3.LUT R121, R121, 0xffff, RZ, 0xc0, !PT ;  /* 0x0000ffff79797812 */ /* 0x000fc400078ec0ff */
[----:B------:R-:W-:Y:S02]  /*13a00*/  LOP3.LUT R6, R138, 0xffff, RZ, 0xc0, !PT ;  /* 0x0000ffff8a067812 */ /* 0x000fe400078ec0ff */
[----:B------:R-:W-:Y:S02]  /*13a10*/  LOP3.LUT R136, R136, 0xffff, RZ, 0xc0, !PT ;  /* 0x0000ffff88887812 */ /* 0x000fe400078ec0ff */
[----:B------:R-:W-:Y:S02]  /*13a20*/  LOP3.LUT R80, R72, 0xffff, RZ, 0xc0, !PT ;  /* 0x0000ffff48507812 */ /* 0x000fe400078ec0ff */
[----:B------:R-:W-:Y:S02]  /*13a30*/  LOP3.LUT R49, R49, 0xffff, RZ, 0xc0, !PT ;  /* 0x0000ffff31317812 */ /* 0x000fe400078ec0ff */
[----:B------:R-:W-:Y:S02]  /*13a40*/  LOP3.LUT R74, R76, 0xffff, RZ, 0xc0, !PT ;  /* 0x0000ffff4c4a7812 */ /* 0x000fe400078ec0ff */
[----:B------:R-:W-:-:S02]  /*13a50*/  SHF.R.U32.HI R84, RZ, 0x8, R84 ;  /* 0x00000008ff547819 */ /* 0x000fc40000011654 */
[----:B------:R-:W-:Y:S02]  /*13a60*/  PRMT R15, R33, 0x5410, R112 ;  /* 0x00005410210f7816 */ /* 0x000fe40000000070 */
[--C-:B------:R-:W-:Y:S02]  /*13a70*/  PRMT R124, R124, 0x3340, R1.reuse ;  /* 0x000033407c7c7816 */ /* 0x100fe40000000001 */
[----:B------:R-:W-:Y:S02]  /*13a80*/  PRMT R130, R130, 0x3340, R1 ;  /* 0x0000334082827816 */ /* 0x000fe40000000001 */
[----:B------:R-:W-:Y:S02]  /*13a90*/  PRMT R113, R51, 0x3340, R98 ;  /* 0x0000334033717816 */ /* 0x000fe40000000062 */
[----:B------:R-:W-:Y:S02]  /*13aa0*/  PRMT R115, R104, 0x3340, R53 ;  /* 0x0000334068737816 */ /* 0x000fe40000000035 */
[----:B------:R-:W-:-:S02]  /*13ab0*/  LOP3.LUT R85, R85, 0xffff, RZ, 0xc0, !PT ;  /* 0x0000ffff55557812 */ /* 0x000fc400078ec0ff */
[----:B------:R-:W-:Y:S02]  /*13ac0*/  LOP3.LUT R106, R87, 0xffff, RZ, 0xc0, !PT ;  /* 0x0000ffff576a7812 */ /* 0x000fe400078ec0ff */
[----:B------:R-:W-:Y:S02]  /*13ad0*/  LOP3.LUT R112, R89, 0xffff, RZ, 0xc0, !PT ;  /* 0x0000ffff59707812 */ /* 0x000fe400078ec0ff */
[----:B------:R-:W-:Y:S02]  /*13ae0*/  F2FP.SATFINITE.E4M3.F32.PACK_AB_MERGE_C R58, R59, R58, RZ ;  /* 0x0000003a3b3a723e */ /* 0x000fe400048070ff */
[----:B------:R-:W-:Y:S02]  /*13af0*/  PRMT R128, R128, 0x3340, R1 ;  /* 0x0000334080807816 */ /* 0x000fe40000000001 */
        /* <DEDUP_REMOVED lines=8> */
[--C-:B------:R-:W-:Y:S02]  /*13b80*/  PRMT R5, R140, 0x3340, R1.reuse ;  /* 0x000033408c057816 */ /* 0x100fe40000000001 */
[----:B------:R-:W-:Y:S02]  /*13b90*/  PRMT R6, R121, 0x3340, R6 ;  /* 0x0000334079067816 */ /* 0x000fe40000000006 */
[----:B------:R-:W-:Y:S02]  /*13ba0*/  PRMT R7, R136, 0x3340, R1 ;  /* 0x0000334088077816 */ /* 0x000fe40000000001 */
[----:B------:R-:W-:Y:S02]  /*13bb0*/  PRMT R59, R80, 0x3340, R49 ;  /* 0x00003340503b7816 */ /* 0x000fe40000000031 */
[----:B------:R-:W-:Y:S02]  /*13bc0*/  PRMT R74, R74, 0x3340, R1 ;  /* 0x000033404a4a7816 */ /* 0x000fe40000000001 */
[----:B------:R-:W-:-:S02]  /*13bd0*/  LOP3.LUT R84, R84, 0xffff, RZ, 0xc0, !PT ;  /* 0x0000ffff54547812 */ /* 0x000fc400078ec0ff */
[----:B------:R-:W-:Y:S02]  /*13be0*/  PRMT R120, R13, 0x5410, R120 ;  /* 0x000054100d787816 */ /* 0x000fe40000000078 */
[----:B------:R-:W-:Y:S02]  /*13bf0*/  LOP3.LUT R90, R69, 0xffff, RZ, 0xc0, !PT ;  /* 0x0000ffff455a7812 */ /* 0x000fe400078ec0ff */
[----:B------:R-:W-:Y:S02]  /*13c00*/  LOP3.LUT R117, R71, 0xffff, RZ, 0xc0, !PT ;  /* 0x0000ffff47757812 */ /* 0x000fe400078ec0ff */
[----:B------:R-:W-:Y:S02]  /*13c10*/  F2FP.SATFINITE.E4M3.F32.PACK_AB_MERGE_C R64, R65, R64, RZ ;  /* 0x000000404140723e */ /* 0x000fe400048070ff */
[----:B------:R-:W-:Y:S02]  /*13c20*/  PRMT R41, R21, 0x5410, R124 ;  /* 0x0000541015297816 */ /* 0x000fe4000000007c */
[----:B------:R-:W-:-:S02]  /*13c30*/  PRMT R13, R43, 0x5410, R130 ;  /* 0x000054102b0d7816 */ /* 0x000fc40000000082 */
[----:B------:R-:W-:Y:S02]  /*13c40*/  PRMT R49, R112, 0x3340, R1 ;  /* 0x0000334070317816 */ /* 0x000fe40000000001 */
[----:B------:R-:W-:Y:S02]  /*13c50*/  PRMT R80, R85, 0x3340, R106 ;  /* 0x0000334055507816 */ /* 0x000fe4000000006a */
[----:B------:R-:W-:Y:S02]  /*13c60*/  F2FP.SATFINITE.E4M3.F32.PACK_AB_MERGE_C R66, R67, R66, RZ ;  /* 0x000000424342723e */ /* 0x000fe400048070ff */
[----:B------:R-:W-:Y:S02]  /*13c70*/  PRMT R29, R29, 0x5410, R122 ;  /* 0x000054101d1d7816 */ /* 0x000fe4000000007a */
[----:B------:R-:W-:Y:S02]  /*13c80*/  PRMT R35, R35, 0x5410, R116 ;  /* 0x0000541023237816 */ /* 0x000fe40000000074 */
[----:B------:R-:W-:-:S02]  /*13c90*/  PRMT R21, R23, 0x5410, R128 ;  /* 0x0000541017157816 */ /* 0x000fc40000000080 */
[----:B------:R-:W-:Y:S02]  /*13ca0*/  PRMT R82, R45, 0x3340, R82 ;  /* 0x000033402d527816 */ /* 0x000fe40000000052 */
[----:B------:R-:W-:Y:S02]  /*13cb0*/  PRMT R65, R88, 0x3340, R47 ;  /* 0x0000334058417816 */ /* 0x000fe4000000002f */
[----:B------:R-:W-:Y:S02]  /*13cc0*/  LOP3.LUT R96, R73, 0xffff, RZ, 0xc0, !PT ;  /* 0x0000ffff49607812 */ /* 0x000fe400078ec0ff */
[----:B------:R-:W-:Y:S02]  /*13cd0*/  PRMT R69, R104, 0x3340, R1 ;  /* 0x0000334068457816 */ /* 0x000fe40000000001 */
[----:B------:R-:W-:Y:S02]  /*13ce0*/  PRMT R76, R77, 0x3340, R98 ;  /* 0x000033404d4c7816 */ /* 0x000fe40000000062 */
[----:B------:R-:W-:-:S02]  /*13cf0*/  LOP3.LUT R109, R109, 0xffff, RZ, 0xc0, !PT ;  /* 0x0000ffff6d6d7812 */ /* 0x000fc400078ec0ff */
[----:B------:R-:W-:Y:S02]  /*13d00*/  LOP3.LUT R130, R111, 0xffff, RZ, 0xc0, !PT ;  /* 0x0000ffff6f827812 */ /* 0x000fe400078ec0ff */
[----:B------:R-:W-:Y:S02]  /*13d10*/  LOP3.LUT R132, R133, 0xffff, RZ, 0xc0, !PT ;  /* 0x0000ffff85847812 */ /* 0x000fe400078ec0ff */
[----:B------:R-:W-:Y:S02]  /*13d20*/  PRMT R67, R84, 0x3340, R1 ;  /* 0x0000334054437816 */ /* 0x000fe40000000001 */
[----:B------:R-:W-:Y:S02]  /*13d30*/  LOP3.LUT R93, R93, 0xffff, RZ, 0xc0, !PT ;  /* 0x0000ffff5d5d7812 */ /* 0x000fe400078ec0ff */
[----:B------:R-:W-:Y:S02]  /*13d40*/  LOP3.LUT R116, R95, 0xffff, RZ, 0xc0, !PT ;  /* 0x0000ffff5f747812 */ /* 0x000fe400078ec0ff */
[----:B------:R-:W-:-:S02]  /*13d50*/  LOP3.LUT R122, R97, 0xffff, RZ, 0xc0, !PT ;  /* 0x0000ffff617a7812 */ /* 0x000fc400078ec0ff */
[----:B------:R-:W-:Y:S02]  /*13d60*/  LOP3.LUT R101, R101, 0xffff, RZ, 0xc0, !PT ;  /* 0x0000ffff65657812 */ /* 0x000fe400078ec0ff */
[----:B------:R-:W-:Y:S02]  /*13d70*/  LOP3.LUT R124, R103, 0xffff, RZ, 0xc0, !PT ;  /* 0x0000ffff677c7812 */ /* 0x000fe400078ec0ff */
[----:B------:R-:W-:Y:S02]  /*13d80*/  LOP3.LUT R128, R105, 0xffff, RZ, 0xc0, !PT ;  /* 0x0000ffff69807812 */ /* 0x000fe400078ec0ff */
[----:B------:R-:W-:Y:S02]  /*13d90*/  PRMT R73, R4, 0x5410, R5 ;  /* 0x0000541004497816 */ /* 0x000fe40000000005 */
[----:B------:R-:W-:Y:S02]  /*13da0*/  PRMT R45, R6, 0x5410, R7 ;  /* 0x00005410062d7816 */ /* 0x000fe40000000007 */
[----:B------:R-:W-:-:S02]  /*13db0*/  PRMT R47, R59, 0x5410, R74 ;  /* 0x000054103b2f7816 */ /* 0x000fc4000000004a */
[----:B------:R-:W-:Y:S02]  /*13dc0*/  SHF.R.U32.HI R4, RZ, 0x8, R90 ;  /* 0x00000008ff047819 */ /* 0x000fe4000001165a */
[----:B------:R-:W-:Y:S02]  /*13dd0*/  SHF.R.U32.HI R5, RZ, 0x8, R117 ;  /* 0x00000008ff057819 */ /* 0x000fe40000011675 */
[----:B------:R-:W-:Y:S02]  /*13de0*/  SHF.R.U32.HI R7, RZ, 0x8, R77 ;  /* 0x00000008ff077819 */ /* 0x000fe4000001164d */
[----:B------:R-:W-:Y:S02]  /*13df0*/  SHF.R.U32.HI R59, RZ, 0x8, R98 ;  /* 0x00000008ff3b7819 */ /* 0x000fe40000011662 */
[----:B------:R-:W-:Y:S02]  /*13e00*/  PRMT R49, R80, 0x5410, R49 ;  /* 0x0000541050317816 */ /* 0x000fe40000000031 */
[----:B------:R-:W-:-:S02]  /*13e10*/  F2FP.SATFINITE.E4M3.F32.PACK_AB_MERGE_C R56, R57, R56, RZ ;  /* 0x000000383938723e */ /* 0x000fc400048070ff */
[----:B------:R-:W-:Y:S02]  /*13e20*/  SHF.R.U32.HI R152, RZ, 0x8, R152 ;  /* 0x00000008ff987819 */ /* 0x000fe40000011698 */
[----:B------:R-:W-:Y:S02]  /*13e30*/  SHF.R.U32.HI R159, RZ, 0x8, R159 ;  /* 0x00000008ff9f7819 */ /* 0x000fe4000001169f */
[----:B------:R-:W-:Y:S02]  /*13e40*/  SHF.R.U32.HI R156, RZ, 0x8, R156 ;  /* 0x00000008ff9c7819 */ /* 0x000fe4000001169c */
[----:B------:R-:W-:Y:S02]  /*13e50*/  PRMT R69, R76, 0x5410, R69 ;  /* 0x000054104c457816 */ /* 0x000fe40000000045 */
[----:B------:R-:W-:Y:S02]  /*13e60*/  PRMT R51, R132, 0x3340, R1 ;  /* 0x0000334084337816 */ /* 0x000fe40000000001 */
[----:B------:R-:W-:-:S02]  /*13e70*/  PRMT R80, R109, 0x3340, R130 ;  /* 0x000033406d507816 */ /* 0x000fc40000000082 */
[--C-:B------:R-:W-:Y:S02]  /*13e80*/  PRMT R71, R122, 0x3340, R1.reuse ;  /* 0x000033407a477816 */ /* 0x100fe40000000001 */
[----:B------:R-:W-:Y:S02]  /*13e90*/  PRMT R84, R93, 0x3340, R116 ;  /* 0x000033405d547816 */ /* 0x000fe40000000074 */
[----:B------:R-:W-:Y:S02]  /*13ea0*/  PRMT R57, R128, 0x3340, R1 ;  /* 0x0000334080397816 */ /* 0x000fe40000000001 */
[----:B------:R-:W-:Y:S02]  /*13eb0*/  PRMT R76, R101, 0x3340, R124 ;  /* 0x00003340654c7816 */ /* 0x000fe4000000007c */
[----:B------:R-:W-:Y:S02]  /*13ec0*/  PRMT R67, R82, 0x5410, R67 ;  /* 0x0000541052437816 */ /* 0x000fe40000000043 */
[----:B------:R-:W-:-:S02]  /*13ed0*/  SHF.R.U32.HI R74, RZ, 0x8, R104 ;  /* 0x00000008ff4a7819 */ /* 0x000fc40000011668 */
[----:B------:R-:W-:Y:S02]  /*13ee0*/  LOP3.LUT R137, R137, 0xffff, RZ, 0xc0, !PT ;  /* 0x0000ffff89897812 */ /* 0x000fe400078ec0ff */
[----:B------:R-:W-:Y:S02]  /*13ef0*/  LOP3.LUT R136, R139, 0xffff, RZ, 0xc0, !PT ;  /* 0x0000ffff8b887812 */ /* 0x000fe400078ec0ff */
[----:B------:R-:W-:Y:S02]  /*13f00*/  LOP3.LUT R138, R141, 0xffff, RZ, 0xc0, !PT ;  /* 0x0000ffff8d8a7812 */ /* 0x000fe400078ec0ff */
[----:B------:R-:W-:Y:S02]  /*13f10*/  LOP3.LUT R4, R4, 0xffff, RZ, 0xc0, !PT ;  /* 0x0000ffff04047812 */ /* 0x000fe400078ec0ff */
[----:B------:R-:W-:Y:S02]  /*13f20*/  LOP3.LUT R5, R5, 0xffff, RZ, 0xc0, !PT ;  /* 0x0000ffff05057812 */ /* 0x000fe400078ec0ff */
[----:B------:R-:W-:-:S02]  /*13f30*/  LOP3.LUT R82, R7, 0xffff, RZ, 0xc0, !PT ;  /* 0x0000ffff07527812 */ /* 0x000fc400078ec0ff */
[----:B------:R-:W-:Y:S02]  /*13f40*/  LOP3.LUT R59, R59, 0xffff, RZ, 0xc0, !PT ;  /* 0x0000ffff3b3b7812 */ /* 0x000fe400078ec0ff */
[----:B------:R-:W-:Y:S02]  /*13f50*/  F2FP.SATFINITE.E4M3.F32.PACK_AB_MERGE_C R54, R55, R54, RZ ;  /* 0x000000363736723e */ /* 0x000fe400048070ff */
[----:B------:R-:W-:Y:S02]  /*13f60*/  SHF.R.U32.HI R6, RZ, 0x8, R96 ;  /* 0x00000008ff067819 */ /* 0x000fe40000011660 */
[----:B------:R-:W-:Y:S02]  /*13f70*/  LOP3.LUT R152, R152, 0xffff, RZ, 0xc0, !PT ;  /* 0x0000ffff98987812 */ /* 0x000fe400078ec0ff */
[----:B------:R-:W-:Y:S02]  /*13f80*/  LOP3.LUT R55, R159, 0xffff, RZ, 0xc0, !PT ;  /* 0x0000ffff9f377812 */ /* 0x000fe400078ec0ff */
[----:B------:R-:W-:-:S02]  /*13f90*/  LOP3.LUT R156, R156, 0xffff, RZ, 0xc0, !PT ;  /* 0x0000ffff9c9c7812 */ /* 0x000fc400078ec0ff */
[----:B------:R-:W-:Y:S02]  /*13fa0*/  PRMT R51, R80, 0x5410, R51 ;  /* 0x0000541050337816 */ /* 0x000fe40000000033 */
[----:B------:R-:W-:Y:S02]  /*13fb0*/  SHF.R.U32.HI R68, RZ, 0x8, R68 ;  /* 0x00000008ff447819 */ /* 0x000fe40000011644 */
[----:B------:R-:W-:Y:S02]  /*13fc0*/  PRMT R71, R84, 0x5410, R71 ;  /* 0x0000541054477816 */ /* 0x000fe40000000047 */
[----:B------:R-:W-:Y:S02]  /*13fd0*/  PRMT R57, R76, 0x5410, R57 ;  /* 0x000054104c397816 */ /* 0x000fe40000000039 */
[----:B------:R-:W-:Y:S02]  /*13fe0*/  LOP3.LUT R80, R74, 0xffff, RZ, 0xc0, !PT ;  /* 0x0000ffff4a507812 */ /* 0x000fe400078ec0ff */
[----:B------:R-:W-:-:S02]  /*13ff0*/  SHF.R.U32.HI R144, RZ, 0x8, R144 ;  /* 0x00000008ff907819 */ /* 0x000fc40000011690 */
[----:B------:R-:W-:Y:S02]  /*14000*/  SHF.R.U32.HI R131, RZ, 0x8, R131 ;  /* 0x00000008ff837819 */ /* 0x000fe40000011683 */
[----:B------:R-:W-:Y:S02]  /*14010*/  PRMT R43, R138, 0x3340, R1 ;  /* 0x000033408a2b7816 */ /* 0x000fe40000000001 */
[----:B------:R-:W-:Y:S02]  /*14020*/  PRMT R84, R137, 0x3340, R136 ;  /* 0x0000334089547816 */ /* 0x000fe40000000088 */
[----:B------:R-:W-:Y:S02]  /*14030*/  PRMT R76, R4, 0x3340, R5 ;  /* 0x00003340044c7816 */ /* 0x000fe40000000005 */
[----:B------:R-:W-:Y:S02]  /*14040*/  PRMT R74, R82, 0x3340, R59 ;  /* 0x00003340524a7816 */ /* 0x000fe4000000003b */
[----:B------:R-:W-:-:S02]  /*14050*/  LOP3.LUT R6, R6, 0xffff, RZ, 0xc0, !PT ;  /* 0x0000ffff06067812 */ /* 0x000fc400078ec0ff */
[----:B------:R-:W-:Y:S02]  /*14060*/  SHF.R.U32.HI R4, RZ, 0x8, R85 ;  /* 0x00000008ff047819 */ /* 0x000fe40000011655 */
[----:B------:R-:W-:Y:S02]  /*14070*/  SHF.R.U32.HI R5, RZ, 0x8, R106 ;  /* 0x00000008ff057819 */ /* 0x000fe4000001166a */
[----:B------:R-:W-:Y:S02]  /*14080*/  SHF.R.U32.HI R7, RZ, 0x8, R93 ;  /* 0x00000008ff077819 */ /* 0x000fe4000001165d */
[----:B------:R-:W-:Y:S02]  /*14090*/  SHF.R.U32.HI R59, RZ, 0x8, R116 ;  /* 0x00000008ff3b7819 */ /* 0x000fe40000011674 */
[----:B------:R-:W-:Y:S02]  /*140a0*/  PRMT R55, R152, 0x3340, R55 ;  /* 0x0000334098377816 */ /* 0x000fe40000000037 */
[----:B------:R-:W-:-:S02]  /*140b0*/  PRMT R156, R156, 0x3340, R1 ;  /* 0x000033409c9c7816 */ /* 0x000fc40000000001 */
[----:B------:R-:W-:Y:S02]  /*140c0*/  LOP3.LUT R68, R68, 0xffff, RZ, 0xc0, !PT ;  /* 0x0000ffff44447812 */ /* 0x000fe400078ec0ff */
[----:B------:R-:W-:Y:S02]  /*140d0*/  LOP3.LUT R144, R144, 0xffff, RZ, 0xc0, !PT ;  /* 0x0000ffff90907812 */ /* 0x000fe400078ec0ff */
[----:B------:R-:W-:Y:S02]  /*140e0*/  LOP3.LUT R131, R131, 0xffff, RZ, 0xc0, !PT ;  /* 0x0000ffff83837812 */ /* 0x000fe400078ec0ff */
[----:B------:R-:W-:Y:S02]  /*140f0*/  PRMT R43, R84, 0x5410, R43 ;  /* 0x00005410542b7816 */ /* 0x000fe4000000002b */
[----:B------:R-:W-:Y:S02]  /*14100*/  PRMT R77, R6, 0x3340, R1 ;  /* 0x00003340064d7816 */ /* 0x000fe40000000001 */
[----:B------:R-:W-:-:S02]  /*14110*/  LOP3.LUT R4, R4, 0xffff, RZ, 0xc0, !PT ;  /* 0x0000ffff04047812 */ /* 0x000fc400078ec0ff */
[----:B------:R-:W-:Y:S02]  /*14120*/  LOP3.LUT R5, R5, 0xffff, RZ, 0xc0, !PT ;  /* 0x0000ffff05057812 */ /* 0x000fe400078ec0ff */
[----:B------:R-:W-:Y:S02]  /*14130*/  LOP3.LUT R84, R7, 0xffff, RZ, 0xc0, !PT ;  /* 0x0000ffff07547812 */ /* 0x000fe400078ec0ff */
[----:B------:R-:W-:Y:S02]  /*14140*/  LOP3.LUT R59, R59, 0xffff, RZ, 0xc0, !PT ;  /* 0x0000ffff3b3b7812 */ /* 0x000fe400078ec0ff */
[----:B------:R-:W-:Y:S02]  /*14150*/  PRMT R23, R55, 0x5410, R156 ;  /* 0x0000541037177816 */ /* 0x000fe4000000009c */
[----:B------:R-:W-:Y:S02]  /*14160*/  SHF.R.U32.HI R6, RZ, 0x8, R112 ;  /* 0x00000008ff067819 */ /* 0x000fe40000011670 */
[----:B------:R-:W-:-:S02]  /*14170*/  PRMT R55, R68, 0x3340, R1 ;  /* 0x0000334044377816 */ /* 0x000fc40000000001 */
[----:B------:R-:W-:Y:S02]  /*14180*/  PRMT R72, R144, 0x3340, R131 ;  /* 0x0000334090487816 */ /* 0x000fe40000000083 */
[----:B------:R-:W-:Y:S02]  /*14190*/  PRMT R68, R96, 0x3340, R1 ;  /* 0x0000334060447816 */ /* 0x000fe40000000001 */
[----:B------:R-:W-:Y:S02]  /*141a0*/  PRMT R33, R90, 0x3340, R117 ;  /* 0x000033405a217816 */ /* 0x000fe40000000075 */
[----:B------:R-:W-:Y:S02]  /*141b0*/  LOP3.LUT R145, R145, 0xffff, RZ, 0xc0, !PT ;  /* 0x0000ffff91917812 */ /* 0x000fe400078ec0ff */
[----:B------:R-:W-:Y:S02]  /*141c0*/  LOP3.LUT R140, R147, 0xffff, RZ, 0xc0, !PT ;  /* 0x0000ffff938c7812 */ /* 0x000fe400078ec0ff */
[----:B------:R-:W-:-:S02]  /*141d0*/  LOP3.LUT R144, R149, 0xffff, RZ, 0xc0, !PT ;  /* 0x0000ffff95907812 */ /* 0x000fc400078ec0ff */
[----:B------:R-:W-:Y:S02]  /*141e0*/  PRMT R82, R4, 0x3340, R5 ;  /* 0x0000334004527816 */ /* 0x000fe40000000005 */
[----:B------:R-:W-:Y:S02]  /*141f0*/  PRMT R85, R84, 0x3340, R59 ;  /* 0x0000334054557816 */ /* 0x000fe4000000003b */
[----:B------:R-:W-:Y:S02]  /*14200*/  SHF.R.U32.HI R92, RZ, 0x8, R92 ;  /* 0x00000008ff5c7819 */ /* 0x000fe4000001165c */
[----:B------:R-:W-:Y:S02]  /*14210*/  SHF.R.U32.HI R108, RZ, 0x8, R108 ;  /* 0x00000008ff6c7819 */ /* 0x000fe4000001166c */
[----:B------:R-:W-:Y:S02]  /*14220*/  LOP3.LUT R6, R6, 0xffff, RZ, 0xc0, !PT ;  /* 0x0000ffff06067812 */ /* 0x000fe400078ec0ff */
[----:B------:R-:W-:-:S02]  /*14230*/  SHF.R.U32.HI R4, RZ, 0x8, R101 ;  /* 0x00000008ff047819 */ /* 0x000fc40000011665 */
[----:B------:R-:W-:Y:S02]  /*14240*/  SHF.R.U32.HI R5, RZ, 0x8, R124 ;  /* 0x00000008ff057819 */ /* 0x000fe4000001167c */
[----:B------:R-:W-:Y:S02]  /*14250*/  SHF.R.U32.HI R7, RZ, 0x8, R109 ;  /* 0x00000008ff077819 */ /* 0x000fe4000001166d */
[----:B------:R-:W-:Y:S02]  /*14260*/  SHF.R.U32.HI R59, RZ, 0x8, R130 ;  /* 0x00000008ff3b7819 */ /* 0x000fe40000011682 */
[----:B------:R-:W-:Y:S02]  /*14270*/  SHF.R.U32.HI R100, RZ, 0x8, R100 ;  /* 0x00000008ff647819 */ /* 0x000fe40000011664 */
[----:B------:R-:W-:Y:S02]  /*14280*/  PRMT R68, R33, 0x5410, R68 ;  /* 0x0000541021447816 */ /* 0x000fe40000000044 */
[----:B------:R-:W-:-:S02]  /*14290*/  PRMT R33, R144, 0x3340, R1 ;  /* 0x0000334090217816 */ /* 0x000fc40000000001 */
[----:B------:R-:W-:Y:S02]  /*142a0*/  PRMT R88, R145, 0x3340, R140 ;  /* 0x0000334091587816 */ /* 0x000fe4000000008c */
        /* <DEDUP_REMOVED lines=8> */
[----:B------:R-:W-:Y:S02]  /*14330*/  SHF.R.U32.HI R6, RZ, 0x8, R128 ;  /* 0x00000008ff067819 */ /* 0x000fe40000011680 */
[----:B------:R-:W-:Y:S02]  /*14340*/  PRMT R33, R88, 0x5410, R33 ;  /* 0x0000541058217816 */ /* 0x000fe40000000021 */
[----:B------:R-:W-:-:S02]  /*14350*/  PRMT R92, R92, 0x3340, R1 ;  /* 0x000033405c5c7816 */ /* 0x000fc40000000001 */
[----:B------:R-:W-:Y:S02]  /*14360*/  PRMT R108, R108, 0x3340, R1 ;  /* 0x000033406c6c7816 */ /* 0x000fe40000000001 */
[----:B------:R-:W-:Y:S02]  /*14370*/  PRMT R88, R4, 0x3340, R5 ;  /* 0x0000334004587816 */ /* 0x000fe40000000005 */
[----:B------:R-:W-:Y:S02]  /*14380*/  PRMT R90, R90, 0x3340, R59 ;  /* 0x000033405a5a7816 */ /* 0x000fe4000000003b */
[----:B------:R-:W-:Y:S02]  /*14390*/  PRMT R100, R100, 0x3340, R1 ;  /* 0x0000334064647816 */ /* 0x000fe40000000001 */
[----:B------:R-:W-:Y:S02]  /*143a0*/  LOP3.LUT R6, R6, 0xffff, RZ, 0xc0, !PT ;  /* 0x0000ffff06067812 */ /* 0x000fe400078ec0ff */
[----:B------:R-:W-:-:S02]  /*143b0*/  SHF.R.U32.HI R4, RZ, 0x8, R137 ;  /* 0x00000008ff047819 */ /* 0x000fc40000011689 */
[----:B------:R-:W-:Y:S02]  /*143c0*/  SHF.R.U32.HI R5, RZ, 0x8, R136 ;  /* 0x00000008ff057819 */ /* 0x000fe40000011688 */
[----:B------:R-:W-:Y:S02]  /*143d0*/  SHF.R.U32.HI R7, RZ, 0x8, R145 ;  /* 0x00000008ff077819 */ /* 0x000fe40000011691 */
[----:B------:R-:W-:Y:S02]  /*143e0*/  SHF.R.U32.HI R59, RZ, 0x8, R140 ;  /* 0x00000008ff3b7819 */ /* 0x000fe4000001168c */
[----:B------:R-:W-:Y:S02]  /*143f0*/  PRMT R72, R72, 0x5410, R55 ;  /* 0x0000541048487816 */ /* 0x000fe40000000037 */
[----:B------:R-:W-:Y:S02]  /*14400*/  PRMT R53, R65, 0x5410, R92 ;  /* 0x0000541041357816 */ /* 0x000fe4000000005c */
[----:B------:R-:W-:-:S02]  /*14410*/  PRMT R55, R115, 0x5410, R108 ;  /* 0x0000541073377816 */ /* 0x000fc4000000006c */
[----:B------:R-:W-:Y:S02]  /*14420*/  LOP3.LUT R105, R30, 0xffff, RZ, 0xc0, !PT ;  /* 0x0000ffff1e697812 */ /* 0x000fe400078ec0ff */
[----:B------:R-:W-:Y:S02]  /*14430*/  PRMT R65, R113, 0x5410, R100 ;  /* 0x0000541071417816 */ /* 0x000fe40000000064 */
[----:B------:R-:W-:Y:S02]  /*14440*/  PRMT R87, R6, 0x3340, R1 ;  /* 0x0000334006577816 */ /* 0x000fe40000000001 */
[----:B------:R-:W-:Y:S02]  /*14450*/  LOP3.LUT R4, R4, 0xffff, RZ, 0xc0, !PT ;  /* 0x0000ffff04047812 */ /* 0x000fe400078ec0ff */
        /* <DEDUP_REMOVED lines=8> */
[----:B------:R-:W-:Y:S02]  /*144e0*/  SHF.R.U32.HI R6, RZ, 0x8, R138 ;  /* 0x00000008ff067819 */ /* 0x000fe4000001168a */
[----:B------:R-:W-:Y:S02]  /*144f0*/  LOP3.LUT R153, R153, 0xffff, RZ, 0xc0, !PT ;  /* 0x0000ffff99997812 */ /* 0x000fe400078ec0ff */
[----:B------:R-:W-:Y:S02]  /*14500*/  LOP3.LUT R98, R155, 0xffff, RZ, 0xc0, !PT ;  /* 0x0000ffff9b627812 */ /* 0x000fe400078ec0ff */
[----:B------:R-:W-:Y:S02]  /*14510*/  LOP3.LUT R100, R8, 0xffff, RZ, 0xc0, !PT ;  /* 0x0000ffff08647812 */ /* 0x000fe400078ec0ff */
[----:B------:R-:W-:Y:S02]  /*14520*/  LOP3.LUT R101, R12, 0xffff, RZ, 0xc0, !PT ;  /* 0x0000ffff0c657812 */ /* 0x000fe400078ec0ff */
[----:B------:R-:W-:-:S02]  /*14530*/  LOP3.LUT R104, R14, 0xffff, RZ, 0xc0, !PT ;  /* 0x0000ffff0e687812 */ /* 0x000fc400078ec0ff */
[----:B------:R-:W-:Y:S02]  /*14540*/  LOP3.LUT R106, R16, 0xffff, RZ, 0xc0, !PT ;  /* 0x0000ffff106a7812 */ /* 0x000fe400078ec0ff */
[----:B------:R-:W-:Y:S02]  /*14550*/  PRMT R93, R4, 0x3340, R5 ;  /* 0x00003340045d7816 */ /* 0x000fe40000000005 */
[----:B------:R-:W-:Y:S02]  /*14560*/  PRMT R96, R96, 0x3340, R59 ;  /* 0x0000334060607816 */ /* 0x000fe4000000003b */
[--C-:B------:R-:W-:Y:S02]  /*14570*/  PRMT R24, R112, 0x3340, R1.reuse ;  /* 0x0000334070187816 */ /* 0x100fe40000000001 */
[----:B------:R-:W-:Y:S02]  /*14580*/  PRMT R16, R30, 0x3340, R1 ;  /* 0x000033401e107816 */ /* 0x000fe40000000001 */
[----:B------:R-:W-:-:S02]  /*14590*/  PRMT R7, R103, 0x3340, R108 ;  /* 0x0000334067077816 */ /* 0x000fc4000000006c */
[----:B------:R-:W-:Y:S02]  /*145a0*/  PRMT R97, R28, 0x3340, R105 ;  /* 0x000033401c617816 */ /* 0x000fe40000000069 */
[----:B------:R-:W-:Y:S02]  /*145b0*/  LOP3.LUT R6, R6, 0xffff, RZ, 0xc0, !PT ;  /* 0x0000ffff06067812 */ /* 0x000fe400078ec0ff */
[--C-:B------:R-:W-:Y:S02]  /*145c0*/  PRMT R59, R100, 0x3340, R1.reuse ;  /* 0x00003340643b7816 */ /* 0x100fe40000000001 */
[----:B------:R-:W-:Y:S02]  /*145d0*/  PRMT R32, R106, 0x3340, R1 ;  /* 0x000033406a207816 */ /* 0x000fe40000000001 */
[----:B------:R-:W-:Y:S02]  /*145e0*/  PRMT R4, R153, 0x3340, R98 ;  /* 0x0000334099047816 */ /* 0x000fe40000000062 */
[----:B------:R-:W-:-:S02]  /*145f0*/  PRMT R5, R101, 0x3340, R104 ;  /* 0x0000334065057816 */ /* 0x000fc40000000068 */
[----:B------:R-:W-:Y:S02]  /*14600*/  LOP3.LUT R113, R62, 0xffff, RZ, 0xc0, !PT ;  /* 0x0000ffff3e717812 */ /* 0x000fe400078ec0ff */
        /* <DEDUP_REMOVED lines=8> */
[----:B------:R-:W-:Y:S02]  /*14690*/  LOP3.LUT R97, R38, 0xffff, RZ, 0xc0, !PT ;  /* 0x0000ffff26617812 */ /* 0x000fe400078ec0ff */
[----:B------:R-:W-:Y:S02]  /*146a0*/  PRMT R4, R29, 0x5210, R180 ;  /* 0x000052101d047816 */ /* 0x000fe400000000b4 */
[----:B------:R-:W-:-:S02]  /*146b0*/  PRMT R5, R35, 0x5210, R176 ;  /* 0x0000521023057816 */ /* 0x000fc400000000b0 */
[----:B------:R-:W-:Y:S02]  /*146c0*/  PRMT R6, R15, 0x5210, R118 ;  /* 0x000052100f067816 */ /* 0x000fe40000000076 */
[----:B------:R-:W-:Y:S02]  /*146d0*/  LOP3.LUT R36, R36, 0xffff, RZ, 0xc0, !PT ;  /* 0x0000ffff24247812 */ /* 0x000fe400078ec0ff */
[----:B------:R-:W-:Y:S02]  /*146e0*/  LOP3.LUT R38, R40, 0xffff, RZ, 0xc0, !PT ;  /* 0x0000ffff28267812 */ /* 0x000fe400078ec0ff */
[----:B------:R-:W-:Y:S02]  /*146f0*/  PRMT R41, R62, 0x3340, R1 ;  /* 0x000033403e297816 */ /* 0x000fe40000000001 */
[----:B------:R-:W-:Y:S02]  /*14700*/  PRMT R12, R60, 0x3340, R113 ;  /* 0x000033403c0c7816 */ /* 0x000fe40000000071 */
[----:B------:R-:W-:-:S02]  /*14710*/  LOP3.LUT R111, R54, 0xffff, RZ, 0xc0, !PT ;  /* 0x0000ffff366f7812 */ /* 0x000fc400078ec0ff */
[----:B------:R-:W-:Y:S01]  /*14720*/  LOP3.LUT R54, R56, 0xffff, RZ, 0xc0, !PT ;  /* 0x0000ffff38367812 */ /* 0x000fe200078ec0ff */
[----:B------:R2:W-:Y:S01]  /*14730*/  STS.128 [R2+0x400], R4 ;  /* 0x0004000402007388 */ /* 0x0005e20000000c00 */
[----:B------:R-:W-:Y:S02]  /*14740*/  PRMT R56, R38, 0x3340, R1 ;  /* 0x0000334026387816 */ /* 0x000fe40000000001 */
[----:B------:R-:W-:Y:S02]  /*14750*/  PRMT R15, R36, 0x3340, R97 ;  /* 0x00003340240f7816 */ /* 0x000fe40000000061 */
[----:B------:R-:W-:Y:S02]  /*14760*/  PRMT R41, R12, 0x5410, R41 ;  /* 0x000054100c297816 */ /* 0x000fe40000000029 */
[----:B------:R-:W-:Y:S02]  /*14770*/  PRMT R79, R80, 0x3340, R1 ;  /* 0x00003340504f7816 */ /* 0x000fe40000000001 */
[----:B------:R-:W-:-:S02]  /*14780*/  SHF.R.U32.HI R12, RZ, 0x8, R153 ;  /* 0x00000008ff0c7819 */ /* 0x000fc40000011699 */
[----:B------:R-:W-:Y:S02]  /*14790*/  SHF.R.U32.HI R80, RZ, 0x8, R122 ;  /* 0x00000008ff507819 */ /* 0x000fe4000001167a */
[----:B------:R-:W-:Y:S02]  /*147a0*/  LOP3.LUT R52, R52, 0xffff, RZ, 0xc0, !PT ;  /* 0x0000ffff34347812 */ /* 0x000fe400078ec0ff */
[----:B------:R-:W-:Y:S02]  /*147b0*/  SHF.R.U32.HI R14, RZ, 0x8, R98 ;  /* 0x00000008ff0e7819 */ /* 0x000fe40000011662 */
[----:B--2---:R-:W-:Y:S02]  /*147c0*/  SHF.R.U32.HI R5, RZ, 0x8, R101 ;  /* 0x00000008ff057819 */ /* 0x004fe40000011665 */
[----:B------:R-:W-:Y:S02]  /*147d0*/  SHF.R.U32.HI R6, RZ, 0x8, R104 ;  /* 0x00000008ff067819 */ /* 0x000fe40000011668 */
[----:B------:R-:W-:-:S02]  /*147e0*/  PRMT R56, R15, 0x5410, R56 ;  /* 0x000054100f387816 */ /* 0x000fc40000000038 */
[----:B------:R-:W-:Y:S02]  /*147f0*/  SHF.R.U32.HI R4, RZ, 0x8, R100 ;  /* 0x00000008ff047819 */ /* 0x000fe40000011664 */
[----:B------:R-:W-:Y:S02]  /*14800*/  SHF.R.U32.HI R7, RZ, 0x8, R106 ;  /* 0x00000008ff077819 */ /* 0x000fe4000001166a */
[----:B------:R-:W-:Y:S02]  /*14810*/  LOP3.LUT R15, R12, 0xffff, RZ, 0xc0, !PT ;  /* 0x0000ffff0c0f7812 */ /* 0x000fe400078ec0ff */
[----:B------:R-:W-:Y:S02]  /*14820*/  LOP3.LUT R80, R80, 0xffff, RZ, 0xc0, !PT ;  /* 0x0000ffff50507812 */ /* 0x000fe400078ec0ff */
[----:B------:R-:W-:Y:S02]  /*14830*/  LOP3.LUT R12, R5, 0xffff, RZ, 0xc0, !PT ;  /* 0x0000ffff050c7812 */ /* 0x000fe400078ec0ff */
[----:B------:R-:W-:-:S02]  /*14840*/  PRMT R40, R54, 0x3340, R1 ;  /* 0x0000334036287816 */ /* 0x000fc40000000001 */
[----:B------:R-:W-:Y:S02]  /*14850*/  PRMT R29, R52, 0x3340, R111 ;  /* 0x00003340341d7816 */ /* 0x000fe4000000006f */
[----:B------:R-:W-:Y:S02]  /*14860*/  LOP3.LUT R14, R14, 0xffff, RZ, 0xc0, !PT ;  /* 0x0000ffff0e0e7812 */ /* 0x000fe400078ec0ff */
[----:B------:R-:W-:Y:S02]  /*14870*/  LOP3.LUT R5, R6, 0xffff, RZ, 0xc0, !PT ;  /* 0x0000ffff06057812 */ /* 0x000fe400078ec0ff */
[----:B------:R-:W-:Y:S02]  /*14880*/  LOP3.LUT R4, R4, 0xffff, RZ, 0xc0, !PT ;  /* 0x0000ffff04047812 */ /* 0x000fe400078ec0ff */
[----:B------:R-:W-:Y:S02]  /*14890*/  LOP3.LUT R6, R7, 0xffff, RZ, 0xc0, !PT ;  /* 0x0000ffff07067812 */ /* 0x000fe400078ec0ff */
[----:B------:R-:W-:-:S02]  /*148a0*/  PRMT R84, R80, 0x3340, R1 ;  /* 0x0000334050547816 */ /* 0x000fc40000000001 */
[----:B------:R-:W-:Y:S02]  /*148b0*/  SHF.R.U32.HI R80, RZ, 0x8, R132 ;  /* 0x00000008ff507819 */ /* 0x000fe40000011684 */
[----:B------:R-:W-:Y:S02]  /*148c0*/  PRMT R40, R29, 0x5410, R40 ;  /* 0x000054101d287816 */ /* 0x000fe40000000028 */
[----:B------:R-:W-:Y:S02]  /*148d0*/  PRMT R20, R15, 0x3340, R14 ;  /* 0x000033400f147816 */ /* 0x000fe4000000000e */
[----:B------:R-:W-:Y:S02]  /*148e0*/  PRMT R15, R4, 0x3340, R1 ;  /* 0x00003340040f7816 */ /* 0x000fe40000000001 */
[----:B------:R-:W-:Y:S02]  /*148f0*/  PRMT R29, R12, 0x3340, R5 ;  /* 0x000033400c1d7816 */ /* 0x000fe40000000005 */
[----:B------:R-:W-:-:S02]  /*14900*/  PRMT R22, R6, 0x3340, R1 ;  /* 0x0000334006167816 */ /* 0x000fc40000000001 */
[----:B------:R-:W-:Y:S02]  /*14910*/  SHF.R.U32.HI R4, RZ, 0x8, R103 ;  /* 0x00000008ff047819 */ /* 0x000fe40000011667 */
[----:B------:R-:W-:Y:S02]  /*14920*/  SHF.R.U32.HI R5, RZ, 0x8, R108 ;  /* 0x00000008ff057819 */ /* 0x000fe4000001166c */
[----:B------:R-:W-:Y:S02]  /*14930*/  SHF.R.U32.HI R6, RZ, 0x8, R112 ;  /* 0x00000008ff067819 */ /* 0x000fe40000011670 */
[----:B------:R-:W-:Y:S02]  /*14940*/  SHF.R.U32.HI R7, RZ, 0x8, R28 ;  /* 0x00000008ff077819 */ /* 0x000fe4000001161c */
[----:B------:R-:W-:Y:S02]  /*14950*/  SHF.R.U32.HI R12, RZ, 0x8, R105 ;  /* 0x00000008ff0c7819 */ /* 0x000fe40000011669 */
        /* <DEDUP_REMOVED lines=11> */
[----:B------:R-:W-:Y:S02]  /*14a10*/  PRMT R89, R80, 0x3340, R1 ;  /* 0x0000334050597816 */ /* 0x000fe40000000001 */
[----:B------:R-:W-:-:S02]  /*14a20*/  SHF.R.U32.HI R80, RZ, 0x8, R144 ;  /* 0x00000008ff507819 */ /* 0x000fc40000011690 */
[----:B------:R-:W-:Y:S02]  /*14a30*/  PRMT R76, R76, 0x5410, R77 ;  /* 0x000054104c4c7816 */ /* 0x000fe4000000004d */
[----:B------:R-:W-:Y:S02]  /*14a40*/  PRMT R64, R74, 0x5410, R79 ;  /* 0x000054104a407816 */ /* 0x000fe4000000004f */
[----:B------:R-:W-:Y:S02]  /*14a50*/  PRMT R77, R4, 0x3340, R5 ;  /* 0x00003340044d7816 */ /* 0x000fe40000000005 */
[--C-:B------:R-:W-:Y:S02]  /*14a60*/  PRMT R28, R6, 0x3340, R1.reuse ;  /* 0x00003340061c7816 */ /* 0x100fe40000000001 */
        /* <DEDUP_REMOVED lines=17> */
[----:B------:R-:W-:Y:S02]  /*14b80*/  PRMT R80, R88, 0x5410, R87 ;  /* 0x0000541058507816 */ /* 0x000fe40000000057 */
[----:B------:R-:W-:Y:S02]  /*14b90*/  PRMT R81, R90, 0x5410, R89 ;  /* 0x000054105a517816 */ /* 0x000fe40000000059 */
[----:B------:R-:W-:-:S02]  /*14ba0*/  PRMT R87, R4, 0x3340, R5 ;  /* 0x0000334004577816 */ /* 0x000fc40000000005 */
[--C-:B------:R-:W-:Y:S02]  /*14bb0*/  PRMT R36, R6, 0x3340, R1.reuse ;  /* 0x0000334006247816 */ /* 0x100fe40000000001 */
[----:B------:R-:W-:Y:S02]  /*14bc0*/  PRMT R89, R7, 0x3340, R12 ;  /* 0x0000334007597816 */ /* 0x000fe4000000000c */
[----:B------:R-:W-:Y:S02]  /*14bd0*/  PRMT R38, R14, 0x3340, R1 ;  /* 0x000033400e267816 */ /* 0x000fe40000000001 */
[----:B------:R-:W-:Y:S02]  /*14be0*/  SHF.R.U32.HI R4, RZ, 0x8, R52 ;  /* 0x00000008ff047819 */ /* 0x000fe40000011634 */
[----:B------:R-:W-:Y:S02]  /*14bf0*/  SHF.R.U32.HI R5, RZ, 0x8, R111 ;  /* 0x00000008ff057819 */ /* 0x000fe4000001166f */
[----:B------:R-:W-:-:S02]  /*14c00*/  SHF.R.U32.HI R6, RZ, 0x8, R54 ;  /* 0x00000008ff067819 */ /* 0x000fc40000011636 */
[----:B------:R-:W-:Y:S02]  /*14c10*/  SHF.R.U32.HI R7, RZ, 0x8, R60 ;  /* 0x00000008ff077819 */ /* 0x000fe4000001163c */
[----:B------:R-:W-:Y:S02]  /*14c20*/  SHF.R.U32.HI R12, RZ, 0x8, R113 ;  /* 0x00000008ff0c7819 */ /* 0x000fe40000011671 */
[----:B------:R-:W-:Y:S02]  /*14c30*/  SHF.R.U32.HI R14, RZ, 0x8, R62 ;  /* 0x00000008ff0e7819 */ /* 0x000fe4000001163e */
        /* <DEDUP_REMOVED lines=9> */
[----:B------:R-:W-:Y:S02]  /*14cd0*/  PRMT R14, R14, 0x3340, R1 ;  /* 0x000033400e0e7816 */ /* 0x000fe40000000001 */
[----:B------:R-:W-:Y:S02]  /*14ce0*/  LOP3.LUT R150, R150, 0xffff, RZ, 0xc0, !PT ;  /* 0x0000ffff96967812 */ /* 0x000fe400078ec0ff */
[----:B------:R-:W-:Y:S02]  /*14cf0*/  PRMT R48, R85, 0x5410, R84 ;  /* 0x0000541055307816 */ /* 0x000fe40000000054 */
[----:B------:R-:W-:Y:S02]  /*14d00*/  PRMT R82, R93, 0x5410, R92 ;  /* 0x000054105d527816 */ /* 0x000fe4000000005c */
[----:B------:R-:W-:Y:S02]  /*14d10*/  PRMT R88, R29, 0x5410, R22 ;  /* 0x000054101d587816 */ /* 0x000fe40000000016 */
[----:B------:R-:W-:-:S02]  /*14d20*/  PRMT R85, R20, 0x5410, R15 ;  /* 0x0000541014557816 */ /* 0x000fc4000000000f */
[----:B------:R-:W-:Y:S02]  /*14d30*/  PRMT R98, R5, 0x5410, R6 ;  /* 0x0000541005627816 */ /* 0x000fe40000000006 */
[----:B------:R-:W-:Y:S01]  /*14d40*/  PRMT R93, R7, 0x5410, R14 ;  /* 0x00005410075d7816 */ /* 0x000fe2000000000e */
[----:B------:R-:W-:Y:S01]  /*14d50*/  BAR.SYNC.DEFER_BLOCKING 0x0 ;  /* 0x0000000000007b1d */ /* 0x000fe20000010000 */
[----:B------:R-:W-:Y:S02]  /*14d60*/  PRMT R22, R13, 0x5210, R150 ;  /* 0x000052100d167816 */ /* 0x000fe40000000096 */
[----:B------:R-:W-:Y:S02]  /*14d70*/  LOP3.LUT R134, R134, 0xffff, RZ, 0xc0, !PT ;  /* 0x0000ffff86867812 */ /* 0x000fe400078ec0ff */
[----:B------:R-:W-:Y:S02]  /*14d80*/  LOP3.LUT R142, R142, 0xffff, RZ, 0xc0, !PT ;  /* 0x0000ffff8e8e7812 */ /* 0x000fe400078ec0ff */
[----:B------:R-:W-:Y:S01]  /*14d90*/  LOP3.LUT R158, R158, 0xffff, RZ, 0xc0, !PT ;  /* 0x0000ffff9e9e7812 */ /* 0x000fe200078ec0ff */
[----:B------:R-:W2:Y:S04]  /*14da0*/  LDS.128 R12, [R160] ;  /* 0x00000000a00c7984 */ /* 0x000ea80000000c00 */
[----:B------:R-:W-:Y:S01]  /*14db0*/  LDS.128 R4, [R160+0x800] ;  /* 0x00080000a0047984 */ /* 0x000fe20000000c00 */
[----:B------:R-:W-:-:S02]  /*14dc0*/  PRMT R112, R17, 0x4210, R134 ;  /* 0x0000421011707816 */ /* 0x000fc40000000086 */
[----:B------:R-:W-:Y:S02]  /*14dd0*/  PRMT R20, R120, 0x5210, R134 ;  /* 0x0000521078147816 */ /* 0x000fe40000000086 */
[--C-:B------:R-:W-:Y:S02]  /*14de0*/  PRMT R113, R19, 0x4210, R142.reuse ;  /* 0x0000421013717816 */ /* 0x100fe4000000008e */
[----:B------:R-:W-:Y:S02]  /*14df0*/  PRMT R21, R21, 0x5210, R142 ;  /* 0x0000521015157816 */ /* 0x000fe4000000008e */
[----:B------:R-:W-:Y:S02]  /*14e00*/  PRMT R114, R114, 0x4210, R150 ;  /* 0x0000421072727816 */ /* 0x000fe40000000096 */
[--C-:B------:R-:W-:Y:S01]  /*14e10*/  PRMT R115, R25, 0x4210, R158.reuse ;  /* 0x0000421019737816 */ /* 0x100fe2000000009e */
[----:B------:R-:W-:Y:S01]  /*14e20*/  BAR.SYNC.DEFER_BLOCKING 0x0 ;  /* 0x0000000000007b1d */ /* 0x000fe20000010000 */
[----:B------:R-:W-:-:S02]  /*14e30*/  PRMT R23, R23, 0x5210, R158 ;  /* 0x0000521017177816 */ /* 0x000fc4000000009e */
[----:B------:R-:W-:Y:S02]  /*14e40*/  PRMT R90, R77, 0x5410, R28 ;  /* 0x000054104d5a7816 */ /* 0x000fe4000000001c */
[----:B------:R-:W-:Y:S01]  /*14e50*/  LOP3.LUT R28, R127, 0xffff, RZ, 0xc0, !PT ;  /* 0x0000ffff7f1c7812 */ /* 0x000fe200078ec0ff */
[----:B------:R-:W-:Y:S04]  /*14e60*/  STS.128 [R2], R112 ;  /* 0x0000007002007388 */ /* 0x000fe80000000c00 */
[----:B------:R-:W-:Y:S01]  /*14e70*/  STS.128 [R2+0x400], R20 ;  /* 0x0004001402007388 */ /* 0x000fe20000000c00 */
[----:B------:R-:W-:Y:S01]  /*14e80*/  BAR.SYNC.DEFER_BLOCKING 0x0 ;  /* 0x0000000000007b1d */ /* 0x000fe20000010000 */
[----:B------:R-:W-:Y:S02]  /*14e90*/  LOP3.LUT R70, R70, 0xffff, RZ, 0xc0, !PT ;  /* 0x0000ffff46467812 */ /* 0x000fe400078ec0ff */
[----:B------:R-:W-:-:S02]  /*14ea0*/  PRMT R89, R89, 0x5410, R38 ;  /* 0x0000541059597816 */ /* 0x000fc40000000026 */
[----:B------:R-:W-:Y:S02]  /*14eb0*/  PRMT R92, R79, 0x5410, R30 ;  /* 0x000054104f5c7816 */ /* 0x000fe4000000001e */
[--C-:B------:R-:W-:Y:S02]  /*14ec0*/  PRMT R37, R37, 0x4210, R28.reuse ;  /* 0x0000421025257816 */ /* 0x100fe4000000001c */
[----:B------:R-:W-:Y:S02]  /*14ed0*/  PRMT R45, R45, 0x5210, R28 ;  /* 0x000052102d2d7816 */ /* 0x000fe4000000001c */
[----:B------:R-:W-:Y:S01]  /*14ee0*/  PRMT R38, R31, 0x4210, R70 ;  /* 0x000042101f267816 */ /* 0x000fe20000000046 */
[----:B------:R-:W3:Y:S04]  /*14ef0*/  LDS.128 R20, [R160] ;  /* 0x00000000a0147984 */ /* 0x000ee80000000c00 */
[----:B------:R-:W-:Y:S01]  /*14f00*/  LDS.128 R28, [R160+0x800] ;  /* 0x00080000a01c7984 */ /* 0x000fe20000000c00 */
[----:B------:R-:W-:-:S02]  /*14f10*/  PRMT R35, R46, 0x3340, R1 ;  /* 0x000033402e237816 */ /* 0x000fc40000000001 */
[----:B------:R-:W-:Y:S02]  /*14f20*/  PRMT R8, R44, 0x3340, R109 ;  /* 0x000033402c087816 */ /* 0x000fe4000000006d */
[----:B------:R-:W-:Y:S02]  /*14f30*/  LOP3.LUT R44, R119, 0xffff, RZ, 0xc0, !PT ;  /* 0x0000ffff772c7812 */ /* 0x000fe400078ec0ff */
[----:B------:R-:W-:Y:S02]  /*14f40*/  PRMT R35, R8, 0x5410, R35 ;  /* 0x0000541008237816 */ /* 0x000fe40000000023 */
[----:B------:R-:W-:Y:S02]  /*14f50*/  LOP3.LUT R78, R78, 0xffff, RZ, 0xc0, !PT ;  /* 0x0000ffff4e4e7812 */ /* 0x000fe400078ec0ff */
[----:B------:R-:W-:Y:S02]  /*14f60*/  PRMT R8, R96, 0x5410, R95 ;  /* 0x0000541060087816 */ /* 0x000fe4000000005f */
[----:B------:R-:W-:-:S02]  /*14f70*/  PRMT R96, R87, 0x5410, R36 ;  /* 0x0000541057607816 */ /* 0x000fc40000000024 */
[--C-:B------:R-:W-:Y:S02]  /*14f80*/  PRMT R36, R9, 0x4210, R44.reuse ;  /* 0x0000421009247816 */ /* 0x100fe4000000002c */
[----:B------:R-:W-:Y:S02]  /*14f90*/  PRMT R44, R73, 0x5210, R44 ;  /* 0x00005210492c7816 */ /* 0x000fe4000000002c */
[----:B------:R-:W-:Y:S02]  /*14fa0*/  PRMT R46, R72, 0x5210, R70 ;  /* 0x00005210482e7816 */ /* 0x000fe40000000046 */
[--C-:B------:R-:W-:Y:S01]  /*14fb0*/  PRMT R39, R39, 0x4210, R78.reuse ;  /* 0x0000421027277816 */ /* 0x100fe2000000004e */
[----:B------:R-:W-:Y:S01]  /*14fc0*/  BAR.SYNC.DEFER_BLOCKING 0x0 ;  /* 0x0000000000007b1d */ /* 0x000fe20000010000 */
[----:B------:R-:W-:-:S05]  /*14fd0*/  PRMT R47, R47, 0x5210, R78 ;  /* 0x000052102f2f7816 */ /* 0x000fca000000004e */
[----:B------:R-:W-:Y:S04]  /*14fe0*/  STS.128 [R2], R36 ;  /* 0x0000002402007388 */ /* 0x000fe80000000c00 */
[----:B------:R-:W-:Y:S01]  /*14ff0*/  STS.128 [R2+0x400], R44 ;  /* 0x0004002c02007388 */ /* 0x000fe20000000c00 */
[----:B------:R-:W-:Y:S01]  /*15000*/  BAR.SYNC.DEFER_BLOCKING 0x0 ;  /* 0x0000000000007b1d */ /* 0x000fe20000010000 */
[----:B------:R-:W-:Y:S02]  /*15010*/  LOP3.LUT R86, R86, 0xffff, RZ, 0xc0, !PT ;  /* 0x0000ffff56567812 */ /* 0x000fe400078ec0ff */
[----:B------:R-:W-:Y:S02]  /*15020*/  LOP3.LUT R94, R94, 0xffff, RZ, 0xc0, !PT ;  /* 0x0000ffff5e5e7812 */ /* 0x000fe400078ec0ff */
[----:B------:R-:W-:-:S02]  /*15030*/  LOP3.LUT R102, R102, 0xffff, RZ, 0xc0, !PT ;  /* 0x0000ffff66667812 */ /* 0x000fc400078ec0ff */
[----:B------:R-:W-:Y:S01]  /*15040*/  LOP3.LUT R110, R110, 0xffff, RZ, 0xc0, !PT ;  /* 0x0000ffff6e6e7812 */ /* 0x000fe200078ec0ff */
[----:B------:R-:W4:Y:S04]  /*15050*/  LDS.128 R36, [R160] ;  /* 0x00000000a0247984 */ /* 0x000f280000000c00 */
[----:B------:R-:W-:Y:S01]  /*15060*/  LDS.128 R44, [R160+0x800] ;  /* 0x00080000a02c7984 */ /* 0x000fe20000000c00 */
[--C-:B------:R-:W-:Y:S02]  /*15070*/  PRMT R60, R27, 0x4210, R86.reuse ;  /* 0x000042101b3c7816 */ /* 0x100fe40000000056 */
[----:B------:R-:W-:Y:S02]  /*15080*/  PRMT R52, R67, 0x5210, R86 ;  /* 0x0000521043347816 */ /* 0x000fe40000000056 */
[----:B------:R-:W-:-:S02]  /*15090*/  PRMT R61, R61, 0x4210, R94 ;  /* 0x000042103d3d7816 */ /* 0x000fc4000000005e */
[----:B------:R-:W-:Y:S02]  /*150a0*/  PRMT R53, R53, 0x5210, R94 ;  /* 0x0000521035357816 */ /* 0x000fe4000000005e */
[--C-:B------:R-:W-:Y:S02]  /*150b0*/  PRMT R62, R11, 0x4210, R102.reuse ;  /* 0x000042100b3e7816 */ /* 0x100fe40000000066 */
        /* <DEDUP_REMOVED lines=11> */
[----:B------:R-:W5:Y:S04]  /*15170*/  LDS.128 R60, [R160] ;  /* 0x00000000a03c7984 */ /* 0x000f680000000c00 */
        /* <DEDUP_REMOVED lines=9> */
[----:B------:R-:W-:Y:S02]  /*15210*/  PRMT R75, R48, 0x5210, R99 ;  /* 0x00005210304b7816 */ /* 0x000fe40000000063 */
[----:B------:R-:W-:-:S03]  /*15220*/  LOP3.LUT R48, R135, 0xffff, RZ, 0xc0, !PT ;  /* 0x0000ffff87307812 */ /* 0x000fc600078ec0ff */
[----:B------:R-:W-:Y:S04]  /*15230*/  STS.128 [R2], R68 ;  /* 0x0000004402007388 */ /* 0x000fe80000000c00 */
[----:B------:R0:W-:Y:S01]  /*15240*/  STS.128 [R2+0x400], R72 ;  /* 0x0004004802007388 */ /* 0x0001e20000000c00 */
[----:B------:R-:W-:Y:S01]  /*15250*/  BAR.SYNC.DEFER_BLOCKING 0x0 ;  /* 0x0000000000007b1d */ /* 0x000fe20000010000 */
[----:B------:R-:W-:Y:S02]  /*15260*/  LOP3.LUT R151, R151, 0xffff, RZ, 0xc0, !PT ;  /* 0x0000ffff97977812 */ /* 0x000fe400078ec0ff */
[--C-:B------:R-:W-:Y:S02]  /*15270*/  PRMT R77, R51, 0x4210, R48.reuse ;  /* 0x00004210334d7816 */ /* 0x100fe40000000030 */
[----:B------:R-:W-:-:S02]  /*15280*/  PRMT R81, R81, 0x5210, R48 ;  /* 0x0000521051517816 */ /* 0x000fc40000000030 */
[----:B------:R-:W-:Y:S02]  /*15290*/  PRMT R83, R8, 0x5210, R151 ;  /* 0x0000521008537816 */ /* 0x000fe40000000097 */
[----:B------:R-:W-:Y:S01]  /*152a0*/  LOP3.LUT R48, R10, 0xffff, RZ, 0xc0, !PT ;  /* 0x0000ffff0a307812 */ /* 0x000fe200078ec0ff */
[----:B------:R-:W1:Y:S04]  /*152b0*/  LDS.128 R68, [R160] ;  /* 0x00000000a0447984 */ /* 0x000e680000000c00 */
[----:B------:R-:W-:Y:S01]  /*152c0*/  LDS.128 R8, [R160+0x800] ;  /* 0x00080000a0087984 */ /* 0x000fe20000000c00 */
[----:B------:R-:W-:Y:S02]  /*152d0*/  LOP3.LUT R107, R107, 0xffff, RZ, 0xc0, !PT ;  /* 0x0000ffff6b6b7812 */ /* 0x000fe400078ec0ff */
[----:B------:R-:W-:-:S02]  /*152e0*/  LOP3.LUT R143, R143, 0xffff, RZ, 0xc0, !PT ;  /* 0x0000ffff8f8f7812 */ /* 0x000fc400078ec0ff */
[--C-:B------:R-:W-:Y:S02]  /*152f0*/  PRMT R76, R57, 0x4210, R107.reuse ;  /* 0x00004210394c7816 */ /* 0x100fe4000000006b */
[----:B------:R-:W-:Y:S02]  /*15300*/  PRMT R80, R80, 0x5210, R107 ;  /* 0x0000521050507816 */ /* 0x000fe4000000006b */
[--C-:B------:R-:W-:Y:S02]  /*15310*/  PRMT R78, R43, 0x4210, R143.reuse ;  /* 0x000042102b4e7816 */ /* 0x100fe4000000008f */
[----:B------:R-:W-:Y:S01]  /*15320*/  PRMT R82, R82, 0x5210, R143 ;  /* 0x0000521052527816 */ /* 0x000fe2000000008f */
[----:B------:R-:W-:Y:S01]  /*15330*/  BAR.SYNC.DEFER_BLOCKING 0x0 ;  /* 0x0000000000007b1d */ /* 0x000fe20000010000 */
[----:B------:R-:W-:Y:S02]  /*15340*/  PRMT R79, R33, 0x4210, R151 ;  /* 0x00004210214f7816 */ /* 0x000fe40000000097 */
[----:B------:R-:W-:-:S02]  /*15350*/  LOP3.LUT R17, R18, 0xffff, RZ, 0xc0, !PT ;  /* 0x0000ffff12117812 */ /* 0x000fc400078ec0ff */
[----:B------:R-:W-:Y:S01]  /*15360*/  PRMT R84, R85, 0x5210, R48 ;  /* 0x0000521055547816 */ /* 0x000fe20000000030 */
[----:B------:R-:W-:Y:S04]  /*15370*/  STS.128 [R2], R76 ;  /* 0x0000004c02007388 */ /* 0x000fe80000000c00 */
[----:B------:R-:W-:Y:S01]  /*15380*/  STS.128 [R2+0x400], R80 ;  /* 0x0004005002007388 */ /* 0x000fe20000000c00 */
[--C-:B0-----:R-:W-:Y:S02]  /*15390*/  PRMT R73, R32, 0x4210, R17.reuse ;  /* 0x0000421020497816 */ /* 0x101fe40000000011 */
[----:B------:R-:W-:Y:S02]  /*153a0*/  PRMT R85, R88, 0x5210, R17 ;  /* 0x0000521058557816 */ /* 0x000fe40000000011 */
[----:B------:R-:W-:-:S02]  /*153b0*/  LOP3.LUT R19, R26, 0xffff, RZ, 0xc0, !PT ;  /* 0x0000ffff1a137812 */ /* 0x000fc400078ec0ff */
[----:B------:R-:W-:Y:S02]  /*153c0*/  LOP3.LUT R17, R34, 0xffff, RZ, 0xc0, !PT ;  /* 0x0000ffff22117812 */ /* 0x000fe400078ec0ff */
[--C-:B------:R-:W-:Y:S01]  /*153d0*/  PRMT R74, R24, 0x4210, R19.reuse ;  /* 0x00004210184a7816 */ /* 0x100fe20000000013 */
[----:B------:R-:W-:Y:S01]  /*153e0*/  BAR.SYNC.DEFER_BLOCKING 0x0 ;  /* 0x0000000000007b1d */ /* 0x000fe20000010000 */
[----:B------:R-:W-:Y:S02]  /*153f0*/  PRMT R86, R90, 0x5210, R19 ;  /* 0x000052105a567816 */ /* 0x000fe40000000013 */
[--C-:B------:R-:W-:Y:S02]  /*15400*/  PRMT R75, R16, 0x4210, R17.reuse ;  /* 0x00004210104b7816 */ /* 0x100fe40000000011 */
[----:B------:R-:W-:Y:S01]  /*15410*/  PRMT R87, R92, 0x5210, R17 ;  /* 0x000052105c577816 */ /* 0x000fe20000000011 */
[----:B------:R-:W0:Y:S04]  /*15420*/  LDS.128 R24, [R160] ;  /* 0x00000000a0187984 */ /* 0x000e280000000c00 */
[----:B------:R-:W-:Y:S01]  /*15430*/  LDS.128 R16, [R160+0x800] ;  /* 0x00080000a0107984 */ /* 0x000fe20000000c00 */
[----:B------:R-:W-:Y:S01]  /*15440*/  BAR.SYNC.DEFER_BLOCKING 0x0 ;  /* 0x0000000000007b1d */ /* 0x000fe20000010000 */
[----:B------:R-:W-:-:S02]  /*15450*/  PRMT R72, R59, 0x4210, R48 ;  /* 0x000042103b487816 */ /* 0x000fc40000000030 */
[----:B------:R-:W-:Y:S02]  /*15460*/  LOP3.LUT R50, R50, 0xffff, RZ, 0xc0, !PT ;  /* 0x0000ffff32327812 */ /* 0x000fe400078ec0ff */
[----:B------:R-:W-:-:S03]  /*15470*/  LOP3.LUT R51, R58, 0xffff, RZ, 0xc0, !PT ;  /* 0x0000ffff3a337812 */ /* 0x000fc600078ec0ff */
[----:B------:R-:W0:Y:S01]  /*15480*/  LDC R48, c[0x0][0x3b8] ;  /* 0x0000ee00ff307b82 */ /* 0x000e220000000800 */
[----:B------:R2:W-:Y:S04]  /*15490*/  STS.128 [R2], R72 ;  /* 0x0000004802007388 */ /* 0x0005e80000000c00 */
[----:B------:R-:W-:Y:S01]  /*154a0*/  STS.128 [R2+0x400], R84 ;  /* 0x0004005402007388 */ /* 0x000fe20000000c00 */
[----:B------:R-:W-:Y:S02]  /*154b0*/  LOP3.LUT R66, R66, 0xffff, RZ, 0xc0, !PT ;  /* 0x0000ffff42427812 */ /* 0x000fe400078ec0ff */
[----:B------:R-:W-:Y:S02]  /*154c0*/  LOP3.LUT R49, R42, 0xffff, RZ, 0xc0, !PT ;  /* 0x0000ffff2a317812 */ /* 0x000fe400078ec0ff */
[----:B------:R-:W-:Y:S01]  /*154d0*/  PRMT R57, R35, 0x4210, R50 ;  /* 0x0000421023397816 */ /* 0x000fe20000000032 */
[----:B------:R-:W-:Y:S01]  /*154e0*/  BAR.SYNC.DEFER_BLOCKING 0x0 ;  /* 0x0000000000007b1d */ /* 0x000fe20000010000 */
[----:B------:R-:W-:-:S02]  /*154f0*/  PRMT R58, R40, 0x4210, R51 ;  /* 0x00004210283a7816 */ /* 0x000fc40000000033 */
[----:B------:R-:W-:-:S03]  /*15500*/  PRMT R59, R41, 0x4210, R66 ;  /* 0x00004210293b7816 */ /* 0x000fc60000000042 */
[----:B------:R-:W2:Y:S04]  /*15510*/  LDS.128 R40, [R160] ;  /* 0x00000000a0287984 */ /* 0x000ea80000000c00 */
[----:B------:R-:W-:Y:S01]  /*15520*/  LDS.128 R32, [R160+0x800] ;  /* 0x00080000a0207984 */ /* 0x000fe20000000c00 */
[--C-:B------:R-:W-:Y:S01]  /*15530*/  PRMT R56, R56, 0x4210, R49.reuse ;  /* 0x0000421038387816 */ /* 0x100fe20000000031 */
[----:B------:R-:W-:Y:S01]  /*15540*/  BAR.SYNC.DEFER_BLOCKING 0x0 ;  /* 0x0000000000007b1d */ /* 0x000fe20000010000 */
[----:B------:R-:W-:Y:S02]  /*15550*/  PRMT R96, R96, 0x5210, R49 ;  /* 0x0000521060607816 */ /* 0x000fe40000000031 */
[----:B------:R-:W-:Y:S02]  /*15560*/  PRMT R97, R89, 0x5210, R50 ;  /* 0x0000521059617816 */ /* 0x000fe40000000032 */
[----:B------:R-:W-:-:S02]  /*15570*/  PRMT R98, R98, 0x5210, R51 ;  /* 0x0000521062627816 */ /* 0x000fc40000000033 */
[----:B------:R-:W-:Y:S01]  /*15580*/  PRMT R99, R93, 0x5210, R66 ;  /* 0x000052105d637816 */ /* 0x000fe20000000042 */
[----:B-1----:R-:W-:Y:S01]  /*15590*/  IMAD R50, R185, UR4, RZ ;  /* 0x00000004b9327c24 */ /* 0x002fe2000f8e02ff */
[C---:B------:R-:W-:Y:S01]  /*155a0*/  ISETP.LT.AND P1, PT, R0.reuse, UR19, !P0 ;  /* 0x0000001300007c0c */ /* 0x040fe2000c721270 */
[-C--:B0-----:R-:W-:Y:S01]  /*155b0*/  IMAD R51, R0, R48.reuse, RZ ;  /* 0x0000003000337224 */ /* 0x081fe200078e02ff */
[----:B------:R-:W0:Y:S02]  /*155c0*/  LDCU UR4, c[0x0][0x39c] ;  /* 0x00007380ff0477ac */ /* 0x000e240008000800 */
[C---:B------:R-:W-:Y:S01]  /*155d0*/  IADD3 R49, P5, PT, R50.reuse, UR16, RZ ;  /* 0x0000001032317c10 */ /* 0x040fe2000ffbe0ff */
[----:B------:R1:W-:Y:S04]  /*155e0*/  STS.128 [R2], R56 ;  /* 0x0000003802007388 */ /* 0x0003e80000000c00 */
[----:B------:R-:W-:Y:S01]  /*155f0*/  STS.128 [R2+0x400], R96 ;  /* 0x0004006002007388 */ /* 0x000fe20000000c00 */
[----:B------:R-:W-:Y:S01]  /*15600*/  BAR.SYNC.DEFER_BLOCKING 0x0 ;  /* 0x0000000000007b1d */ /* 0x000fe20000010000 */
[C---:B------:R-:W-:Y:S01]  /*15610*/  ISETP.LT.AND P3, PT, R161.reuse, UR5, !P0 ;  /* 0x00000005a1007c0c */ /* 0x040fe2000c761270 */
[----:B------:R-:W-:Y:S01]  /*15620*/  IMAD R161, R161, R48, RZ ;  /* 0x00000030a1a17224 */ /* 0x000fe200078e02ff */
[----:B------:R-:W-:-:S02]  /*15630*/  LEA.HI.X.SX32 R50, R50, UR17, 0x1, P5 ;  /* 0x0000001132327c11 */ /* 0x000fc4000a8f0eff */
[----:B--2---:R-:W-:Y:S01]  /*15640*/  PRMT R75, R12, 0x7770, RZ ;  /* 0x000077700c4b7816 */ /* 0x004fe200000000ff */
[----:B------:R-:W2:Y:S01]  /*15650*/  LDCU UR5, c[0x0][0x39c] ;  /* 0x00007380ff0577ac */ /* 0x000ea20008000800 */
[-C--:B-1----:R-:W-:Y:S02]  /*15660*/  IADD3 R56, P6, PT, R51, R49.reuse, RZ ;  /* 0x0000003133387210 */ /* 0x082fe40007fde0ff */
[-C--:B------:R-:W-:Y:S02]  /*15670*/  IADD3 R58, P5, PT, R161, R49.reuse, RZ ;  /* 0x00000031a13a7210 */ /* 0x080fe40007fbe0ff */
[----:B------:R-:W-:Y:S02]  /*15680*/  LEA.HI.X.SX32 R57, R51, R50, 0x1, P6 ;  /* 0x0000003233397211 */ /* 0x000fe400030f0eff */
[C---:B------:R-:W-:Y:S01]  /*15690*/  ISETP.LT.AND P6, PT, R162.reuse, UR6, !P0 ;  /* 0x00000006a2007c0c */ /* 0x040fe2000c7c1270 */
[----:B------:R-:W-:Y:S01]  /*156a0*/  IMAD R162, R162, R48, RZ ;  /* 0x00000030a2a27224 */ /* 0x000fe200078e02ff */
[----:B------:R-:W-:Y:S01]  /*156b0*/  LEA.HI.X.SX32 R59, R161, R50, 0x1, P5 ;  /* 0x00000032a13b7211 */ /* 0x000fe200028f0eff */
[----:B------:R-:W1:Y:S01]  /*156c0*/  LDCU UR6, c[0x0][0x39c] ;  /* 0x00007380ff0677ac */ /* 0x000e620008000800 */
[----:B------:R-:W-:Y:S01]  /*156d0*/  PRMT R73, R12, 0x7771, RZ ;  /* 0x000077710c497816 */ /* 0x000fe200000000ff */
[----:B------:R2:W-:Y:S01]  /*156e0*/  @P1 STG.E.U8 desc[UR24][R56.64], R75 ;  /* 0x0000004b38001986 */ /* 0x0005e2000c101118 */
[----:B------:R-:W-:-:S03]  /*156f0*/  IADD3 R64, P1, PT, R162, R49, RZ ;  /* 0x00000031a2407210 */ /* 0x000fc60007f3e0ff */
[----:B------:R1:W-:Y:S01]  /*15700*/  @P3 STG.E.U8 desc[UR24][R58.64], R73 ;  /* 0x000000493a003986 */ /* 0x0003e2000c101118 */
[C---:B------:R-:W-:Y:S01]  /*15710*/  ISETP.LT.AND P3, PT, R163.reuse, UR7, !P0 ;  /* 0x00000007a3007c0c */ /* 0x040fe2000c761270 */
[----:B------:R-:W-:Y:S01]  /*15720*/  IMAD R163, R163, R48, RZ ;  /* 0x00000030a3a37224 */ /* 0x000fe200078e02ff */
[----:B------:R-:W-:Y:S01]  /*15730*/  LEA.HI.X.SX32 R65, R162, R50, 0x1, P1 ;  /* 0x00000032a2417211 */ /* 0x000fe200008f0eff */
[----:B------:R-:W3:Y:S01]  /*15740*/  LDCU UR7, c[0x0][0x39c] ;  /* 0x00007380ff0777ac */ /* 0x000ee20008000800 */
[----:B------:R-:W-:Y:S02]  /*15750*/  PRMT R67, R12, 0x7772, RZ ;  /* 0x000077720c437816 */ /* 0x000fe400000000ff */
[C---:B0-----:R-:W-:Y:S01]  /*15760*/  ISETP.LT.AND P1, PT, R164.reuse, UR4, !P0 ;  /* 0x00000004a4007c0c */ /* 0x041fe2000c721270 */
[----:B------:R-:W-:Y:S01]  /*15770*/  IMAD R164, R164, R48, RZ ;  /* 0x00000030a4a47224 */ /* 0x000fe200078e02ff */
[-C--:B--2---:R-:W-:Y:S01]  /*15780*/  IADD3 R56, P5, PT, R163, R49.reuse, RZ ;  /* 0x00000031a3387210 */ /* 0x084fe20007fbe0ff */
[----:B------:R0:W-:Y:S01]  /*15790*/  @P6 STG.E.U8 desc[UR24][R64.64], R67 ;  /* 0x0000004340006986 */ /* 0x0001e2000c101118 */
[----:B------:R-:W-:Y:S01]  /*157a0*/  PRMT R75, R12, 0x7773, RZ ;  /* 0x000077730c4b7816 */ /* 0x000fe200000000ff */
[----:B------:R-:W2:Y:S01]  /*157b0*/  LDCU UR4, c[0x0][0x39c] ;  /* 0x00007380ff0477ac */ /* 0x000ea20008000800 */
[----:B-1----:R-:W-:-:S02]  /*157c0*/  IADD3 R58, P6, PT, R164, R49, RZ ;  /* 0x00000031a43a7210 */ /* 0x002fc40007fde0ff */
[----:B------:R-:W-:Y:S02]  /*157d0*/  LEA.HI.X.SX32 R57, R163, R50, 0x1, P5 ;  /* 0x00000032a3397211 */ /* 0x000fe400028f0eff */
[C---:B------:R-:W-:Y:S01]  /*157e0*/  ISETP.LT.AND P5, PT, R165.reuse, UR5, !P0 ;  /* 0x00000005a5007c0c */ /* 0x040fe2000c7a1270 */
[----:B------:R-:W-:Y:S01]  /*157f0*/  IMAD R165, R165, R48, RZ ;  /* 0x00000030a5a57224 */ /* 0x000fe200078e02ff */
[----:B------:R-:W-:Y:S02]  /*15800*/  LEA.HI.X.SX32 R59, R164, R50, 0x1, P6 ;  /* 0x00000032a43b7211 */ /* 0x000fe400030f0eff */
[----:B------:R-:W-:Y:S01]  /*15810*/  PRMT R73, R13, 0x7770, RZ ;  /* 0x000077700d497816 */ /* 0x000fe200000000ff */
[----:B------:R1:W-:Y:S01]  /*15820*/  @P3 STG.E.U8 desc[UR24][R56.64], R75 ;  /* 0x0000004b38003986 */ /* 0x0003e2000c101118 */
[----:B------:R-:W2:Y:S03]  /*15830*/  LDCU UR5, c[0x0][0x39c] ;  /* 0x00007380ff0577ac */ /* 0x000ea60008000800 */
[----:B------:R2:W-:Y:S01]  /*15840*/  @P1 STG.E.U8 desc[UR24][R58.64], R73 ;  /* 0x000000493a001986 */ /* 0x0005e2000c101118 */
[----:B0-----:R-:W-:-:S02]  /*15850*/  IADD3 R64, P1, PT, R165, R49, RZ ;  /* 0x00000031a5407210 */ /* 0x001fc40007f3e0ff */
[C---:B------:R-:W-:Y:S01]  /*15860*/  ISETP.LT.AND P3, PT, R166.reuse, UR6, !P0 ;  /* 0x00000006a6007c0c */ /* 0x040fe2000c761270 */
[----:B------:R-:W-:Y:S01]  /*15870*/  IMAD R166, R166, R48, RZ ;  /* 0x00000030a6a67224 */ /* 0x000fe200078e02ff */
[----:B------:R-:W-:Y:S01]  /*15880*/  LEA.HI.X.SX32 R65, R165, R50, 0x1, P1 ;  /* 0x00000032a5417211 */ /* 0x000fe200008f0eff */
[----:B------:R-:W0:Y:S01]  /*15890*/  LDCU UR6, c[0x0][0x39c] ;  /* 0x00007380ff0677ac */ /* 0x000e220008000800 */
[----:B------:R-:W-:Y:S02]  /*158a0*/  PRMT R67, R13, 0x7771, RZ ;  /* 0x000077710d437816 */ /* 0x000fe400000000ff */
[C---:B------:R-:W-:Y:S01]  /*158b0*/  ISETP.LT.AND P1, PT, R167.reuse, UR8, !P0 ;  /* 0x00000008a7007c0c */ /* 0x040fe2000c721270 */
[----:B------:R-:W-:Y:S01]  /*158c0*/  IMAD R167, R167, R48, RZ ;  /* 0x00000030a7a77224 */ /* 0x000fe200078e02ff */
[-C--:B-1----:R-:W-:Y:S01]  /*158d0*/  IADD3 R56, P6, PT, R166, R49.reuse, RZ ;  /* 0x00000031a6387210 */ /* 0x082fe20007fde0ff */
[----:B------:R1:W-:Y:S01]  /*158e0*/  @P5 STG.E.U8 desc[UR24][R64.64], R67 ;  /* 0x0000004340005986 */ /* 0x0003e2000c101118 */
[----:B------:R-:W-:Y:S01]  /*158f0*/  PRMT R75, R13, 0x7772, RZ ;  /* 0x000077720d4b7816 */ /* 0x000fe200000000ff */
[----:B------:R-:W0:Y:S01]  /*15900*/  LDCU UR8, c[0x0][0x39c] ;  /* 0x00007380ff0877ac */ /* 0x000e220008000800 */
[----:B--2---:R-:W-:-:S02]  /*15910*/  IADD3 R58, P5, PT, R167, R49, RZ ;  /* 0x00000031a73a7210 */ /* 0x004fc40007fbe0ff */
[----:B------:R-:W-:Y:S02]  /*15920*/  LEA.HI.X.SX32 R57, R166, R50, 0x1, P6 ;  /* 0x00000032a6397211 */ /* 0x000fe400030f0eff */
[C---:B------:R-:W-:Y:S01]  /*15930*/  ISETP.LT.AND P6, PT, R168.reuse, UR4, !P0 ;  /* 0x00000004a8007c0c */ /* 0x040fe2000c7c1270 */
[----:B------:R-:W-:Y:S01]  /*15940*/  IMAD R168, R168, R48, RZ ;  /* 0x00000030a8a87224 */ /* 0x000fe200078e02ff */
[----:B------:R-:W-:Y:S02]  /*15950*/  LEA.HI.X.SX32 R59, R167, R50, 0x1, P5 ;  /* 0x00000032a73b7211 */ /* 0x000fe400028f0eff */
[----:B------:R-:W-:Y:S01]  /*15960*/  PRMT R73, R13, 0x7773, RZ ;  /* 0x000077730d497816 */ /* 0x000fe200000000ff */
[----:B------:R2:W-:Y:S01]  /*15970*/  @P3 STG.E.U8 desc[UR24][R56.64], R75 ;  /* 0x0000004b38003986 */ /* 0x0005e2000c101118 */
[C---:B------:R-:W-:Y:S01]  /*15980*/  ISETP.LT.AND P5, PT, R169.reuse, UR5, !P0 ;  /* 0x00000005a9007c0c */ /* 0x040fe2000c7a1270 */
[----:B------:R-:W-:Y:S01]  /*15990*/  IMAD R169, R169, R48, RZ ;  /* 0x00000030a9a97224 */ /* 0x000fe200078e02ff */
[----:B------:R-:W4:Y:S01]  /*159a0*/  LDCU UR4, c[0x0][0x39c] ;  /* 0x00007380ff0477ac */ /* 0x000f220008000800 */
[----:B------:R0:W-:Y:S01]  /*159b0*/  @P1 STG.E.U8 desc[UR24][R58.64], R73 ;  /* 0x000000493a001986 */ /* 0x0001e2000c101118 */
[----:B------:R-:W-:-:S02]  /*159c0*/  IADD3 R12, P1, PT, R168, R49, RZ ;  /* 0x00000031a80c7210 */ /* 0x000fc40007f3e0ff */
[----:B-1----:R-:W-:Y:S01]  /*159d0*/  PRMT R67, R14, 0x7770, RZ ;  /* 0x000077700e437816 */ /* 0x002fe200000000ff */
[----:B------:R-:W1:Y:S01]  /*159e0*/  LDCU UR5, c[0x0][0x39c] ;  /* 0x00007380ff0577ac */ /* 0x000e620008000800 */
[----:B------:R-:W-:Y:S02]  /*159f0*/  LEA.HI.X.SX32 R13, R168, R50, 0x1, P1 ;  /* 0x00000032a80d7211 */ /* 0x000fe400008f0eff */
[C---:B---3--:R-:W-:Y:S01]  /*15a00*/  ISETP.LT.AND P3, PT, R170.reuse, UR7, !P0 ;  /* 0x00000007aa007c0c */ /* 0x048fe2000c761270 */
[----:B------:R-:W-:Y:S01]  /*15a10*/  IMAD R170, R170, R48, RZ ;  /* 0x00000030aaaa7224 */ /* 0x000fe200078e02ff */
[C---:B--2---:R-:W-:Y:S01]  /*15a20*/  IADD3 R56, P1, PT, R169.reuse, R49, RZ ;  /* 0x00000031a9387210 */ /* 0x044fe20007f3e0ff */
[----:B------:R2:W-:Y:S01]  /*15a30*/  @P6 STG.E.U8 desc[UR24][R12.64], R67 ;  /* 0x000000430c006986 */ /* 0x0005e2000c101118 */
[----:B------:R-:W-:Y:S01]  /*15a40*/  PRMT R65, R14, 0x7772, RZ ;  /* 0x000077720e417816 */ /* 0x000fe200000000ff */
[----:B------:R-:W3:Y:S01]  /*15a50*/  LDCU UR7, c[0x0][0x39c] ;  /* 0x00007380ff0777ac */ /* 0x000ee20008000800 */
[----:B------:R-:W-:-:S02]  /*15a60*/  LEA.HI.X.SX32 R57, R169, R50, 0x1, P1 ;  /* 0x00000032a9397211 */ /* 0x000fc400008f0eff */
[C---:B0-----:R-:W-:Y:S01]  /*15a70*/  ISETP.LT.AND P1, PT, R171.reuse, UR6, !P0 ;  /* 0x00000006ab007c0c */ /* 0x041fe2000c721270 */
[----:B------:R-:W-:Y:S01]  /*15a80*/  IMAD R171, R171, R48, RZ ;  /* 0x00000030abab7224 */ /* 0x000fe200078e02ff */
[-C--:B------:R-:W-:Y:S01]  /*15a90*/  IADD3 R58, P6, PT, R170, R49.reuse, RZ ;  /* 0x00000031aa3a7210 */ /* 0x080fe20007fde0ff */
[----:B------:R-:W0:Y:S01]  /*15aa0*/  LDCU UR6, c[0x0][0x39c] ;  /* 0x00007380ff0677ac */ /* 0x000e220008000800 */
[----:B------:R-:W-:Y:S02]  /*15ab0*/  PRMT R73, R14, 0x7771, RZ ;  /* 0x000077710e497816 */ /* 0x000fe400000000ff */
[----:B------:R-:W-:Y:S02]  /*15ac0*/  LEA.HI.X.SX32 R59, R170, R50, 0x1, P6 ;  /* 0x00000032aa3b7211 */ /* 0x000fe400030f0eff */
[C---:B--2---:R-:W-:Y:S01]  /*15ad0*/  IADD3 R12, P6, PT, R171.reuse, R49, RZ ;  /* 0x00000031ab0c7210 */ /* 0x044fe20007fde0ff */
[----:B------:R2:W-:Y:S01]  /*15ae0*/  @P5 STG.E.U8 desc[UR24][R56.64], R73 ;  /* 0x0000004938005986 */ /* 0x0005e2000c101118 */
[C---:B----4-:R-:W-:Y:S01]  /*15af0*/  ISETP.LT.AND P5, PT, R172.reuse, UR4, !P0 ;  /* 0x00000004ac007c0c */ /* 0x050fe2000c7a1270 */
[----:B------:R-:W-:Y:S01]  /*15b00*/  IMAD R172, R172, R48, RZ ;  /* 0x00000030acac7224 */ /* 0x000fe200078e02ff */
[----:B------:R-:W-:-:S02]  /*15b10*/  LEA.HI.X.SX32 R13, R171, R50, 0x1, P6 ;  /* 0x00000032ab0d7211 */ /* 0x000fc400030f0eff */
[----:B------:R-:W-:Y:S01]  /*15b20*/  PRMT R67, R14, 0x7773, RZ ;  /* 0x000077730e437816 */ /* 0x000fe200000000ff */
[----:B------:R4:W-:Y:S01]  /*15b30*/  @P3 STG.E.U8 desc[UR24][R58.64], R65 ;  /* 0x000000413a003986 */ /* 0x0009e2000c101118 */
[C---:B------:R-:W-:Y:S01]  /*15b40*/  ISETP.LT.AND P3, PT, R173.reuse, UR8, !P0 ;  /* 0x00000008ad007c0c */ /* 0x040fe2000c761270 */
[----:B------:R-:W-:Y:S01]  /*15b50*/  IMAD R173, R173, R48, RZ ;  /* 0x00000030adad7224 */ /* 0x000fe200078e02ff */
[----:B------:R-:W0:Y:S01]  /*15b60*/  LDCU UR4, c[0x0][0x39c] ;  /* 0x00007380ff0477ac */ /* 0x000e220008000800 */
[----:B------:R0:W-:Y:S01]  /*15b70*/  @P1 STG.E.U8 desc[UR24][R12.64], R67 ;  /* 0x000000430c001986 */ /* 0x0001e2000c101118 */
[----:B--2---:R-:W-:-:S04]  /*15b80*/  IADD3 R56, P1, PT, R172, R49, RZ ;  /* 0x00000031ac387210 */ /* 0x004fc80007f3e0ff */
[----:B------:R-:W-:Y:S02]  /*15b90*/  LEA.HI.X.SX32 R57, R172, R50, 0x1, P1 ;  /* 0x00000032ac397211 */ /* 0x000fe400008f0eff */
[-C--:B----4-:R-:W-:Y:S02]  /*15ba0*/  IADD3 R58, P6, PT, R173, R49.reuse, RZ ;  /* 0x00000031ad3a7210 */ /* 0x090fe40007fde0ff */
[C---:B-1----:R-:W-:Y:S01]  /*15bb0*/  ISETP.LT.AND P1, PT, R174.reuse, UR5, !P0 ;  /* 0x00000005ae007c0c */ /* 0x042fe2000c721270 */
[----:B------:R-:W-:Y:S01]  /*15bc0*/  IMAD R174, R174, R48, RZ ;  /* 0x00000030aeae7224 */ /* 0x000fe200078e02ff */
[----:B------:R-:W-:Y:S01]  /*15bd0*/  PRMT R73, R15, 0x7770, RZ ;  /* 0x000077700f497816 */ /* 0x000fe200000000ff */
[----:B------:R-:W1:Y:S01]  /*15be0*/  LDCU UR5, c[0x0][0x39c] ;  /* 0x00007380ff0577ac */ /* 0x000e620008000800 */
[----:B------:R-:W-:Y:S02]  /*15bf0*/  LEA.HI.X.SX32 R59, R173, R50, 0x1, P6 ;  /* 0x00000032ad3b7211 */ /* 0x000fe400030f0eff */
[----:B------:R-:W-:Y:S01]  /*15c00*/  PRMT R65, R15, 0x7771, RZ ;  /* 0x000077710f417816 */ /* 0x000fe200000000ff */
[----:B------:R2:W-:Y:S01]  /*15c10*/  @P5 STG.E.U8 desc[UR24][R56.64], R73 ;  /* 0x0000004938005986 */ /* 0x0005e2000c101118 */
[----:B0-----:R-:W-:-:S02]  /*15c20*/  IADD3 R12, P6, PT, R174, R49, RZ ;  /* 0x00000031ae0c7210 */ /* 0x001fc40007fde0ff */
[----:B------:R-:W-:Y:S01]  /*15c30*/  LOP3.LUT R2, R0, 0x24, RZ, 0xfc, !PT ;  /* 0x0000002400027812 */ /* 0x000fe200078efcff */
[----:B------:R0:W-:Y:S01]  /*15c40*/  @P3 STG.E.U8 desc[UR24][R58.64], R65 ;  /* 0x000000413a003986 */ /* 0x0001e2000c101118 */
[C---:B------:R-:W-:Y:S01]  /*15c50*/  ISETP.LT.AND P3, PT, R175.reuse, UR6, !P0 ;  /* 0x00000006af007c0c */ /* 0x040fe2000c761270 */
[----:B------:R-:W-:Y:S01]  /*15c60*/  IMAD R175, R175, R48, RZ ;  /* 0x00000030afaf7224 */ /* 0x000fe200078e02ff */
[-C--:B------:R-:W-:Y:S01]  /*15c70*/  LEA.HI.X.SX32 R13, R174, R50.reuse, 0x1, P6 ;  /* 0x00000032ae0d7211 */ /* 0x080fe200030f0eff */
[----:B------:R-:W-:Y:S01]  /*15c80*/  IMAD R51, R48, 0x20, R51 ;  /* 0x0000002030337824 */ /* 0x000fe200078e0233 */
[----:B------:R-:W-:Y:S01]  /*15c90*/  PRMT R67, R15, 0x7772, RZ ;  /* 0x000077720f437816 */ /* 0x000fe200000000ff */
[----:B------:R-:W4:Y:S01]  /*15ca0*/  LDCU UR6, c[0x0][0x39c] ;  /* 0x00007380ff0677ac */ /* 0x000f220008000800 */
[----:B---3--:R-:W-:Y:S02]  /*15cb0*/  ISETP.LT.AND P5, PT, R2, UR7, !P0 ;  /* 0x0000000702007c0c */ /* 0x008fe4000c7a1270 */
[----:B------:R-:W-:Y:S01]  /*15cc0*/  LOP3.LUT R2, R0, 0x26, RZ, 0xfc, !PT ;  /* 0x0000002600027812 */ /* 0x000fe200078efcff */
[----:B------:R3:W-:Y:S01]  /*15cd0*/  @P1 STG.E.U8 desc[UR24][R12.64], R67 ;  /* 0x000000430c001986 */ /* 0x0007e2000c101118 */
[C---:B--2---:R-:W-:Y:S01]  /*15ce0*/  IADD3 R56, P6, PT, R175.reuse, R49, RZ ;  /* 0x00000031af387210 */ /* 0x044fe20007fde0ff */
[----:B------:R-:W2:Y:S01]  /*15cf0*/  LDCU UR7, c[0x0][0x39c] ;  /* 0x00007380ff0777ac */ /* 0x000ea20008000800 */
[----:B------:R-:W-:Y:S01]  /*15d00*/  ISETP.LT.AND P1, PT, R2, UR4, !P0 ;  /* 0x0000000402007c0c */ /* 0x000fe2000c721270 */
[----:B------:R-:W2:Y:S01]  /*15d10*/  LDCU UR4, c[0x0][0x39c] ;  /* 0x00007380ff0477ac */ /* 0x000ea20008000800 */
[----:B------:R-:W-:-:S02]  /*15d20*/  LEA.HI.X.SX32 R57, R175, R50, 0x1, P6 ;  /* 0x00000032af397211 */ /* 0x000fc400030f0eff */
[-C--:B------:R-:W-:Y:S02]  /*15d30*/  IADD3 R14, P6, PT, R51, R49.reuse, RZ ;  /* 0x00000031330e7210 */ /* 0x080fe40007fde0ff */
[----:B0-----:R-:W-:Y:S02]  /*15d40*/  PRMT R65, R15, 0x7773, RZ ;  /* 0x000077730f417816 */ /* 0x001fe400000000ff */
[-C--:B------:R-:W-:Y:S01]  /*15d50*/  LEA.HI.X.SX32 R15, R51, R50.reuse, 0x1, P6 ;  /* 0x00000032330f7211 */ /* 0x080fe200030f0eff */
[----:B------:R-:W-:Y:S01]  /*15d60*/  IMAD R51, R48, 0x2, R51 ;  /* 0x0000000230337824 */ /* 0x000fe200078e0233 */
[----:B---3--:R-:W-:Y:S02]  /*15d70*/  PRMT R67, R20, 0x7770, RZ ;  /* 0x0000777014437816 */ /* 0x008fe400000000ff */
[----:B------:R-:W-:Y:S01]  /*15d80*/  LOP3.LUT R2, R0, 0x28, RZ, 0xfc, !PT ;  /* 0x0000002800027812 */ /* 0x000fe200078efcff */
[----:B------:R0:W-:Y:S03]  /*15d90*/  @P3 STG.E.U8 desc[UR24][R56.64], R65 ;  /* 0x0000004138003986 */ /* 0x0001e6000c101118 */
[----:B-1----:R-:W-:Y:S01]  /*15da0*/  ISETP.LT.AND P3, PT, R2, UR5, !P0 ;  /* 0x0000000502007c0c */ /* 0x002fe2000c761270 */
[----:B------:R1:W-:Y:S01]  /*15db0*/  @P4 STG.E.U8 desc[UR24][R14.64], R67 ;  /* 0x000000430e004986 */ /* 0x0003e2000c101118 */
[C---:B------:R-:W-:Y:S01]  /*15dc0*/  IADD3 R12, P4, PT, R51.reuse, R49, RZ ;  /* 0x00000031330c7210 */ /* 0x040fe20007f9e0ff */
[----:B------:R-:W-:Y:S01]  /*15dd0*/  IMAD R59, R48, 0x2, R51 ;  /* 0x00000002303b7824 */ /* 0x000fe200078e0233 */
[----:B------:R-:W-:Y:S01]  /*15de0*/  LOP3.LUT R2, R0, 0x2a, RZ, 0xfc, !PT ;  /* 0x0000002a00027812 */ /* 0x000fe200078efcff */
[----:B------:R-:W3:Y:S01]  /*15df0*/  LDCU UR5, c[0x0][0x39c] ;  /* 0x00007380ff0577ac */ /* 0x000ee20008000800 */
[----:B------:R-:W-:-:S02]  /*15e00*/  LEA.HI.X.SX32 R13, R51, R50, 0x1, P4 ;  /* 0x00000032330d7211 */ /* 0x000fc400020f0eff */
[----:B------:R-:W-:Y:S02]  /*15e10*/  PRMT R75, R20, 0x7771, RZ ;  /* 0x00007771144b7816 */ /* 0x000fe400000000ff */
[----:B--2---:R-:W-:Y:S01]  /*15e20*/  ISETP.LT.AND P4, PT, R2, UR4, !P0 ;  /* 0x0000000402007c0c */ /* 0x004fe2000c781270 */
[----:B------:R-:W-:Y:S01]  /*15e30*/  IMAD R51, R48, 0x2, R59 ;  /* 0x0000000230337824 */ /* 0x000fe200078e023b */
[----:B------:R-:W-:Y:S01]  /*15e40*/  LOP3.LUT R2, R0, 0x2c, RZ, 0xfc, !PT ;  /* 0x0000002c00027812 */ /* 0x000fe200078efcff */
[----:B------:R2:W-:Y:S01]  /*15e50*/  @P2 STG.E.U8 desc[UR24][R12.64], R75 ;  /* 0x0000004b0c002986 */ /* 0x0005e2000c101118 */
[C---:B0-----:R-:W-:Y:S01]  /*15e60*/  IADD3 R56, P6, PT, R59.reuse, R49, RZ ;  /* 0x000000313b387210 */ /* 0x041fe20007fde0ff */
[----:B------:R-:W0:Y:S01]  /*15e70*/  LDCU UR4, c[0x0][0x39c] ;  /* 0x00007380ff0477ac */ /* 0x000e220008000800 */
[----:B----4-:R-:W-:Y:S01]  /*15e80*/  ISETP.LT.AND P2, PT, R2, UR6, !P0 ;  /* 0x0000000602007c0c */ /* 0x010fe2000c741270 */
[----:B------:R-:W4:Y:S01]  /*15e90*/  LDCU UR6, c[0x0][0x39c] ;  /* 0x00007380ff0677ac */ /* 0x000f220008000800 */
[----:B------:R-:W-:-:S02]  /*15ea0*/  LEA.HI.X.SX32 R57, R59, R50, 0x1, P6 ;  /* 0x000000323b397211 */ /* 0x000fc400030f0eff */
[C---:B-1----:R-:W-:Y:S02]  /*15eb0*/  IADD3 R14, P6, PT, R51.reuse, R49, RZ ;  /* 0x00000031330e7210 */ /* 0x042fe40007fde0ff */
[----:B------:R-:W-:Y:S02]  /*15ec0*/  PRMT R73, R20, 0x7772, RZ ;  /* 0x0000777214497816 */ /* 0x000fe400000000ff */
[----:B------:R-:W-:Y:S01]  /*15ed0*/  LEA.HI.X.SX32 R15, R51, R50, 0x1, P6 ;  /* 0x00000032330f7211 */ /* 0x000fe200030f0eff */
[----:B------:R-:W-:Y:S01]  /*15ee0*/  IMAD R51, R48, 0x2, R51 ;  /* 0x0000000230337824 */ /* 0x000fe200078e0233 */
[----:B------:R-:W-:Y:S02]  /*15ef0*/  PRMT R67, R20, 0x7773, RZ ;  /* 0x0000777314437816 */ /* 0x000fe400000000ff */
[----:B------:R-:W-:Y:S01]  /*15f00*/  LOP3.LUT R2, R0, 0x30, RZ, 0xfc, !PT ;  /* 0x0000003000027812 */ /* 0x000fe200078efcff */
[----:B------:R1:W-:Y:S01]  /*15f10*/  @P5 STG.E.U8 desc[UR24][R56.64], R73 ;  /* 0x0000004938005986 */ /* 0x0003e2000c101118 */
[----:B------:R-:W-:-:S02]  /*15f20*/  IMAD R59, R48, 0x2, R51 ;  /* 0x00000002303b7824 */ /* 0x000fc400078e0233 */
[----:B---3--:R-:W-:Y:S01]  /*15f30*/  ISETP.LT.AND P5, PT, R2, UR5, !P0 ;  /* 0x0000000502007c0c */ /* 0x008fe2000c7a1270 */
[----:B------:R3:W-:Y:S01]  /*15f40*/  @P1 STG.E.U8 desc[UR24][R14.64], R67 ;  /* 0x000000430e001986 */ /* 0x0007e2000c101118 */
[CC--:B--2---:R-:W-:Y:S01]  /*15f50*/  IADD3 R12, P1, PT, R51.reuse, R49.reuse, RZ ;  /* 0x00000031330c7210 */ /* 0x0c4fe20007f3e0ff */
[----:B------:R-:W2:Y:S01]  /*15f60*/  LDCU UR5, c[0x0][0x39c] ;  /* 0x00007380ff0577ac */ /* 0x000ea20008000800 */
[----:B------:R-:W-:Y:S02]  /*15f70*/  LOP3.LUT R2, R0, 0x32, RZ, 0xfc, !PT ;  /* 0x0000003200027812 */ /* 0x000fe400078efcff */
[----:B------:R-:W-:Y:S02]  /*15f80*/  LEA.HI.X.SX32 R13, R51, R50, 0x1, P1 ;  /* 0x00000032330d7211 */ /* 0x000fe400008f0eff */
[----:B----4-:R-:W-:Y:S01]  /*15f90*/  ISETP.LT.AND P1, PT, R2, UR6, !P0 ;  /* 0x0000000602007c0c */ /* 0x010fe2000c721270 */
[----:B------:R-:W4:Y:S01]  /*15fa0*/  LDCU UR6, c[0x0][0x39c] ;  /* 0x00007380ff0677ac */ /* 0x000f220008000800 */
[----:B-1----:R-:W-:-:S02]  /*15fb0*/  IADD3 R56, P6, PT, R59, R49, RZ ;  /* 0x000000313b387210 */ /* 0x002fc40007fde0ff */
[----:B------:R-:W-:Y:S02]  /*15fc0*/  PRMT R65, R21, 0x7770, RZ ;  /* 0x0000777015417816 */ /* 0x000fe400000000ff */
[----:B------:R-:W-:Y:S01]  /*15fd0*/  LEA.HI.X.SX32 R57, R59, R50, 0x1, P6 ;  /* 0x000000323b397211 */ /* 0x000fe200030f0eff */
[----:B------:R-:W-:Y:S02]  /*15fe0*/  IMAD R59, R48, 0x2, R59 ;  /* 0x00000002303b7824 */ /* 0x000fe400078e023b */
[----:B---3--:R-:W-:Y:S01]  /*15ff0*/  VIADD R15, R3, 0x2e ;  /* 0x0000002e030f7836 */ /* 0x008fe20000000000 */
[----:B------:R1:W-:Y:S01]  /*16000*/  @P3 STG.E.U8 desc[UR24][R12.64], R65 ;  /* 0x000000410c003986 */ /* 0x0003e2000c101118 */
[----:B------:R-:W-:Y:S02]  /*16010*/  PRMT R51, R21, 0x7771, RZ ;  /* 0x0000777115337816 */ /* 0x000fe400000000ff */
[----:B------:R-:W-:Y:S01]  /*16020*/  IADD3 R14, P3, PT, R59, R49, RZ ;  /* 0x000000313b0e7210 */ /* 0x000fe20007f7e0ff */
[C---:B------:R-:W-:Y:S01]  /*16030*/  IMAD R2, R15.reuse, R48, RZ ;  /* 0x000000300f027224 */ /* 0x040fe200078e02ff */
[----:B------:R-:W-:Y:S01]  /*16040*/  LOP3.LUT R20, R0, 0x34, RZ, 0xfc, !PT ;  /* 0x0000003400147812 */ /* 0x000fe200078efcff */
[----:B------:R3:W-:Y:S01]  /*16050*/  @P4 STG.E.U8 desc[UR24][R56.64], R51 ;  /* 0x0000003338004986 */ /* 0x0007e2000c101118 */
[----:B0-----:R-:W-:Y:S01]  /*16060*/  ISETP.LT.AND P6, PT, R15, UR4, !P0 ;  /* 0x000000040f007c0c */ /* 0x001fe2000c7c1270 */
[----:B------:R-:W0:Y:S01]  /*16070*/  LDCU UR4, c[0x0][0x39c] ;  /* 0x00007380ff0477ac */ /* 0x000e220008000800 */
[----:B------:R-:W-:Y:S01]  /*16080*/  LEA.HI.X.SX32 R15, R59, R50, 0x1, P3 ;  /* 0x000000323b0f7211 */ /* 0x000fe200018f0eff */
[----:B------:R-:W-:Y:S01]  /*16090*/  IMAD R59, R48, 0x4, R59 ;  /* 0x00000004303b7824 */ /* 0x000fe200078e023b */
[----:B--2---:R-:W-:Y:S01]  /*160a0*/  ISETP.LT.AND P3, PT, R20, UR5, !P0 ;  /* 0x0000000514007c0c */ /* 0x004fe2000c761270 */
[----:B------:R-:W2:Y:S01]  /*160b0*/  LDCU UR5, c[0x0][0x39c] ;  /* 0x00007380ff0577ac */ /* 0x000ea20008000800 */
[----:B-1----:R-:W-:-:S02]  /*160c0*/  PRMT R65, R21, 0x7772, RZ ;  /* 0x0000777215417816 */ /* 0x002fc400000000ff */
[-C--:B------:R-:W-:Y:S02]  /*160d0*/  IADD3 R12, P4, PT, R2, R49.reuse, RZ ;  /* 0x00000031020c7210 */ /* 0x080fe40007f9e0ff */
[----:B------:R-:W-:Y:S01]  /*160e0*/  LOP3.LUT R20, R0, 0x36, RZ, 0xfc, !PT ;  /* 0x0000003600147812 */ /* 0x000fe200078efcff */
[----:B------:R1:W-:Y:S01]  /*160f0*/  @P2 STG.E.U8 desc[UR24][R14.64], R65 ;  /* 0x000000410e002986 */ /* 0x0003e2000c101118 */
[----:B------:R-:W-:Y:S02]  /*16100*/  LEA.HI.X.SX32 R13, R2, R50, 0x1, P4 ;  /* 0x00000032020d7211 */ /* 0x000fe400020f0eff */
[----:B----4-:R-:W-:Y:S01]  /*16110*/  ISETP.LT.AND P4, PT, R20, UR6, !P0 ;  /* 0x0000000614007c0c */ /* 0x010fe2000c781270 */
[----:B------:R-:W4:Y:S01]  /*16120*/  LDCU UR6, c[0x0][0x39c] ;  /* 0x00007380ff0677ac */ /* 0x000f220008000800 */
[----:B------:R-:W-:Y:S02]  /*16130*/  IADD3 R20, P2, PT, R59, R49, RZ ;  /* 0x000000313b147210 */ /* 0x000fe40007f5e0ff */
[----:B---3--:R-:W-:-:S02]  /*16140*/  PRMT R51, R21, 0x7773, RZ ;  /* 0x0000777315337816 */ /* 0x008fc400000000ff */
[----:B------:R-:W-:Y:S01]  /*16150*/  LEA.HI.X.SX32 R21, R59, R50, 0x1, P2 ;  /* 0x000000323b157211 */ /* 0x000fe200010f0eff */
[----:B------:R-:W-:Y:S01]  /*16160*/  IMAD R59, R48, 0x2, R59 ;  /* 0x00000002303b7824 */ /* 0x000fe200078e023b */
[----:B------:R-:W-:Y:S01]  /*16170*/  PRMT R57, R22, 0x7770, RZ ;  /* 0x0000777016397816 */ /* 0x000fe200000000ff */
[----:B------:R3:W-:Y:S01]  /*16180*/  @P6 STG.E.U8 desc[UR24][R12.64], R51 ;  /* 0x000000330c006986 */ /* 0x0007e2000c101118 */
[----:B------:R-:W-:-:S03]  /*16190*/  LOP3.LUT R2, R0, 0x38, RZ, 0xfc, !PT ;  /* 0x0000003800027812 */ /* 0x000fc600078efcff */
[----:B------:R2:W-:Y:S01]  /*161a0*/  @P5 STG.E.U8 desc[UR24][R20.64], R57 ;  /* 0x0000003914005986 */ /* 0x0005e2000c101118 */
[----:B0-----:R-:W-:Y:S01]  /*161b0*/  ISETP.LT.AND P2, PT, R2, UR4, !P0 ;  /* 0x0000000402007c0c */ /* 0x001fe2000c741270 */
[----:B------:R-:W0:Y:S01]  /*161c0*/  LDCU UR4, c[0x0][0x39c] ;  /* 0x00007380ff0477ac */ /* 0x000e220008000800 */
[CC--:B-1----:R-:W-:Y:S01]  /*161d0*/  IADD3 R14, P5, PT, R59.reuse, R49.reuse, RZ ;  /* 0x000000313b0e7210 */ /* 0x0c2fe20007fbe0ff */
[----:B---3--:R-:W-:Y:S01]  /*161e0*/  IMAD R51, R48, 0x2, R59 ;  /* 0x0000000230337824 */ /* 0x008fe200078e023b */
[----:B------:R-:W-:Y:S02]  /*161f0*/  LOP3.LUT R2, R0, 0x3a, RZ, 0xfc, !PT ;  /* 0x0000003a00027812 */ /* 0x000fe400078efcff */
[-C--:B------:R-:W-:Y:S02]  /*16200*/  LEA.HI.X.SX32 R15, R59, R50.reuse, 0x1, P5 ;  /* 0x000000323b0f7211 */ /* 0x080fe400028f0eff */
[C---:B------:R-:W-:Y:S02]  /*16210*/  IADD3 R12, P6, PT, R51.reuse, R49, RZ ;  /* 0x00000031330c7210 */ /* 0x040fe40007fde0ff */
[----:B--2---:R-:W-:Y:S01]  /*16220*/  ISETP.LT.AND P5, PT, R2, UR5, !P0 ;  /* 0x0000000502007c0c */ /* 0x004fe2000c7a1270 */
[----:B------:R-:W1:Y:S01]  /*16230*/  LDCU UR5, c[0x0][0x39c] ;  /* 0x00007380ff0577ac */ /* 0x000e620008000800 */
[----:B------:R-:W-:Y:S01]  /*16240*/  LEA.HI.X.SX32 R13, R51, R50, 0x1, P6 ;  /* 0x00000032330d7211 */ /* 0x000fe200030f0eff */
[----:B------:R-:W-:Y:S01]  /*16250*/  IMAD R51, R48, 0x2, R51 ;  /* 0x0000000230337824 */ /* 0x000fe200078e0233 */
[----:B------:R-:W-:-:S02]  /*16260*/  PRMT R65, R22, 0x7771, RZ ;  /* 0x0000777116417816 */ /* 0x000fc400000000ff */
[----:B------:R-:W-:Y:S01]  /*16270*/  LOP3.LUT R2, R0, 0x3c, RZ, 0xfc, !PT ;  /* 0x0000003c00027812 */ /* 0x000fe200078efcff */
[----:B------:R-:W-:Y:S01]  /*16280*/  IMAD R57, R48, 0x2, R51 ;  /* 0x0000000230397824 */ /* 0x000fe200078e0233 */
[CC--:B------:R-:W-:Y:S01]  /*16290*/  IADD3 R20, P6, PT, R51.reuse, R49.reuse, RZ ;  /* 0x0000003133147210 */ /* 0x0c0fe20007fde0ff */
[----:B------:R2:W-:Y:S01]  /*162a0*/  @P1 STG.E.U8 desc[UR24][R14.64], R65 ;  /* 0x000000410e001986 */ /* 0x0005e2000c101118 */
[----:B------:R-:W-:Y:S02]  /*162b0*/  PRMT R59, R22, 0x7772, RZ ;  /* 0x00007772163b7816 */ /* 0x000fe400000000ff */
[----:B----4-:R-:W-:Y:S01]  /*162c0*/  ISETP.LT.AND P1, PT, R2, UR6, !P0 ;  /* 0x0000000602007c0c */ /* 0x010fe2000c721270 */
[----:B------:R-:W3:Y:S01]  /*162d0*/  LDCU UR6, c[0x0][0x39c] ;  /* 0x00007380ff0677ac */ /* 0x000ee20008000800 */
[----:B------:R-:W-:Y:S02]  /*162e0*/  LOP3.LUT R2, R0, 0x40, RZ, 0xfc, !PT ;  /* 0x0000004000027812 */ /* 0x000fe400078efcff */
[----:B------:R-:W-:Y:S01]  /*162f0*/  LEA.HI.X.SX32 R21, R51, R50, 0x1, P6 ;  /* 0x0000003233157211 */ /* 0x000fe200030f0eff */
[----:B------:R4:W-:Y:S01]  /*16300*/  @P3 STG.E.U8 desc[UR24][R12.64], R59 ;  /* 0x0000003b0c003986 */ /* 0x0009e2000c101118 */
[----:B------:R-:W-:Y:S01]  /*16310*/  ISETP.LT.AND P3, PT, R2, UR7, !P0 ;  /* 0x0000000702007c0c */ /* 0x000fe2000c761270 */
[----:B------:R-:W0:Y:S01]  /*16320*/  LDCU UR7, c[0x0][0x39c] ;  /* 0x00007380ff0777ac */ /* 0x000e220008000800 */
[----:B--2---:R-:W-:-:S02]  /*16330*/  IADD3 R14, P6, PT, R57, R49, RZ ;  /* 0x00000031390e7210 */ /* 0x004fc40007fde0ff */
[----:B------:R-:W-:Y:S02]  /*16340*/  PRMT R65, R22, 0x7773, RZ ;  /* 0x0000777316417816 */ /* 0x000fe400000000ff */
[----:B------:R-:W-:Y:S02]  /*16350*/  LOP3.LUT R2, R0, 0x42, RZ, 0xfc, !PT ;  /* 0x0000004200027812 */ /* 0x000fe400078efcff */
[----:B------:R-:W-:Y:S01]  /*16360*/  LEA.HI.X.SX32 R15, R57, R50, 0x1, P6 ;  /* 0x00000032390f7211 */ /* 0x000fe200030f0eff */
[----:B------:R-:W-:Y:S01]  /*16370*/  IMAD R57, R48, 0x2, R57 ;  /* 0x0000000230397824 */ /* 0x000fe200078e0239 */
[----:B----4-:R-:W-:Y:S01]  /*16380*/  PRMT R59, R23, 0x7770, RZ ;  /* 0x00007770173b7816 */ /* 0x010fe200000000ff */
[----:B------:R2:W-:Y:S01]  /*16390*/  @P4 STG.E.U8 desc[UR24][R20.64], R65 ;  /* 0x0000004114004986 */ /* 0x0005e2000c101118 */
[----:B-1----:R-:W-:Y:S01]  /*163a0*/  ISETP.LT.AND P4, PT, R2, UR5, !P0 ;  /* 0x0000000502007c0c */ /* 0x002fe2000c781270 */
[----:B------:R-:W1:Y:S02]  /*163b0*/  LDCU UR5, c[0x0][0x39c] ;  /* 0x00007380ff0577ac */ /* 0x000e640008000800 */
[----:B------:R4:W-:Y:S01]  /*163c0*/  @P2 STG.E.U8 desc[UR24][R14.64], R59 ;  /* 0x0000003b0e002986 */ /* 0x0009e2000c101118 */
[----:B------:R-:W-:Y:S01]  /*163d0*/  IADD3 R12, P2, PT, R57, R49, RZ ;  /* 0x00000031390c7210 */ /* 0x000fe20007f5e0ff */
[----:B------:R-:W-:Y:S01]  /*163e0*/  IMAD R51, R48, 0x2, R57 ;  /* 0x0000000230337824 */ /* 0x000fe200078e0239 */
[----:B------:R-:W-:-:S02]  /*163f0*/  LOP3.LUT R2, R0, 0x44, RZ, 0xfc, !PT ;  /* 0x0000004400027812 */ /* 0x000fc400078efcff */
[----:B------:R-:W-:Y:S02]  /*16400*/  LEA.HI.X.SX32 R13, R57, R50, 0x1, P2 ;  /* 0x00000032390d7211 */ /* 0x000fe400010f0eff */
[----:B------:R-:W-:Y:S01]  /*16410*/  PRMT R57, R23, 0x7771, RZ ;  /* 0x0000777117397816 */ /* 0x000fe200000000ff */
[----:B--2---:R-:W-:Y:S01]  /*16420*/  VIADD R65, R3, 0x3e ;  /* 0x0000003e03417836 */ /* 0x004fe20000000000 */
[----:B------:R-:W-:Y:S02]  /*16430*/  IADD3 R20, P6, PT, R51, R49, RZ ;  /* 0x0000003133147210 */ /* 0x000fe40007fde0ff */
[----:B---3--:R-:W-:Y:S01]  /*16440*/  ISETP.LT.AND P2, PT, R2, UR6, !P0 ;  /* 0x0000000602007c0c */ /* 0x008fe2000c741270 */
[----:B------:R-:W-:Y:S01]  /*16450*/  IMAD R2, R65, R48, RZ ;  /* 0x0000003041027224 */ /* 0x000fe200078e02ff */
[----:B------:R2:W-:Y:S01]  /*16460*/  @P5 STG.E.U8 desc[UR24][R12.64], R57 ;  /* 0x000000390c005986 */ /* 0x0005e2000c101118 */
[----:B------:R-:W-:Y:S01]  /*16470*/  LEA.HI.X.SX32 R21, R51, R50, 0x1, P6 ;  /* 0x0000003233157211 */ /* 0x000fe200030f0eff */
[----:B------:R-:W3:Y:S01]  /*16480*/  LDCU UR6, c[0x0][0x39c] ;  /* 0x00007380ff0677ac */ /* 0x000ee20008000800 */
[----:B----4-:R-:W-:-:S02]  /*16490*/  PRMT R59, R23, 0x7772, RZ ;  /* 0x00007772173b7816 */ /* 0x010fc400000000ff */
[----:B0-----:R-:W-:Y:S01]  /*164a0*/  ISETP.LT.AND P5, PT, R65, UR4, !P0 ;  /* 0x0000000441007c0c */ /* 0x001fe2000c7a1270 */
[----:B------:R-:W0:Y:S01]  /*164b0*/  LDCU UR4, c[0x0][0x39c] ;  /* 0x00007380ff0477ac */ /* 0x000e220008000800 */
[----:B------:R-:W-:Y:S01]  /*164c0*/  LOP3.LUT R15, R0, 0x46, RZ, 0xfc, !PT ;  /* 0x00000046000f7812 */ /* 0x000fe200078efcff */
[----:B------:R-:W-:Y:S01]  /*164d0*/  IMAD R51, R48, 0x4, R51 ;  /* 0x0000000430337824 */ /* 0x000fe200078e0233 */
[CC--:B------:R-:W-:Y:S01]  /*164e0*/  IADD3 R14, P6, PT, R2.reuse, R49.reuse, RZ ;  /* 0x00000031020e7210 */ /* 0x0c0fe20007fde0ff */
[----:B------:R4:W-:Y:S01]  /*164f0*/  @P1 STG.E.U8 desc[UR24][R20.64], R59 ;  /* 0x0000003b14001986 */ /* 0x0009e2000c101118 */
[----:B-1----:R-:W-:Y:S01]  /*16500*/  ISETP.LT.AND P1, PT, R15, UR5, !P0 ;  /* 0x000000050f007c0c */ /* 0x002fe2000c721270 */
[----:B------:R-:W1:Y:S01]  /*16510*/  LDCU UR5, c[0x0][0x39c] ;  /* 0x00007380ff0577ac */ /* 0x000e620008000800 */
[----:B------:R-:W-:Y:S02]  /*16520*/  LEA.HI.X.SX32 R15, R2, R50, 0x1, P6 ;  /* 0x00000032020f7211 */ /* 0x000fe400030f0eff */
[----:B--2---:R-:W-:-:S02]  /*16530*/  IADD3 R12, P6, PT, R51, R49, RZ ;  /* 0x00000031330c7210 */ /* 0x004fc40007fde0ff */
[----:B------:R-:W-:Y:S02]  /*16540*/  PRMT R57, R23, 0x7773, RZ ;  /* 0x0000777317397816 */ /* 0x000fe400000000ff */
[----:B------:R-:W-:Y:S01]  /*16550*/  LEA.HI.X.SX32 R13, R51, R50, 0x1, P6 ;  /* 0x00000032330d7211 */ /* 0x000fe200030f0eff */
[----:B------:R-:W-:Y:S01]  /*16560*/  IMAD R51, R48, 0x2, R51 ;  /* 0x0000000230337824 */ /* 0x000fe200078e0233 */
[----:B----4-:R-:W-:Y:S01]  /*16570*/  PRMT R59, R36, 0x7770, RZ ;  /* 0x00007770243b7816 */ /* 0x010fe200000000ff */
[----:B------:R2:W-:Y:S01]  /*16580*/  @P5 STG.E.U8 desc[UR24][R14.64], R57 ;  /* 0x000000390e005986 */ /* 0x0005e2000c101118 */
[----:B------:R-:W-:Y:S01]  /*16590*/  LOP3.LUT R2, R0, 0x48, RZ, 0xfc, !PT ;  /* 0x0000004800027812 */ /* 0x000fe200078efcff */
[----:B------:R-:W-:Y:S02]  /*165a0*/  IMAD R23, R48, 0x2, R51 ;  /* 0x0000000230177824 */ /* 0x000fe400078e0233 */
[----:B------:R4:W-:Y:S01]  /*165b0*/  @P3 STG.E.U8 desc[UR24][R12.64], R59 ;  /* 0x0000003b0c003986 */ /* 0x0009e2000c101118 */
[----:B------:R-:W-:-:S02]  /*165c0*/  IADD3 R20, P3, PT, R51, R49, RZ ;  /* 0x0000003133147210 */ /* 0x000fc40007f7e0ff */
[----:B0-----:R-:W-:Y:S01]  /*165d0*/  ISETP.LT.AND P5, PT, R2, UR4, !P0 ;  /* 0x0000000402007c0c */ /* 0x001fe2000c7a1270 */
[----:B------:R-:W0:Y:S01]  /*165e0*/  LDCU UR4, c[0x0][0x39c] ;  /* 0x00007380ff0477ac */ /* 0x000e220008000800 */
[----:B------:R-:W-:Y:S02]  /*165f0*/  LOP3.LUT R2, R0, 0x4a, RZ, 0xfc, !PT ;  /* 0x0000004a00027812 */ /* 0x000fe400078efcff */
[----:B------:R-:W-:Y:S01]  /*16600*/  LEA.HI.X.SX32 R21, R51, R50, 0x1, P3 ;  /* 0x0000003233157211 */ /* 0x000fe200018f0eff */
[----:B------:R-:W-:Y:S01]  /*16610*/  IMAD R51, R48, 0x2, R23 ;  /* 0x0000000230337824 */ /* 0x000fe200078e0217 */
[----:B--2---:R-:W-:Y:S02]  /*16620*/  IADD3 R14, P6, PT, R23, R49, RZ ;  /* 0x00000031170e7210 */ /* 0x004fe40007fde0ff */
[----:B-1----:R-:W-:Y:S01]  /*16630*/  ISETP.LT.AND P3, PT, R2, UR5, !P0 ;  /* 0x0000000502007c0c */ /* 0x002fe2000c761270 */
[----:B------:R-:W1:Y:S01]  /*16640*/  LDCU UR5, c[0x0][0x39c] ;  /* 0x00007380ff0577ac */ /* 0x000e620008000800 */
[----:B------:R-:W-:-:S02]  /*16650*/  PRMT R65, R36, 0x7771, RZ ;  /* 0x0000777124417816 */ /* 0x000fc400000000ff */
[-C--:B------:R-:W-:Y:S02]  /*16660*/  LEA.HI.X.SX32 R15, R23, R50.reuse, 0x1, P6 ;  /* 0x00000032170f7211 */ /* 0x080fe400030f0eff */
[C---:B----4-:R-:W-:Y:S02]  /*16670*/  IADD3 R12, P6, PT, R51.reuse, R49, RZ ;  /* 0x00000031330c7210 */ /* 0x050fe40007fde0ff */
[----:B------:R-:W-:Y:S01]  /*16680*/  LOP3.LUT R2, R0, 0x4c, RZ, 0xfc, !PT ;  /* 0x0000004c00027812 */ /* 0x000fe200078efcff */
[----:B------:R2:W-:Y:S01]  /*16690*/  @P4 STG.E.U8 desc[UR24][R20.64], R65 ;  /* 0x0000004114004986 */ /* 0x0005e2000c101118 */
[----:B------:R-:W-:Y:S02]  /*166a0*/  PRMT R59, R36, 0x7772, RZ ;  /* 0x00007772243b7816 */ /* 0x000fe400000000ff */
[----:B------:R-:W-:Y:S01]  /*166b0*/  LEA.HI.X.SX32 R13, R51, R50, 0x1, P6 ;  /* 0x00000032330d7211 */ /* 0x000fe200030f0eff */
[----:B------:R-:W-:Y:S01]  /*166c0*/  IMAD R51, R48, 0x2, R51 ;  /* 0x0000000230337824 */ /* 0x000fe200078e0233 */
[----:B------:R-:W-:-:S02]  /*166d0*/  PRMT R57, R36, 0x7773, RZ ;  /* 0x0000777324397816 */ /* 0x000fc400000000ff */
[----:B---3--:R-:W-:Y:S01]  /*166e0*/  ISETP.LT.AND P4, PT, R2, UR6, !P0 ;  /* 0x0000000602007c0c */ /* 0x008fe2000c781270 */
[----:B------:R3:W-:Y:S01]  /*166f0*/  @P2 STG.E.U8 desc[UR24][R14.64], R59 ;  /* 0x0000003b0e002986 */ /* 0x0007e2000c101118 */
[----:B------:R-:W-:Y:S01]  /*16700*/  LOP3.LUT R2, R0, 0x50, RZ, 0xfc, !PT ;  /* 0x0000005000027812 */ /* 0x000fe200078efcff */
[----:B------:R-:W-:Y:S01]  /*16710*/  IMAD R23, R48, 0x2, R51 ;  /* 0x0000000230177824 */ /* 0x000fe200078e0233 */
[----:B------:R-:W4:Y:S01]  /*16720*/  LDCU UR6, c[0x0][0x39c] ;  /* 0x00007380ff0677ac */ /* 0x000f220008000800 */
[----:B------:R5:W-:Y:S01]  /*16730*/  @P1 STG.E.U8 desc[UR24][R12.64], R57 ;  /* 0x000000390c001986 */ /* 0x000be2000c101118 */
[----:B0-----:R-:W-:Y:S02]  /*16740*/  ISETP.LT.AND P2, PT, R2, UR4, !P0 ;  /* 0x0000000402007c0c */ /* 0x001fe4000c741270 */
[----:B--2---:R-:W-:Y:S01]  /*16750*/  IADD3 R20, P1, PT, R51, R49, RZ ;  /* 0x0000003133147210 */ /* 0x004fe20007f3e0ff */
[----:B------:R-:W0:Y:S01]  /*16760*/  LDCU UR4, c[0x0][0x39c] ;  /* 0x00007380ff0477ac */ /* 0x000e220008000800 */
[----:B------:R-:W-:-:S02]  /*16770*/  LOP3.LUT R2, R0, 0x52, RZ, 0xfc, !PT ;  /* 0x0000005200027812 */ /* 0x000fc400078efcff */
[-C--:B------:R-:W-:Y:S02]  /*16780*/  LEA.HI.X.SX32 R21, R51, R50.reuse, 0x1, P1 ;  /* 0x0000003233157211 */ /* 0x080fe400008f0eff */
[----:B-1----:R-:W-:Y:S01]  /*16790*/  ISETP.LT.AND P1, PT, R2, UR5, !P0 ;  /* 0x0000000502007c0c */ /* 0x002fe2000c721270 */
[----:B------:R-:W1:Y:S01]  /*167a0*/  LDCU UR5, c[0x0][0x39c] ;  /* 0x00007380ff0577ac */ /* 0x000e620008000800 */
[----:B---3--:R-:W-:Y:S01]  /*167b0*/  IADD3 R14, P6, PT, R23, R49, RZ ;  /* 0x00000031170e7210 */ /* 0x008fe20007fde0ff */
[----:B-----5:R-:W-:Y:S01]  /*167c0*/  VIADD R13, R3, 0x4e ;  /* 0x0000004e030d7836 */ /* 0x020fe20000000000 */
[----:B------:R-:W-:Y:S02]  /*167d0*/  PRMT R51, R37, 0x7770, RZ ;  /* 0x0000777025337816 */ /* 0x000fe400000000ff */
[----:B------:R-:W-:Y:S01]  /*167e0*/  LEA.HI.X.SX32 R15, R23, R50, 0x1, P6 ;  /* 0x00000032170f7211 */ /* 0x000fe200030f0eff */
[----:B------:R-:W-:Y:S01]  /*167f0*/  IMAD R23, R48, 0x2, R23 ;  /* 0x0000000230177824 */ /* 0x000fe200078e0217 */
[----:B------:R-:W-:Y:S01]  /*16800*/  PRMT R57, R37, 0x7771, RZ ;  /* 0x0000777125397816 */ /* 0x000fe200000000ff */
[----:B------:R2:W-:Y:S01]  /*16810*/  @P5 STG.E.U8 desc[UR24][R20.64], R51 ;  /* 0x0000003314005986 */ /* 0x0005e2000c101118 */
[----:B------:R-:W-:-:S03]  /*16820*/  IMAD R2, R13, R48, RZ ;  /* 0x000000300d027224 */ /* 0x000fc600078e02ff */
[----:B------:R3:W-:Y:S01]  /*16830*/  @P3 STG.E.U8 desc[UR24][R14.64], R57 ;  /* 0x000000390e003986 */ /* 0x0007e2000c101118 */
[-C--:B------:R-:W-:Y:S02]  /*16840*/  IADD3 R12, P3, PT, R23, R49.reuse, RZ ;  /* 0x00000031170c7210 */ /* 0x080fe40007f7e0ff */
[----:B0-----:R-:W-:Y:S01]  /*16850*/  ISETP.LT.AND P6, PT, R13, UR4, !P0 ;  /* 0x000000040d007c0c */ /* 0x001fe2000c7c1270 */
[----:B------:R-:W0:Y:S01]  /*16860*/  LDCU UR4, c[0x0][0x39c] ;  /* 0x00007380ff0477ac */ /* 0x000e220008000800 */
[----:B------:R-:W-:Y:S01]  /*16870*/  LEA.HI.X.SX32 R13, R23, R50, 0x1, P3 ;  /* 0x00000032170d7211 */ /* 0x000fe200018f0eff */
[----:B------:R-:W-:Y:S01]  /*16880*/  IMAD R23, R48, 0x4, R23 ;  /* 0x0000000430177824 */ /* 0x000fe200078e0217 */
[----:B--2---:R-:W-:Y:S02]  /*16890*/  IADD3 R20, P5, PT, R2, R49, RZ ;  /* 0x0000003102147210 */ /* 0x004fe40007fbe0ff */
[----:B------:R-:W-:Y:S02]  /*168a0*/  PRMT R51, R37, 0x7772, RZ ;  /* 0x0000777225337816 */ /* 0x000fe400000000ff */
[----:B---3--:R-:W-:-:S02]  /*168b0*/  LOP3.LUT R14, R0, 0x56, RZ, 0xfc, !PT ;  /* 0x00000056000e7812 */ /* 0x008fc400078efcff */
[-C--:B------:R-:W-:Y:S01]  /*168c0*/  LEA.HI.X.SX32 R21, R2, R50.reuse, 0x1, P5 ;  /* 0x0000003202157211 */ /* 0x080fe200028f0eff */
[----:B------:R2:W-:Y:S01]  /*168d0*/  @P4 STG.E.U8 desc[UR24][R12.64], R51 ;  /* 0x000000330c004986 */ /* 0x0005e2000c101118 */
[----:B-1----:R-:W-:Y:S01]  /*168e0*/  ISETP.LT.AND P5, PT, R14, UR5, !P0 ;  /* 0x000000050e007c0c */ /* 0x002fe2000c7a1270 */
[----:B------:R-:W1:Y:S01]  /*168f0*/  LDCU UR5, c[0x0][0x39c] ;  /* 0x00007380ff0577ac */ /* 0x000e620008000800 */
[----:B------:R-:W-:Y:S02]  /*16900*/  IADD3 R14, P4, PT, R23, R49, RZ ;  /* 0x00000031170e7210 */ /* 0x000fe40007f9e0ff */
[----:B------:R-:W-:Y:S02]  /*16910*/  LOP3.LUT R22, R0, 0x54, RZ, 0xfc, !PT ;  /* 0x0000005400167812 */ /* 0x000fe400078efcff */
[----:B------:R-:W-:Y:S02]  /*16920*/  PRMT R37, R37, 0x7773, RZ ;  /* 0x0000777325257816 */ /* 0x000fe400000000ff */
[----:B------:R-:W-:Y:S01]  /*16930*/  LEA.HI.X.SX32 R15, R23, R50, 0x1, P4 ;  /* 0x00000032170f7211 */ /* 0x000fe200020f0eff */
[----:B------:R-:W-:Y:S01]  /*16940*/  IMAD R23, R48, 0x2, R23 ;  /* 0x0000000230177824 */ /* 0x000fe200078e0217 */
[----:B----4-:R-:W-:-:S02]  /*16950*/  ISETP.LT.AND P3, PT, R22, UR6, !P0 ;  /* 0x0000000616007c0c */ /* 0x010fc4000c761270 */
[----:B--2---:R-:W-:Y:S01]  /*16960*/  PRMT R51, R38, 0x7770, RZ ;  /* 0x0000777026337816 */ /* 0x004fe200000000ff */
[----:B------:R2:W-:Y:S01]  /*16970*/  @P6 STG.E.U8 desc[UR24][R20.64], R37 ;  /* 0x0000002514006986 */ /* 0x0005e2000c101118 */
[----:B------:R-:W-:Y:S01]  /*16980*/  LOP3.LUT R2, R0, 0x58, RZ, 0xfc, !PT ;  /* 0x0000005800027812 */ /* 0x000fe200078efcff */
[----:B------:R-:W3:Y:S02]  /*16990*/  LDCU UR6, c[0x0][0x39c] ;  /* 0x00007380ff0677ac */ /* 0x000ee40008000800 */
[----:B------:R4:W-:Y:S01]  /*169a0*/  @P2 STG.E.U8 desc[UR24][R14.64], R51 ;  /* 0x000000330e002986 */ /* 0x0009e2000c101118 */
[----:B0-----:R-:W-:Y:S01]  /*169b0*/  ISETP.LT.AND P4, PT, R2, UR4, !P0 ;  /* 0x0000000402007c0c */ /* 0x001fe2000c781270 */
[----:B------:R-:W0:Y:S01]  /*169c0*/  LDCU UR4, c[0x0][0x39c] ;  /* 0x00007380ff0477ac */ /* 0x000e220008000800 */
[----:B------:R-:W-:Y:S01]  /*169d0*/  IADD3 R12, P2, PT, R23, R49, RZ ;  /* 0x00000031170c7210 */ /* 0x000fe20007f5e0ff */
[----:B--2---:R-:W-:Y:S01]  /*169e0*/  IMAD R37, R48, 0x2, R23 ;  /* 0x0000000230257824 */ /* 0x004fe200078e0217 */
[----:B------:R-:W-:-:S02]  /*169f0*/  LOP3.LUT R2, R0, 0x5a, RZ, 0xfc, !PT ;  /* 0x0000005a00027812 */ /* 0x000fc400078efcff */
[-C--:B------:R-:W-:Y:S02]  /*16a00*/  LEA.HI.X.SX32 R13, R23, R50.reuse, 0x1, P2 ;  /* 0x00000032170d7211 */ /* 0x080fe400010f0eff */
[CC--:B------:R-:W-:Y:S02]  /*16a10*/  IADD3 R20, P6, PT, R37.reuse, R49.reuse, RZ ;  /* 0x0000003125147210 */ /* 0x0c0fe40007fde0ff */
[----:B-1----:R-:W-:Y:S01]  /*16a20*/  ISETP.LT.AND P2, PT, R2, UR5, !P0 ;  /* 0x0000000502007c0c */ /* 0x002fe2000c741270 */
[----:B------:R-:W1:Y:S01]  /*16a30*/  LDCU UR5, c[0x0][0x39c] ;  /* 0x00007380ff0577ac */ /* 0x000e620008000800 */
[----:B------:R-:W-:Y:S01]  /*16a40*/  LEA.HI.X.SX32 R21, R37, R50, 0x1, P6 ;  /* 0x0000003225157211 */ /* 0x000fe200030f0eff */
[----:B------:R-:W-:Y:S01]  /*16a50*/  IMAD R37, R48, 0x2, R37 ;  /* 0x0000000230257824 */ /* 0x000fe200078e0225 */
[----:B------:R-:W-:Y:S02]  /*16a60*/  PRMT R57, R38, 0x7771, RZ ;  /* 0x0000777126397816 */ /* 0x000fe400000000ff */
[----:B------:R-:W-:Y:S01]  /*16a70*/  LOP3.LUT R2, R0, 0x5c, RZ, 0xfc, !PT ;  /* 0x0000005c00027812 */ /* 0x000fe200078efcff */
[----:B------:R-:W-:Y:S01]  /*16a80*/  IMAD R23, R48, 0x2, R37 ;  /* 0x0000000230177824 */ /* 0x000fe200078e0225 */
[----:B----4-:R-:W-:Y:S01]  /*16a90*/  IADD3 R14, P6, PT, R37, R49, RZ ;  /* 0x00000031250e7210 */ /* 0x010fe20007fde0ff */
[----:B------:R2:W-:Y:S01]  /*16aa0*/  @P1 STG.E.U8 desc[UR24][R12.64], R57 ;  /* 0x000000390c001986 */ /* 0x0005e2000c101118 */
[----:B------:R-:W-:-:S02]  /*16ab0*/  PRMT R51, R38, 0x7772, RZ ;  /* 0x0000777226337816 */ /* 0x000fc400000000ff */
[----:B---3--:R-:W-:Y:S01]  /*16ac0*/  ISETP.LT.AND P1, PT, R2, UR6, !P0 ;  /* 0x0000000602007c0c */ /* 0x008fe2000c721270 */
[----:B------:R-:W3:Y:S01]  /*16ad0*/  LDCU UR6, c[0x0][0x39c] ;  /* 0x00007380ff0677ac */ /* 0x000ee20008000800 */
[----:B------:R-:W-:Y:S02]  /*16ae0*/  LOP3.LUT R2, R0, 0x60, RZ, 0xfc, !PT ;  /* 0x0000006000027812 */ /* 0x000fe400078efcff */
[----:B------:R-:W-:Y:S01]  /*16af0*/  LEA.HI.X.SX32 R15, R37, R50, 0x1, P6 ;  /* 0x00000032250f7211 */ /* 0x000fe200030f0eff */
[----:B------:R4:W-:Y:S01]  /*16b00*/  @P3 STG.E.U8 desc[UR24][R20.64], R51 ;  /* 0x0000003314003986 */ /* 0x0009e2000c101118 */
[----:B------:R-:W-:Y:S01]  /*16b10*/  ISETP.LT.AND P3, PT, R2, UR7, !P0 ;  /* 0x0000000702007c0c */ /* 0x000fe2000c761270 */
[----:B------:R-:W-:Y:S01]  /*16b20*/  VIADD R59, R3, 0x5e ;  /* 0x0000005e033b7836 */ /* 0x000fe20000000000 */
[----:B--2---:R-:W-:Y:S01]  /*16b30*/  IADD3 R12, P6, PT, R23, R49, RZ ;  /* 0x00000031170c7210 */ /* 0x004fe20007fde0ff */
[----:B------:R-:W2:Y:S01]  /*16b40*/  LDCU UR7, c[0x0][0x39c] ;  /* 0x00007380ff0777ac */ /* 0x000ea20008000800 */
[----:B------:R-:W-:-:S02]  /*16b50*/  PRMT R57, R38, 0x7773, RZ ;  /* 0x0000777326397816 */ /* 0x000fc400000000ff */
[----:B------:R-:W-:Y:S02]  /*16b60*/  LOP3.LUT R2, R0, 0x62, RZ, 0xfc, !PT ;  /* 0x0000006200027812 */ /* 0x000fe400078efcff */
[----:B------:R-:W-:Y:S01]  /*16b70*/  LEA.HI.X.SX32 R13, R23, R50, 0x1, P6 ;  /* 0x00000032170d7211 */ /* 0x000fe200030f0eff */
[----:B------:R-:W-:Y:S01]  /*16b80*/  IMAD R23, R48, 0x2, R23 ;  /* 0x0000000230177824 */ /* 0x000fe200078e0217 */
[----:B----4-:R-:W-:Y:S01]  /*16b90*/  PRMT R51, R39, 0x7770, RZ ;  /* 0x0000777027337816 */ /* 0x010fe200000000ff */
[----:B------:R4:W-:Y:S01]  /*16ba0*/  @P5 STG.E.U8 desc[UR24][R14.64], R57 ;  /* 0x000000390e005986 */ /* 0x0009e2000c101118 */
[----:B-1----:R-:W-:Y:S01]  /*16bb0*/  ISETP.LT.AND P5, PT, R2, UR5, !P0 ;  /* 0x0000000502007c0c */ /* 0x002fe2000c7a1270 */
[----:B------:R-:W1:Y:S01]  /*16bc0*/  LDCU UR5, c[0x0][0x39c] ;  /* 0x00007380ff0577ac */ /* 0x000e620008000800 */
[----:B------:R-:W-:Y:S01]  /*16bd0*/  IMAD R37, R48, 0x2, R23 ;  /* 0x0000000230257824 */ /* 0x000fe200078e0217 */
[----:B------:R5:W-:Y:S01]  /*16be0*/  @P4 STG.E.U8 desc[UR24][R12.64], R51 ;  /* 0x000000330c004986 */ /* 0x000be2000c101118 */
[----:B------:R-:W-:Y:S01]  /*16bf0*/  IADD3 R20, P4, PT, R23, R49, RZ ;  /* 0x0000003117147210 */ /* 0x000fe20007f9e0ff */
[----:B------:R-:W-:-:S03]  /*16c00*/  IMAD R2, R59, R48, RZ ;  /* 0x000000303b027224 */ /* 0x000fc600078e02ff */
[-C--:B------:R-:W-:Y:S02]  /*16c10*/  LEA.HI.X.SX32 R21, R23, R50.reuse, 0x1, P4 ;  /* 0x0000003217157211 */ /* 0x080fe400020f0eff */
[----:B------:R-:W-:Y:S02]  /*16c20*/  PRMT R23, R39, 0x7771, RZ ;  /* 0x0000777127177816 */ /* 0x000fe400000000ff */
[----:B----4-:R-:W-:Y:S02]  /*16c30*/  IADD3 R14, P6, PT, R37, R49, RZ ;  /* 0x00000031250e7210 */ /* 0x010fe40007fde0ff */
[----:B0-----:R-:W-:Y:S01]  /*16c40*/  ISETP.LT.AND P4, PT, R59, UR4, !P0 ;  /* 0x000000043b007c0c */ /* 0x001fe2000c781270 */
[----:B------:R-:W0:Y:S01]  /*16c50*/  LDCU UR4, c[0x0][0x39c] ;  /* 0x00007380ff0477ac */ /* 0x000e220008000800 */
[----:B------:R-:W-:Y:S01]  /*16c60*/  LOP3.LUT R22, R0, 0x64, RZ, 0xfc, !PT ;  /* 0x0000006400167812 */ /* 0x000fe200078efcff */
[----:B------:R4:W-:Y:S01]  /*16c70*/  @P2 STG.E.U8 desc[UR24][R20.64], R23 ;  /* 0x0000001714002986 */ /* 0x0009e2000c101118 */
[----:B------:R-:W-:-:S02]  /*16c80*/  LEA.HI.X.SX32 R15, R37, R50, 0x1, P6 ;  /* 0x00000032250f7211 */ /* 0x000fc400030f0eff */
[C---:B-----5:R-:W-:Y:S02]  /*16c90*/  PRMT R51, R39.reuse, 0x7773, RZ ;  /* 0x0000777327337816 */ /* 0x060fe400000000ff */
[-C--:B------:R-:W-:Y:S02]  /*16ca0*/  IADD3 R12, P6, PT, R2, R49.reuse, RZ ;  /* 0x00000031020c7210 */ /* 0x080fe40007fde0ff */
[----:B------:R-:W-:Y:S02]  /*16cb0*/  PRMT R39, R39, 0x7772, RZ ;  /* 0x0000777227277816 */ /* 0x000fe400000000ff */
[----:B---3--:R-:W-:Y:S01]  /*16cc0*/  ISETP.LT.AND P2, PT, R22, UR6, !P0 ;  /* 0x0000000616007c0c */ /* 0x008fe2000c741270 */
[----:B------:R-:W3:Y:S01]  /*16cd0*/  LDCU UR6, c[0x0][0x39c] ;  /* 0x00007380ff0677ac */ /* 0x000ee20008000800 */
[----:B------:R-:W-:Y:S01]  /*16ce0*/  LOP3.LUT R22, R0, 0x66, RZ, 0xfc, !PT ;  /* 0x0000006600167812 */ /* 0x000fe200078efcff */
[----:B------:R5:W-:Y:S01]  /*16cf0*/  @P1 STG.E.U8 desc[UR24][R14.64], R39 ;  /* 0x000000270e001986 */ /* 0x000be2000c101118 */
[----:B------:R-:W-:Y:S01]  /*16d00*/  LEA.HI.X.SX32 R13, R2, R50, 0x1, P6 ;  /* 0x00000032020d7211 */ /* 0x000fe200030f0eff */
[----:B------:R-:W-:Y:S01]  /*16d10*/  IMAD R37, R48, 0x4, R37 ;  /* 0x0000000430257824 */ /* 0x000fe200078e0225 */
[----:B-1----:R-:W-:Y:S01]  /*16d20*/  ISETP.LT.AND P1, PT, R22, UR5, !P0 ;  /* 0x0000000516007c0c */ /* 0x002fe2000c721270 */
[----:B------:R-:W1:Y:S02]  /*16d30*/  LDCU UR5, c[0x0][0x39c] ;  /* 0x00007380ff0577ac */ /* 0x000e640008000800 */
[----:B------:R0:W-:Y:S01]  /*16d40*/  @P4 STG.E.U8 desc[UR24][R12.64], R51 ;  /* 0x000000330c004986 */ /* 0x0001e2000c101118 */
[----:B----4-:R-:W-:Y:S01]  /*16d50*/  IMAD R23, R48, 0x2, R37 ;  /* 0x0000000230177824 */ /* 0x010fe200078e0225 */
[----:B------:R-:W-:-:S02]  /*16d60*/  IADD3 R20, P4, PT, R37, R49, RZ ;  /* 0x0000003125147210 */ /* 0x000fc40007f9e0ff */
[----:B------:R-:W-:Y:S02]  /*16d70*/  LOP3.LUT R2, R0, 0x68, RZ, 0xfc, !PT ;  /* 0x0000006800027812 */ /* 0x000fe400078efcff */
[-C--:B------:R-:W-:Y:S02]  /*16d80*/  LEA.HI.X.SX32 R21, R37, R50.reuse, 0x1, P4 ;  /* 0x0000003225157211 */ /* 0x080fe400020f0eff */
[----:B------:R-:W-:Y:S02]  /*16d90*/  PRMT R59, R60, 0x7770, RZ ;  /* 0x000077703c3b7816 */ /* 0x000fe400000000ff */
[C---:B-----5:R-:W-:Y:S02]  /*16da0*/  IADD3 R14, P6, PT, R23.reuse, R49, RZ ;  /* 0x00000031170e7210 */ /* 0x060fe40007fde0ff */
[----:B0-----:R-:W-:Y:S01]  /*16db0*/  ISETP.LT.AND P4, PT, R2, UR4, !P0 ;  /* 0x0000000402007c0c */ /* 0x001fe2000c781270 */
[----:B------:R0:W-:Y:S01]  /*16dc0*/  @P3 STG.E.U8 desc[UR24][R20.64], R59 ;  /* 0x0000003b14003986 */ /* 0x0001e2000c101118 */
[----:B------:R-:W-:Y:S01]  /*16dd0*/  LOP3.LUT R2, R0, 0x6a, RZ, 0xfc, !PT ;  /* 0x0000006a00027812 */ /* 0x000fe200078efcff */
[----:B------:R-:W4:Y:S01]  /*16de0*/  LDCU UR4, c[0x0][0x39c] ;  /* 0x00007380ff0477ac */ /* 0x000f220008000800 */
[----:B------:R-:W-:Y:S01]  /*16df0*/  LEA.HI.X.SX32 R15, R23, R50, 0x1, P6 ;  /* 0x00000032170f7211 */ /* 0x000fe200030f0eff */
[----:B------:R-:W-:Y:S01]  /*16e00*/  IMAD R23, R48, 0x2, R23 ;  /* 0x0000000230177824 */ /* 0x000fe200078e0217 */
[----:B------:R-:W-:-:S02]  /*16e10*/  PRMT R57, R60, 0x7771, RZ ;  /* 0x000077713c397816 */ /* 0x000fc400000000ff */
[----:B---3--:R-:W-:Y:S01]  /*16e20*/  ISETP.LT.AND P3, PT, R2, UR6, !P0 ;  /* 0x0000000602007c0c */ /* 0x008fe2000c761270 */
[----:B------:R-:W-:Y:S01]  /*16e30*/  IMAD R37, R48, 0x2, R23 ;  /* 0x0000000230257824 */ /* 0x000fe200078e0217 */
[----:B------:R-:W-:Y:S01]  /*16e40*/  LOP3.LUT R2, R0, 0x6c, RZ, 0xfc, !PT ;  /* 0x0000006c00027812 */ /* 0x000fe200078efcff */
[----:B------:R3:W-:Y:S01]  /*16e50*/  @P5 STG.E.U8 desc[UR24][R14.64], R57 ;  /* 0x000000390e005986 */ /* 0x0007e2000c101118 */
[CC--:B------:R-:W-:Y:S01]  /*16e60*/  IADD3 R12, P6, PT, R23.reuse, R49.reuse, RZ ;  /* 0x00000031170c7210 */ /* 0x0c0fe20007fde0ff */
[----:B------:R-:W5:Y:S01]  /*16e70*/  LDCU UR6, c[0x0][0x39c] ;  /* 0x00007380ff0677ac */ /* 0x000f620008000800 */
[----:B-1----:R-:W-:Y:S01]  /*16e80*/  ISETP.LT.AND P5, PT, R2, UR5, !P0 ;  /* 0x0000000502007c0c */ /* 0x002fe2000c7a1270 */
[----:B------:R-:W1:Y:S01]  /*16e90*/  LDCU UR5, c[0x0][0x39c] ;  /* 0x00007380ff0577ac */ /* 0x000e620008000800 */
[----:B------:R-:W-:Y:S02]  /*16ea0*/  LEA.HI.X.SX32 R13, R23, R50, 0x1, P6 ;  /* 0x00000032170d7211 */ /* 0x000fe400030f0eff */
[----:B0-----:R-:W-:-:S02]  /*16eb0*/  IADD3 R20, P6, PT, R37, R49, RZ ;  /* 0x0000003125147210 */ /* 0x001fc40007fde0ff */
[----:B------:R-:W-:Y:S02]  /*16ec0*/  PRMT R51, R60, 0x7772, RZ ;  /* 0x000077723c337816 */ /* 0x000fe400000000ff */
[----:B------:R-:W-:Y:S02]  /*16ed0*/  LOP3.LUT R2, R0, 0x70, RZ, 0xfc, !PT ;  /* 0x0000007000027812 */ /* 0x000fe400078efcff */
[----:B------:R-:W-:Y:S02]  /*16ee0*/  PRMT R39, R60, 0x7773, RZ ;  /* 0x000077733c277816 */ /* 0x000fe400000000ff */
[----:B------:R-:W-:Y:S01]  /*16ef0*/  LEA.HI.X.SX32 R21, R37, R50, 0x1, P6 ;  /* 0x0000003225157211 */ /* 0x000fe200030f0eff */
[----:B------:R-:W-:Y:S01]  /*16f00*/  IMAD R37, R48, 0x2, R37 ;  /* 0x0000000230257824 */ /* 0x000fe200078e0225 */
[----:B------:R0:W-:Y:S01]  /*16f10*/  @P2 STG.E.U8 desc[UR24][R12.64], R51 ;  /* 0x000000330c002986 */ /* 0x0001e2000c101118 */
[----:B----4-:R-:W-:Y:S01]  /*16f20*/  ISETP.LT.AND P2, PT, R2, UR4, !P0 ;  /* 0x0000000402007c0c */ /* 0x010fe2000c741270 */
[----:B------:R-:W4:Y:S01]  /*16f30*/  LDCU UR4, c[0x0][0x39c] ;  /* 0x00007380ff0477ac */ /* 0x000f220008000800 */
[----:B------:R-:W-:Y:S01]  /*16f40*/  IMAD R23, R48, 0x2, R37 ;  /* 0x0000000230177824 */ /* 0x000fe200078e0225 */
[----:B------:R2:W-:Y:S01]  /*16f50*/  @P1 STG.E.U8 desc[UR24][R20.64], R39 ;  /* 0x0000002714001986 */ /* 0x0005e2000c101118 */
[----:B---3--:R-:W-:-:S02]  /*16f60*/  IADD3 R14, P1, PT, R37, R49, RZ ;  /* 0x00000031250e7210 */ /* 0x008fc40007f3e0ff */
[----:B------:R-:W-:Y:S02]  /*16f70*/  LOP3.LUT R2, R0, 0x72, RZ, 0xfc, !PT ;  /* 0x0000007200027812 */ /* 0x000fe400078efcff */
[-C--:B------:R-:W-:Y:S02]  /*16f80*/  LEA.HI.X.SX32 R15, R37, R50.reuse, 0x1, P1 ;  /* 0x00000032250f7211 */ /* 0x080fe400008f0eff */
[----:B-1----:R-:W-:Y:S01]  /*16f90*/  ISETP.LT.AND P1, PT, R2, UR5, !P0 ;  /* 0x0000000502007c0c */ /* 0x002fe2000c721270 */
[----:B------:R-:W1:Y:S01]  /*16fa0*/  LDCU UR5, c[0x0][0x39c] ;  /* 0x00007380ff0577ac */ /* 0x000e620008000800 */
[----:B0-----:R-:W-:Y:S02]  /*16fb0*/  IADD3 R12, P6, PT, R23, R49, RZ ;  /* 0x00000031170c7210 */ /* 0x001fe40007fde0ff */
[----:B------:R-:W-:Y:S02]  /*16fc0*/  PRMT R37, R61, 0x7770, RZ ;  /* 0x000077703d257816 */ /* 0x000fe400000000ff */
[----:B------:R-:W-:Y:S01]  /*16fd0*/  LEA.HI.X.SX32 R13, R23, R50, 0x1, P6 ;  /* 0x00000032170d7211 */ /* 0x000fe200030f0eff */
[----:B------:R-:W-:Y:S01]  /*16fe0*/  IMAD R23, R48, 0x2, R23 ;  /* 0x0000000230177824 */ /* 0x000fe200078e0217 */
[----:B--2---:R-:W-:Y:S01]  /*16ff0*/  PRMT R39, R61, 0x7771, RZ ;  /* 0x000077713d277816 */ /* 0x004fe200000000ff */
[----:B------:R0:W-:Y:S01]  /*17000*/  @P4 STG.E.U8 desc[UR24][R14.64], R37 ;  /* 0x000000250e004986 */ /* 0x0001e2000c101118 */
[----:B------:R-:W-:-:S03]  /*17010*/  VIADD R21, R3, 0x6e ;  /* 0x0000006e03157836 */ /* 0x000fc60000000000 */
[----:B------:R2:W-:Y:S01]  /*17020*/  @P3 STG.E.U8 desc[UR24][R12.64], R39 ;  /* 0x000000270c003986 */ /* 0x0005e2000c101118 */
[-C--:B------:R-:W-:Y:S01]  /*17030*/  IADD3 R20, P3, PT, R23, R49.reuse, RZ ;  /* 0x0000003117147210 */ /* 0x080fe20007f7e0ff */
[C---:B------:R-:W-:Y:S01]  /*17040*/  IMAD R2, R21.reuse, R48, RZ ;  /* 0x0000003015027224 */ /* 0x040fe200078e02ff */
[----:B----4-:R-:W-:Y:S01]  /*17050*/  ISETP.LT.AND P4, PT, R21, UR4, !P0 ;  /* 0x0000000415007c0c */ /* 0x010fe2000c781270 */
[----:B------:R-:W3:Y:S01]  /*17060*/  LDCU UR4, c[0x0][0x39c] ;  /* 0x00007380ff0477ac */ /* 0x000ee20008000800 */
[-C--:B------:R-:W-:Y:S02]  /*17070*/  LEA.HI.X.SX32 R21, R23, R50.reuse, 0x1, P3 ;  /* 0x0000003217157211 */ /* 0x080fe400018f0eff */
[----:B0-----:R-:W-:Y:S01]  /*17080*/  PRMT R37, R61, 0x7772, RZ ;  /* 0x000077723d257816 */ /* 0x001fe200000000ff */
[----:B------:R-:W-:Y:S01]  /*17090*/  IMAD R23, R48, 0x4, R23 ;  /* 0x0000000430177824 */ /* 0x000fe200078e0217 */
[----:B------:R-:W-:Y:S02]  /*170a0*/  IADD3 R14, P6, PT, R2, R49, RZ ;  /* 0x00000031020e7210 */ /* 0x000fe40007fde0ff */
[----:B--2---:R-:W-:Y:S01]  /*170b0*/  LOP3.LUT R12, R0, 0x76, RZ, 0xfc, !PT ;  /* 0x00000076000c7812 */ /* 0x004fe200078efcff */
[----:B------:R0:W-:Y:S01]  /*170c0*/  @P5 STG.E.U8 desc[UR24][R20.64], R37 ;  /* 0x0000002514005986 */ /* 0x0001e2000c101118 */
[----:B------:R-:W-:-:S02]  /*170d0*/  LEA.HI.X.SX32 R15, R2, R50, 0x1, P6 ;  /* 0x00000032020f7211 */ /* 0x000fc400030f0eff */
[----:B-1----:R-:W-:Y:S01]  /*170e0*/  ISETP.LT.AND P5, PT, R12, UR5, !P0 ;  /* 0x000000050c007c0c */ /* 0x002fe2000c7a1270 */
[----:B------:R-:W1:Y:S01]  /*170f0*/  LDCU UR5, c[0x0][0x39c] ;  /* 0x00007380ff0577ac */ /* 0x000e620008000800 */
[C---:B------:R-:W-:Y:S02]  /*17100*/  IADD3 R12, P6, PT, R23.reuse, R49, RZ ;  /* 0x00000031170c7210 */ /* 0x040fe40007fde0ff */
[----:B------:R-:W-:Y:S02]  /*17110*/  LOP3.LUT R22, R0, 0x74, RZ, 0xfc, !PT ;  /* 0x0000007400167812 */ /* 0x000fe400078efcff */
[----:B------:R-:W-:Y:S01]  /*17120*/  LEA.HI.X.SX32 R13, R23, R50, 0x1, P6 ;  /* 0x00000032170d7211 */ /* 0x000fe200030f0eff */
[----:B------:R-:W-:Y:S01]  /*17130*/  IMAD R23, R48, 0x2, R23 ;  /* 0x0000000230177824 */ /* 0x000fe200078e0217 */
[----:B------:R-:W-:Y:S02]  /*17140*/  PRMT R61, R61, 0x7773, RZ ;  /* 0x000077733d3d7816 */ /* 0x000fe400000000ff */
[----:B------:R-:W-:-:S02]  /*17150*/  PRMT R39, R62, 0x7770, RZ ;  /* 0x000077703e277816 */ /* 0x000fc400000000ff */
[----:B-----5:R-:W-:Y:S01]  /*17160*/  ISETP.LT.AND P3, PT, R22, UR6, !P0 ;  /* 0x0000000616007c0c */ /* 0x020fe2000c761270 */
[----:B------:R-:W2:Y:S01]  /*17170*/  LDCU UR6, c[0x0][0x39c] ;  /* 0x00007380ff0677ac */ /* 0x000ea20008000800 */
[----:B------:R-:W-:Y:S01]  /*17180*/  LOP3.LUT R2, R0, 0x78, RZ, 0xfc, !PT ;  /* 0x0000007800027812 */ /* 0x000fe200078efcff */
[----:B0-----:R-:W-:Y:S01]  /*17190*/  IMAD R37, R48, 0x2, R23 ;  /* 0x0000000230257824 */ /* 0x001fe200078e0217 */
[----:B------:R0:W-:Y:S02]  /*171a0*/  @P4 STG.E.U8 desc[UR24][R14.64], R61 ;  /* 0x0000003d0e004986 */ /* 0x0001e4000c101118 */
[----:B---3--:R-:W-:Y:S01]  /*171b0*/  ISETP.LT.AND P4, PT, R2, UR4, !P0 ;  /* 0x0000000402007c0c */ /* 0x008fe2000c781270 */
[----:B------:R-:W3:Y:S01]  /*171c0*/  LDCU UR4, c[0x0][0x39c] ;  /* 0x00007380ff0477ac */ /* 0x000ee20008000800 */
[----:B------:R4:W-:Y:S01]  /*171d0*/  @P2 STG.E.U8 desc[UR24][R12.64], R39 ;  /* 0x000000270c002986 */ /* 0x0009e2000c101118 */
[----:B------:R-:W-:Y:S02]  /*171e0*/  IADD3 R20, P2, PT, R23, R49, RZ ;  /* 0x0000003117147210 */ /* 0x000fe40007f5e0ff */
[----:B------:R-:W-:-:S02]  /*171f0*/  LOP3.LUT R2, R0, 0x7a, RZ, 0xfc, !PT ;  /* 0x0000007a00027812 */ /* 0x000fc400078efcff */
[-C--:B------:R-:W-:Y:S02]  /*17200*/  LEA.HI.X.SX32 R21, R23, R50.reuse, 0x1, P2 ;  /* 0x0000003217157211 */ /* 0x080fe400010f0eff */
[CC--:B0-----:R-:W-:Y:S02]  /*17210*/  IADD3 R14, P6, PT, R37.reuse, R49.reuse, RZ ;  /* 0x00000031250e7210 */ /* 0x0c1fe40007fde0ff */
[----:B-1----:R-:W-:Y:S01]  /*17220*/  ISETP.LT.AND P2, PT, R2, UR5, !P0 ;  /* 0x0000000502007c0c */ /* 0x002fe2000c741270 */
[----:B------:R-:W0:Y:S01]  /*17230*/  LDCU UR5, c[0x0][0x39c] ;  /* 0x00007380ff0577ac */ /* 0x000e220008000800 */
        /* <DEDUP_REMOVED lines=8> */
[----:B--2---:R-:W-:Y:S01]  /*172c0*/  ISETP.LT.AND P1, PT, R2, UR6, !P0 ;  /* 0x0000000602007c0c */ /* 0x004fe2000c721270 */
[----:B------:R-:W2:Y:S01]  /*172d0*/  LDCU UR6, c[0x0][0x39c] ;  /* 0x00007380ff0677ac */ /* 0x000ea20008000800 */
[----:B------:R-:W-:Y:S02]  /*172e0*/  LOP3.LUT R2, R0, 0x80, RZ, 0xfc, !PT ;  /* 0x0000008000027812 */ /* 0x000fe400078efcff */
[----:B------:R-:W-:Y:S01]  /*172f0*/  LEA.HI.X.SX32 R13, R37, R50, 0x1, P6 ;  /* 0x00000032250d7211 */ /* 0x000fe200030f0eff */
[----:B------:R4:W-:Y:S01]  /*17300*/  @P3 STG.E.U8 desc[UR24][R14.64], R39 ;  /* 0x000000270e003986 */ /* 0x0009e2000c101118 */
[----:B------:R-:W-:Y:S01]  /*17310*/  ISETP.LT.AND P3, PT, R2, UR7, !P0 ;  /* 0x0000000702007c0c */ /* 0x000fe2000c761270 */
[----:B------:R-:W-:Y:S01]  /*17320*/  VIADD R57, R3, 0x7e ;  /* 0x0000007e03397836 */ /* 0x000fe20000000000 */
[----:B-1----:R-:W-:Y:S01]  /*17330*/  IADD3 R20, P6, PT, R23, R49, RZ ;  /* 0x0000003117147210 */ /* 0x002fe20007fde0ff */
[----:B------:R-:W1:Y:S01]  /*17340*/  LDCU UR7, c[0x0][0x39c] ;  /* 0x00007380ff0777ac */ /* 0x000e620008000800 */
[----:B------:R-:W-:-:S02]  /*17350*/  PRMT R51, R62, 0x7773, RZ ;  /* 0x000077733e337816 */ /* 0x000fc400000000ff */
[----:B------:R-:W-:Y:S02]  /*17360*/  LOP3.LUT R2, R0, 0x82, RZ, 0xfc, !PT ;  /* 0x0000008200027812 */ /* 0x000fe400078efcff */
[----:B------:R-:W-:Y:S01]  /*17370*/  LEA.HI.X.SX32 R21, R23, R50, 0x1, P6 ;  /* 0x0000003217157211 */ /* 0x000fe200030f0eff */
[----:B------:R-:W-:Y:S01]  /*17380*/  IMAD R23, R48, 0x2, R23 ;  /* 0x0000000230177824 */ /* 0x000fe200078e0217 */
[----:B----4-:R-:W-:Y:S01]  /*17390*/  PRMT R39, R63, 0x7770, RZ ;  /* 0x000077703f277816 */ /* 0x010fe200000000ff */
[----:B------:R4:W-:Y:S01]  /*173a0*/  @P5 STG.E.U8 desc[UR24][R12.64], R51 ;  /* 0x000000330c005986 */ /* 0x0009e2000c101118 */
[----:B0-----:R-:W-:Y:S01]  /*173b0*/  ISETP.LT.AND P5, PT, R2, UR5, !P0 ;  /* 0x0000000502007c0c */ /* 0x001fe2000c7a1270 */
[----:B------:R-:W0:Y:S01]  /*173c0*/  LDCU UR5, c[0x0][0x39c] ;  /* 0x00007380ff0577ac */ /* 0x000e220008000800 */
[----:B------:R-:W-:Y:S01]  /*173d0*/  IMAD R37, R48, 0x2, R23 ;  /* 0x0000000230257824 */ /* 0x000fe200078e0217 */
[----:B------:R5:W-:Y:S01]  /*173e0*/  @P4 STG.E.U8 desc[UR24][R20.64], R39 ;  /* 0x0000002714004986 */ /* 0x000be2000c101118 */
[----:B------:R-:W-:Y:S01]  /*173f0*/  IADD3 R14, P4, PT, R23, R49, RZ ;  /* 0x00000031170e7210 */ /* 0x000fe20007f9e0ff */
[----:B------:R-:W-:-:S03]  /*17400*/  IMAD R2, R57, R48, RZ ;  /* 0x0000003039027224 */ /* 0x000fc600078e02ff */
[-C--:B------:R-:W-:Y:S02]  /*17410*/  LEA.HI.X.SX32 R15, R23, R50.reuse, 0x1, P4 ;  /* 0x00000032170f7211 */ /* 0x080fe400020f0eff */
[----:B------:R-:W-:Y:S02]  /*17420*/  PRMT R23, R63, 0x7771, RZ ;  /* 0x000077713f177816 */ /* 0x000fe400000000ff */
[----:B----4-:R-:W-:Y:S02]  /*17430*/  IADD3 R12, P6, PT, R37, R49, RZ ;  /* 0x00000031250c7210 */ /* 0x010fe40007fde0ff */
[----:B---3--:R-:W-:Y:S01]  /*17440*/  ISETP.LT.AND P4, PT, R57, UR4, !P0 ;  /* 0x0000000439007c0c */ /* 0x008fe2000c781270 */
[----:B------:R-:W3:Y:S01]  /*17450*/  LDCU UR4, c[0x0][0x39c] ;  /* 0x00007380ff0477ac */ /* 0x000ee20008000800 */
[----:B------:R-:W-:Y:S01]  /*17460*/  LOP3.LUT R22, R0, 0x84, RZ, 0xfc, !PT ;  /* 0x0000008400167812 */ /* 0x000fe200078efcff */
[----:B------:R4:W-:Y:S01]  /*17470*/  @P2 STG.E.U8 desc[UR24][R14.64], R23 ;  /* 0x000000170e002986 */ /* 0x0009e2000c101118 */
[----:B------:R-:W-:-:S02]  /*17480*/  LEA.HI.X.SX32 R13, R37, R50, 0x1, P6 ;  /* 0x00000032250d7211 */ /* 0x000fc400030f0eff */
[C---:B-----5:R-:W-:Y:S02]  /*17490*/  PRMT R39, R63.reuse, 0x7773, RZ ;  /* 0x000077733f277816 */ /* 0x060fe400000000ff */
[-C--:B------:R-:W-:Y:S02]  /*174a0*/  IADD3 R20, P6, PT, R2, R49.reuse, RZ ;  /* 0x0000003102147210 */ /* 0x080fe40007fde0ff */
[----:B------:R-:W-:Y:S02]  /*174b0*/  PRMT R63, R63, 0x7772, RZ ;  /* 0x000077723f3f7816 */ /* 0x000fe400000000ff */
[----:B--2---:R-:W-:Y:S01]  /*174c0*/  ISETP.LT.AND P2, PT, R22, UR6, !P0 ;  /* 0x0000000616007c0c */ /* 0x004fe2000c741270 */
[----:B------:R-:W2:Y:S01]  /*174d0*/  LDCU UR6, c[0x0][0x39c] ;  /* 0x00007380ff0677ac */ /* 0x000ea20008000800 */
[----:B------:R-:W-:Y:S01]  /*174e0*/  LOP3.LUT R22, R0, 0x86, RZ, 0xfc, !PT ;  /* 0x0000008600167812 */ /* 0x000fe200078efcff */
[----:B------:R5:W-:Y:S01]  /*174f0*/  @P1 STG.E.U8 desc[UR24][R12.64], R63 ;  /* 0x0000003f0c001986 */ /* 0x000be2000c101118 */
[----:B------:R-:W-:Y:S01]  /*17500*/  LEA.HI.X.SX32 R21, R2, R50, 0x1, P6 ;  /* 0x0000003202157211 */ /* 0x000fe200030f0eff */
[----:B------:R-:W-:Y:S01]  /*17510*/  IMAD R37, R48, 0x4, R37 ;  /* 0x0000000430257824 */ /* 0x000fe200078e0225 */
[----:B0-----:R-:W-:Y:S01]  /*17520*/  ISETP.LT.AND P1, PT, R22, UR5, !P0 ;  /* 0x0000000516007c0c */ /* 0x001fe2000c721270 */
[----:B------:R-:W0:Y:S02]  /*17530*/  LDCU UR5, c[0x0][0x39c] ;  /* 0x00007380ff0577ac */ /* 0x000e240008000800 */
[----:B------:R0:W-:Y:S01]  /*17540*/  @P4 STG.E.U8 desc[UR24][R20.64], R39 ;  /* 0x0000002714004986 */ /* 0x0001e2000c101118 */
[----:B----4-:R-:W-:Y:S01]  /*17550*/  IMAD R23, R48, 0x2, R37 ;  /* 0x0000000230177824 */ /* 0x010fe200078e0225 */
[----:B------:R-:W-:-:S02]  /*17560*/  IADD3 R14, P4, PT, R37, R49, RZ ;  /* 0x00000031250e7210 */ /* 0x000fc40007f9e0ff */
[----:B------:R-:W-:Y:S02]  /*17570*/  LOP3.LUT R2, R0, 0x88, RZ, 0xfc, !PT ;  /* 0x0000008800027812 */ /* 0x000fe400078efcff */
[-C--:B------:R-:W-:Y:S02]  /*17580*/  LEA.HI.X.SX32 R15, R37, R50.reuse, 0x1, P4 ;  /* 0x00000032250f7211 */ /* 0x080fe400020f0eff */
[----:B------:R-:W-:Y:S02]  /*17590*/  PRMT R51, R68, 0x7770, RZ ;  /* 0x0000777044337816 */ /* 0x000fe400000000ff */
[C---:B-----5:R-:W-:Y:S02]  /*175a0*/  IADD3 R12, P6, PT, R23.reuse, R49, RZ ;  /* 0x00000031170c7210 */ /* 0x060fe40007fde0ff */
[----:B---3--:R-:W-:Y:S01]  /*175b0*/  ISETP.LT.AND P4, PT, R2, UR4, !P0 ;  /* 0x0000000402007c0c */ /* 0x008fe2000c781270 */
[----:B------:R3:W-:Y:S01]  /*175c0*/  @P3 STG.E.U8 desc[UR24][R14.64], R51 ;  /* 0x000000330e003986 */ /* 0x0007e2000c101118 */
[----:B------:R-:W-:Y:S01]  /*175d0*/  LOP3.LUT R2, R0, 0x8a, RZ, 0xfc, !PT ;  /* 0x0000008a00027812 */ /* 0x000fe200078efcff */
[----:B------:R-:W4:Y:S01]  /*175e0*/  LDCU UR4, c[0x0][0x39c] ;  /* 0x00007380ff0477ac */ /* 0x000f220008000800 */
[----:B------:R-:W-:Y:S01]  /*175f0*/  LEA.HI.X.SX32 R13, R23, R50, 0x1, P6 ;  /* 0x00000032170d7211 */ /* 0x000fe200030f0eff */
[----:B------:R-:W-:Y:S01]  /*17600*/  IMAD R23, R48, 0x2, R23 ;  /* 0x0000000230177824 */ /* 0x000fe200078e0217 */
[----:B------:R-:W-:-:S02]  /*17610*/  PRMT R57, R68, 0x7771, RZ ;  /* 0x0000777144397816 */ /* 0x000fc400000000ff */
[----:B--2---:R-:W-:Y:S01]  /*17620*/  ISETP.LT.AND P3, PT, R2, UR6, !P0 ;  /* 0x0000000602007c0c */ /* 0x004fe2000c761270 */
[----:B------:R-:W-:Y:S01]  /*17630*/  IMAD R37, R48, 0x2, R23 ;  /* 0x0000000230257824 */ /* 0x000fe200078e0217 */
[----:B------:R-:W-:Y:S01]  /*17640*/  LOP3.LUT R2, R0, 0x8c, RZ, 0xfc, !PT ;  /* 0x0000008c00027812 */ /* 0x000fe200078efcff */
[----:B------:R2:W-:Y:S01]  /*17650*/  @P5 STG.E.U8 desc[UR24][R12.64], R57 ;  /* 0x000000390c005986 */ /* 0x0005e2000c101118 */
[CC--:B0-----:R-:W-:Y:S01]  /*17660*/  IADD3 R20, P6, PT, R23.reuse, R49.reuse, RZ ;  /* 0x0000003117147210 */ /* 0x0c1fe20007fde0ff */
[----:B------:R-:W0:Y:S01]  /*17670*/  LDCU UR6, c[0x0][0x39c] ;  /* 0x00007380ff0677ac */ /* 0x000e220008000800 */
[----:B------:R-:W-:Y:S01]  /*17680*/  ISETP.LT.AND P5, PT, R2, UR5, !P0 ;  /* 0x0000000502007c0c */ /* 0x000fe2000c7a1270 */
[----:B------:R-:W5:Y:S01]  /*17690*/  LDCU UR5, c[0x0][0x39c] ;  /* 0x00007380ff0577ac */ /* 0x000f620008000800 */
[----:B------:R-:W-:Y:S02]  /*176a0*/  LEA.HI.X.SX32 R21, R23, R50, 0x1, P6 ;  /* 0x0000003217157211 */ /* 0x000fe400030f0eff */
[----:B---3--:R-:W-:-:S02]  /*176b0*/  IADD3 R14, P6, PT, R37, R49, RZ ;  /* 0x00000031250e7210 */ /* 0x008fc40007fde0ff */
        /* <DEDUP_REMOVED lines=10> */
[----:B--2---:R-:W-:-:S02]  /*17760*/  IADD3 R12, P1, PT, R37, R49, RZ ;  /* 0x00000031250c7210 */ /* 0x004fc40007f3e0ff */
[----:B------:R-:W-:Y:S02]  /*17770*/  LOP3.LUT R2, R0, 0x92, RZ, 0xfc, !PT ;  /* 0x0000009200027812 */ /* 0x000fe400078efcff */
[-C--:B------:R-:W-:Y:S02]  /*17780*/  LEA.HI.X.SX32 R13, R37, R50.reuse, 0x1, P1 ;  /* 0x00000032250d7211 */ /* 0x080fe400008f0eff */
[----:B-----5:R-:W-:Y:S01]  /*17790*/  ISETP.LT.AND P1, PT, R2, UR5, !P0 ;  /* 0x0000000502007c0c */ /* 0x020fe2000c721270 */
[----:B------:R-:W2:Y:S01]  /*177a0*/  LDCU UR5, c[0x0][0x39c] ;  /* 0x00007380ff0577ac */ /* 0x000ea20008000800 */
[----:B---3--:R-:W-:Y:S02]  /*177b0*/  IADD3 R20, P6, PT, R23, R49, RZ ;  /* 0x0000003117147210 */ /* 0x008fe40007fde0ff */
[----:B------:R-:W-:Y:S02]  /*177c0*/  PRMT R37, R69, 0x7770, RZ ;  /* 0x0000777045257816 */ /* 0x000fe400000000ff */
[----:B------:R-:W-:Y:S01]  /*177d0*/  LEA.HI.X.SX32 R21, R23, R50, 0x1, P6 ;  /* 0x0000003217157211 */ /* 0x000fe200030f0eff */
[----:B------:R-:W-:Y:S01]  /*177e0*/  IMAD R23, R48, 0x2, R23 ;  /* 0x0000000230177824 */ /* 0x000fe200078e0217 */
[----:B0-----:R-:W-:Y:S01]  /*177f0*/  PRMT R39, R69, 0x7771, RZ ;  /* 0x0000777145277816 */ /* 0x001fe200000000ff */
[----:B------:R0:W-:Y:S01]  /*17800*/  @P4 STG.E.U8 desc[UR24][R12.64], R37 ;  /* 0x000000250c004986 */ /* 0x0001e2000c101118 */
[----:B------:R-:W-:-:S03]  /*17810*/  VIADD R15, R3, 0x8e ;  /* 0x0000008e030f7836 */ /* 0x000fc60000000000 */
[----:B------:R3:W-:Y:S01]  /*17820*/  @P3 STG.E.U8 desc[UR24][R20.64], R39 ;  /* 0x0000002714003986 */ /* 0x0007e2000c101118 */
[-C--:B------:R-:W-:Y:S01]  /*17830*/  IADD3 R14, P3, PT, R23, R49.reuse, RZ ;  /* 0x00000031170e7210 */ /* 0x080fe20007f7e0ff */
[C---:B------:R-:W-:Y:S01]  /*17840*/  IMAD R2, R15.reuse, R48, RZ ;  /* 0x000000300f027224 */ /* 0x040fe200078e02ff */
[----:B----4-:R-:W-:Y:S01]  /*17850*/  ISETP.LT.AND P4, PT, R15, UR4, !P0 ;  /* 0x000000040f007c0c */ /* 0x010fe2000c781270 */
[----:B------:R-:W4:Y:S01]  /*17860*/  LDCU UR4, c[0x0][0x39c] ;  /* 0x00007380ff0477ac */ /* 0x000f220008000800 */
[-C--:B------:R-:W-:Y:S02]  /*17870*/  LEA.HI.X.SX32 R15, R23, R50.reuse, 0x1, P3 ;  /* 0x00000032170f7211 */ /* 0x080fe400018f0eff */
[----:B0-----:R-:W-:Y:S01]  /*17880*/  PRMT R37, R69, 0x7772, RZ ;  /* 0x0000777245257816 */ /* 0x001fe200000000ff */
[----:B------:R-:W-:Y:S01]  /*17890*/  IMAD R23, R48, 0x4, R23 ;  /* 0x0000000430177824 */ /* 0x000fe200078e0217 */
[----:B------:R-:W-:Y:S02]  /*178a0*/  IADD3 R12, P6, PT, R2, R49, RZ ;  /* 0x00000031020c7210 */ /* 0x000fe40007fde0ff */
[----:B---3--:R-:W-:Y:S01]  /*178b0*/  LOP3.LUT R20, R0, 0x96, RZ, 0xfc, !PT ;  /* 0x0000009600147812 */ /* 0x008fe200078efcff */
[----:B------:R0:W-:Y:S01]  /*178c0*/  @P5 STG.E.U8 desc[UR24][R14.64], R37 ;  /* 0x000000250e005986 */ /* 0x0001e2000c101118 */
[----:B------:R-:W-:-:S02]  /*178d0*/  LEA.HI.X.SX32 R13, R2, R50, 0x1, P6 ;  /* 0x00000032020d7211 */ /* 0x000fc400030f0eff */
[----:B--2---:R-:W-:Y:S01]  /*178e0*/  ISETP.LT.AND P5, PT, R20, UR5, !P0 ;  /* 0x0000000514007c0c */ /* 0x004fe2000c7a1270 */
[----:B------:R-:W2:Y:S01]  /*178f0*/  LDCU UR5, c[0x0][0x39c] ;  /* 0x00007380ff0577ac */ /* 0x000ea20008000800 */
[C---:B------:R-:W-:Y:S02]  /*17900*/  IADD3 R20, P6, PT, R23.reuse, R49, RZ ;  /* 0x0000003117147210 */ /* 0x040fe40007fde0ff */
[----:B------:R-:W-:Y:S02]  /*17910*/  LOP3.LUT R22, R0, 0x94, RZ, 0xfc, !PT ;  /* 0x0000009400167812 */ /* 0x000fe400078efcff */
[----:B------:R-:W-:Y:S01]  /*17920*/  LEA.HI.X.SX32 R21, R23, R50, 0x1, P6 ;  /* 0x0000003217157211 */ /* 0x000fe200030f0eff */
[----:B------:R-:W-:Y:S01]  /*17930*/  IMAD R23, R48, 0x2, R23 ;  /* 0x0000000230177824 */ /* 0x000fe200078e0217 */
[----:B------:R-:W-:Y:S02]  /*17940*/  PRMT R69, R69, 0x7773, RZ ;  /* 0x0000777345457816 */ /* 0x000fe400000000ff */
[----:B------:R-:W-:-:S02]  /*17950*/  PRMT R39, R70, 0x7770, RZ ;  /* 0x0000777046277816 */ /* 0x000fc400000000ff */
[----:B------:R-:W-:Y:S01]  /*17960*/  ISETP.LT.AND P3, PT, R22, UR6, !P0 ;  /* 0x0000000616007c0c */ /* 0x000fe2000c761270 */
[----:B------:R-:W3:Y:S01]  /*17970*/  LDCU UR6, c[0x0][0x39c] ;  /* 0x00007380ff0677ac */ /* 0x000ee20008000800 */
[----:B------:R-:W-:Y:S01]  /*17980*/  LOP3.LUT R2, R0, 0x98, RZ, 0xfc, !PT ;  /* 0x0000009800027812 */ /* 0x000fe200078efcff */
[----:B0-----:R-:W-:Y:S01]  /*17990*/  IMAD R37, R48, 0x2, R23 ;  /* 0x0000000230257824 */ /* 0x001fe200078e0217 */
[----:B------:R0:W-:Y:S02]  /*179a0*/  @P4 STG.E.U8 desc[UR24][R12.64], R69 ;  /* 0x000000450c004986 */ /* 0x0001e4000c101118 */
[----:B----4-:R-:W-:Y:S01]  /*179b0*/  ISETP.LT.AND P4, PT, R2, UR4, !P0 ;  /* 0x0000000402007c0c */ /* 0x010fe2000c781270 */
[----:B------:R-:W4:Y:S01]  /*179c0*/  LDCU UR4, c[0x0][0x39c] ;  /* 0x00007380ff0477ac */ /* 0x000f220008000800 */
[----:B------:R5:W-:Y:S01]  /*179d0*/  @P2 STG.E.U8 desc[UR24][R20.64], R39 ;  /* 0x0000002714002986 */ /* 0x000be2000c101118 */
[----:B------:R-:W-:Y:S02]  /*179e0*/  IADD3 R14, P2, PT, R23, R49, RZ ;  /* 0x00000031170e7210 */ /* 0x000fe40007f5e0ff */
[----:B------:R-:W-:-:S02]  /*179f0*/  LOP3.LUT R2, R0, 0x9a, RZ, 0xfc, !PT ;  /* 0x0000009a00027812 */ /* 0x000fc400078efcff */
[-C--:B------:R-:W-:Y:S02]  /*17a00*/  LEA.HI.X.SX32 R15, R23, R50.reuse, 0x1, P2 ;  /* 0x00000032170f7211 */ /* 0x080fe400010f0eff */
[CC--:B0-----:R-:W-:Y:S02]  /*17a10*/  IADD3 R12, P6, PT, R37.reuse, R49.reuse, RZ ;  /* 0x00000031250c7210 */ /* 0x0c1fe40007fde0ff */
[----:B--2---:R-:W-:Y:S01]  /*17a20*/  ISETP.LT.AND P2, PT, R2, UR5, !P0 ;  /* 0x0000000502007c0c */ /* 0x004fe2000c741270 */
[----:B------:R-:W0:Y:S01]  /*17a30*/  LDCU UR5, c[0x0][0x39c] ;  /* 0x00007380ff0577ac */ /* 0x000e220008000800 */
[----:B------:R-:W-:Y:S01]  /*17a40*/  LEA.HI.X.SX32 R13, R37, R50, 0x1, P6 ;  /* 0x00000032250d7211 */ /* 0x000fe200030f0eff */
[----:B------:R-:W-:Y:S01]  /*17a50*/  IMAD R37, R48, 0x2, R37 ;  /* 0x0000000230257824 */ /* 0x000fe200078e0225 */
[----:B------:R-:W-:Y:S02]  /*17a60*/  PRMT R51, R70, 0x7771, RZ ;  /* 0x0000777146337816 */ /* 0x000fe400000000ff */
[----:B------:R-:W-:Y:S01]  /*17a70*/  LOP3.LUT R2, R0, 0x9c, RZ, 0xfc, !PT ;  /* 0x0000009c00027812 */ /* 0x000fe200078efcff */
[----:B------:R-:W-:Y:S01]  /*17a80*/  IMAD R23, R48, 0x2, R37 ;  /* 0x0000000230177824 */ /* 0x000fe200078e0225 */
[----:B-----5:R-:W-:Y:S01]  /*17a90*/  IADD3 R20, P6, PT, R37, R49, RZ ;  /* 0x0000003125147210 */ /* 0x020fe20007fde0ff */
[----:B------:R2:W-:Y:S01]  /*17aa0*/  @P1 STG.E.U8 desc[UR24][R14.64], R51 ;  /* 0x000000330e001986 */ /* 0x0005e2000c101118 */
[----:B------:R-:W-:-:S02]  /*17ab0*/  PRMT R39, R70, 0x7772, RZ ;  /* 0x0000777246277816 */ /* 0x000fc400000000ff */
[----:B---3--:R-:W-:Y:S01]  /*17ac0*/  ISETP.LT.AND P1, PT, R2, UR6, !P0 ;  /* 0x0000000602007c0c */ /* 0x008fe2000c721270 */
[----:B------:R-:W3:Y:S01]  /*17ad0*/  LDCU UR6, c[0x0][0x39c] ;  /* 0x00007380ff0677ac */ /* 0x000ee20008000800 */
[----:B------:R-:W-:Y:S02]  /*17ae0*/  LOP3.LUT R2, R0, 0xa0, RZ, 0xfc, !PT ;  /* 0x000000a000027812 */ /* 0x000fe400078efcff */
[----:B------:R-:W-:Y:S01]  /*17af0*/  LEA.HI.X.SX32 R21, R37, R50, 0x1, P6 ;  /* 0x0000003225157211 */ /* 0x000fe200030f0eff */
[----:B------:R5:W-:Y:S01]  /*17b00*/  @P3 STG.E.U8 desc[UR24][R12.64], R39 ;  /* 0x000000270c003986 */ /* 0x000be2000c101118 */
[----:B-1----:R-:W-:Y:S01]  /*17b10*/  ISETP.LT.AND P3, PT, R2, UR7, !P0 ;  /* 0x0000000702007c0c */ /* 0x002fe2000c761270 */
[----:B------:R-:W-:Y:S01]  /*17b20*/  VIADD R57, R3, 0x9e ;  /* 0x0000009e03397836 */ /* 0x000fe20000000000 */
[----:B--2---:R-:W-:Y:S01]  /*17b30*/  IADD3 R14, P6, PT, R23, R49, RZ ;  /* 0x00000031170e7210 */ /* 0x004fe20007fde0ff */
[----:B------:R-:W1:Y:S01]  /*17b40*/  LDCU UR7, c[0x0][0x39c] ;  /* 0x00007380ff0777ac */ /* 0x000e620008000800 */
[----:B------:R-:W-:-:S02]  /*17b50*/  PRMT R51, R70, 0x7773, RZ ;  /* 0x0000777346337816 */ /* 0x000fc400000000ff */
[----:B------:R-:W-:Y:S02]  /*17b60*/  LOP3.LUT R2, R0, 0xa2, RZ, 0xfc, !PT ;  /* 0x000000a200027812 */ /* 0x000fe400078efcff */
[----:B------:R-:W-:Y:S01]  /*17b70*/  LEA.HI.X.SX32 R15, R23, R50, 0x1, P6 ;  /* 0x00000032170f7211 */ /* 0x000fe200030f0eff */
[----:B------:R-:W-:Y:S01]  /*17b80*/  IMAD R23, R48, 0x2, R23 ;  /* 0x0000000230177824 */ /* 0x000fe200078e0217 */
[----:B-----5:R-:W-:Y:S01]  /*17b90*/  PRMT R39, R71, 0x7770, RZ ;  /* 0x0000777047277816 */ /* 0x020fe200000000ff */
        /* <DEDUP_REMOVED lines=9> */
[----:B--2---:R-:W-:Y:S02]  /*17c30*/  IADD3 R20, P6, PT, R37, R49, RZ ;  /* 0x0000003125147210 */ /* 0x004fe40007fde0ff */
[----:B----4-:R-:W-:Y:S01]  /*17c40*/  ISETP.LT.AND P4, PT, R57, UR4, !P0 ;  /* 0x0000000439007c0c */ /* 0x010fe2000c781270 */
[----:B------:R-:W2:Y:S01]  /*17c50*/  LDCU UR4, c[0x0][0x39c] ;  /* 0x00007380ff0477ac */ /* 0x000ea20008000800 */
        /* <DEDUP_REMOVED lines=21> */
[----:B--2---:R-:W-:Y:S01]  /*17db0*/  ISETP.LT.AND P4, PT, R2, UR4, !P0 ;  /* 0x0000000402007c0c */ /* 0x004fe2000c781270 */
        /* <DEDUP_REMOVED lines=15> */
[----:B--2---:R-:W-:-:S02]  /*17eb0*/  IADD3 R12, P6, PT, R37, R49, RZ ;  /* 0x00000031250c7210 */ /* 0x004fc40007fde0ff */
[C---:B------:R-:W-:Y:S02]  /*17ec0*/  PRMT R51, R24.reuse, 0x7772, RZ ;  /* 0x0000777218337816 */ /* 0x040fe400000000ff */
[----:B------:R-:W-:Y:S02]  /*17ed0*/  PRMT R39, R24, 0x7773, RZ ;  /* 0x0000777318277816 */ /* 0x000fe400000000ff */
[----:B------:R-:W-:Y:S01]  /*17ee0*/  LEA.HI.X.SX32 R13, R37, R50, 0x1, P6 ;  /* 0x00000032250d7211 */ /* 0x000fe200030f0eff */
[----:B------:R-:W-:Y:S01]  /*17ef0*/  IMAD R37, R48, 0x2, R37 ;  /* 0x0000000230257824 */ /* 0x000fe200078e0225 */
[----:B------:R-:W-:Y:S01]  /*17f00*/  LOP3.LUT R2, R0, 0xb0, RZ, 0xfc, !PT ;  /* 0x000000b000027812 */ /* 0x000fe200078efcff */
[----:B------:R2:W-:Y:S02]  /*17f10*/  @P2 STG.E.U8 desc[UR24][R14.64], R51 ;  /* 0x000000330e002986 */ /* 0x0005e4000c101118 */
[----:B------:R-:W-:Y:S01]  /*17f20*/  IMAD R23, R48, 0x2, R37 ;  /* 0x0000000230177824 */ /* 0x000fe200078e0225 */
[----:B----4-:R-:W-:Y:S01]  /*17f30*/  ISETP.LT.AND P2, PT, R2, UR4, !P0 ;  /* 0x0000000402007c0c */ /* 0x010fe2000c741270 */
[----:B------:R4:W-:Y:S01]  /*17f40*/  @P1 STG.E.U8 desc[UR24][R12.64], R39 ;  /* 0x000000270c001986 */ /* 0x0009e2000c101118 */
[----:B---3--:R-:W-:Y:S01]  /*17f50*/  IADD3 R20, P1, PT, R37, R49, RZ ;  /* 0x0000003125147210 */ /* 0x008fe20007f3e0ff */
[----:B------:R-:W3:Y:S01]  /*17f60*/  LDCU UR4, c[0x0][0x39c] ;  /* 0x00007380ff0477ac */ /* 0x000ee20008000800 */
[----:B------:R-:W-:-:S02]  /*17f70*/  LOP3.LUT R2, R0, 0xb2, RZ, 0xfc, !PT ;  /* 0x000000b200027812 */ /* 0x000fc400078efcff */
[-C--:B------:R-:W-:Y:S02]  /*17f80*/  LEA.HI.X.SX32 R21, R37, R50.reuse, 0x1, P1 ;  /* 0x0000003225157211 */ /* 0x080fe400008f0eff */
[----:B-----5:R-:W-:Y:S01]  /*17f90*/  ISETP.LT.AND P1, PT, R2, UR5, !P0 ;  /* 0x0000000502007c0c */ /* 0x020fe2000c721270 */
[----:B------:R-:W5:Y:S01]  /*17fa0*/  LDCU UR5, c[0x0][0x39c] ;  /* 0x00007380ff0577ac */ /* 0x000f620008000800 */
[----:B--2---:R-:W-:Y:S02]  /*17fb0*/  IADD3 R14, P6, PT, R23, R49, RZ ;  /* 0x00000031170e7210 */ /* 0x004fe40007fde0ff */
[----:B------:R-:W-:Y:S01]  /*17fc0*/  PRMT R37, R25, 0x7770, RZ ;  /* 0x0000777019257816 */ /* 0x000fe200000000ff */
[----:B----4-:R-:W-:Y:S01]  /*17fd0*/  VIADD R13, R3, 0xae ;  /* 0x000000ae030d7836 */ /* 0x010fe20000000000 */
[----:B------:R-:W-:Y:S01]  /*17fe0*/  LEA.HI.X.SX32 R15, R23, R50, 0x1, P6 ;  /* 0x00000032170f7211 */ /* 0x000fe200030f0eff */
[----:B------:R-:W-:Y:S01]  /*17ff0*/  IMAD R23, R48, 0x2, R23 ;  /* 0x0000000230177824 */ /* 0x000fe200078e0217 */
[----:B------:R-:W-:Y:S01]  /*18000*/  PRMT R39, R25, 0x7771, RZ ;  /* 0x0000777119277816 */ /* 0x000fe200000000ff */
[----:B------:R2:W-:Y:S01]  /*18010*/  @P4 STG.E.U8 desc[UR24][R20.64], R37 ;  /* 0x0000002514004986 */ /* 0x0005e2000c101118 */
[----:B------:R-:W-:-:S03]  /*18020*/  IMAD R2, R13, R48, RZ ;  /* 0x000000300d027224 */ /* 0x000fc600078e02ff */
[----:B------:R4:W-:Y:S01]  /*18030*/  @P3 STG.E.U8 desc[UR24][R14.64], R39 ;  /* 0x000000270e003986 */ /* 0x0009e2000c101118 */
[-C--:B------:R-:W-:Y:S02]  /*18040*/  IADD3 R12, P3, PT, R23, R49.reuse, RZ ;  /* 0x00000031170c7210 */ /* 0x080fe40007f7e0ff */
[----:B---3--:R-:W-:Y:S01]  /*18050*/  ISETP.LT.AND P6, PT, R13, UR4, !P0 ;  /* 0x000000040d007c0c */ /* 0x008fe2000c7c1270 */
[----:B------:R-:W3:Y:S01]  /*18060*/  LDCU UR4, c[0x0][0x39c] ;  /* 0x00007380ff0477ac */ /* 0x000ee20008000800 */
[-C--:B------:R-:W-:Y:S01]  /*18070*/  LEA.HI.X.SX32 R13, R23, R50.reuse, 0x1, P3 ;  /* 0x00000032170d7211 */ /* 0x080fe200018f0eff */
[----:B------:R-:W-:Y:S01]  /*18080*/  IMAD R23, R48, 0x4, R23 ;  /* 0x0000000430177824 */ /* 0x000fe200078e0217 */
[----:B--2---:R-:W-:Y:S02]  /*18090*/  PRMT R37, R25, 0x7772, RZ ;  /* 0x0000777219257816 */ /* 0x004fe400000000ff */
[----:B------:R-:W-:Y:S02]  /*180a0*/  IADD3 R20, P4, PT, R2, R49, RZ ;  /* 0x0000003102147210 */ /* 0x000fe40007f9e0ff */
[----:B----4-:R-:W-:Y:S01]  /*180b0*/  LOP3.LUT R14, R0, 0xb6, RZ, 0xfc, !PT ;  /* 0x000000b6000e7812 */ /* 0x010fe200078efcff */
[----:B------:R2:W-:Y:S01]  /*180c0*/  @P5 STG.E.U8 desc[UR24][R12.64], R37 ;  /* 0x000000250c005986 */ /* 0x0005e2000c101118 */
[----:B------:R-:W-:-:S02]  /*180d0*/  LEA.HI.X.SX32 R21, R2, R50, 0x1, P4 ;  /* 0x0000003202157211 */ /* 0x000fc400020f0eff */
[----:B-----5:R-:W-:Y:S01]  /*180e0*/  ISETP.LT.AND P4, PT, R14, UR5, !P0 ;  /* 0x000000050e007c0c */ /* 0x020fe2000c781270 */
[----:B------:R-:W4:Y:S01]  /*180f0*/  LDCU UR5, c[0x0][0x39c] ;  /* 0x00007380ff0577ac */ /* 0x000f220008000800 */
[----:B------:R-:W-:Y:S02]  /*18100*/  IADD3 R14, P5, PT, R23, R49, RZ ;  /* 0x00000031170e7210 */ /* 0x000fe40007fbe0ff */
[----:B------:R-:W-:Y:S02]  /*18110*/  PRMT R25, R25, 0x7773, RZ ;  /* 0x0000777319197816 */ /* 0x000fe400000000ff */
[----:B------:R-:W-:Y:S01]  /*18120*/  LEA.HI.X.SX32 R15, R23, R50, 0x1, P5 ;  /* 0x00000032170f7211 */ /* 0x000fe200028f0eff */
[----:B------:R-:W-:Y:S01]  /*18130*/  IMAD R23, R48, 0x2, R23 ;  /* 0x0000000230177824 */ /* 0x000fe200078e0217 */
[----:B------:R-:W-:Y:S01]  /*18140*/  LOP3.LUT R22, R0, 0xb4, RZ, 0xfc, !PT ;  /* 0x000000b400167812 */ /* 0x000fe200078efcff */
[----:B------:R5:W-:Y:S01]  /*18150*/  @P6 STG.E.U8 desc[UR24][R20.64], R25 ;  /* 0x0000001914006986 */ /* 0x000be2000c101118 */
[----:B--2---:R-:W-:-:S02]  /*18160*/  PRMT R37, R26, 0x7770, RZ ;  /* 0x000077701a257816 */ /* 0x004fc400000000ff */
[----:B0-----:R-:W-:Y:S01]  /*18170*/  ISETP.LT.AND P3, PT, R22, UR6, !P0 ;  /* 0x0000000616007c0c */ /* 0x001fe2000c761270 */
[----:B------:R-:W0:Y:S01]  /*18180*/  LDCU UR6, c[0x0][0x39c] ;  /* 0x00007380ff0677ac */ /* 0x000e220008000800 */
[----:B------:R-:W-:Y:S01]  /*18190*/  LOP3.LUT R2, R0, 0xb8, RZ, 0xfc, !PT ;  /* 0x000000b800027812 */ /* 0x000fe200078efcff */
[----:B------:R2:W-:Y:S01]  /*181a0*/  @P2 STG.E.U8 desc[UR24][R14.64], R37 ;  /* 0x000000250e002986 */ /* 0x0005e2000c101118 */
[-C--:B------:R-:W-:Y:S01]  /*181b0*/  IADD3 R12, P2, PT, R23, R49.reuse, RZ ;  /* 0x00000031170c7210 */ /* 0x080fe20007f5e0ff */
[----:B-----5:R-:W-:Y:S01]  /*181c0*/  IMAD R25, R48, 0x2, R23 ;  /* 0x0000000230197824 */ /* 0x020fe200078e0217 */
[----:B---3--:R-:W-:Y:S01]  /*181d0*/  ISETP.LT.AND P5, PT, R2, UR4, !P0 ;  /* 0x0000000402007c0c */ /* 0x008fe2000c7a1270 */
[----:B------:R-:W3:Y:S01]  /*181e0*/  LDCU UR4, c[0x0][0x39c] ;  /* 0x00007380ff0477ac */ /* 0x000ee20008000800 */
[----:B------:R-:W-:Y:S02]  /*181f0*/  LOP3.LUT R2, R0, 0xba, RZ, 0xfc, !PT ;  /* 0x000000ba00027812 */ /* 0x000fe400078efcff */
[----:B------:R-:W-:-:S02]  /*18200*/  IADD3 R20, P6, PT, R25, R49, RZ ;  /* 0x0000003119147210 */ /* 0x000fc40007fde0ff */
[-C--:B------:R-:W-:Y:S02]  /*18210*/  LEA.HI.X.SX32 R13, R23, R50.reuse, 0x1, P2 ;  /* 0x00000032170d7211 */ /* 0x080fe400010f0eff */
[----:B------:R-:W-:Y:S01]  /*18220*/  LEA.HI.X.SX32 R21, R25, R50, 0x1, P6 ;  /* 0x0000003219157211 */ /* 0x000fe200030f0eff */
[----:B------:R-:W-:Y:S01]  /*18230*/  IMAD R25, R48, 0x2, R25 ;  /* 0x0000000230197824 */ /* 0x000fe200078e0219 */
[----:B----4-:R-:W-:Y:S01]  /*18240*/  ISETP.LT.AND P2, PT, R2, UR5, !P0 ;  /* 0x0000000502007c0c */ /* 0x010fe2000c741270 */
[----:B------:R-:W4:Y:S01]  /*18250*/  LDCU UR5, c[0x0][0x39c] ;  /* 0x00007380ff0577ac */ /* 0x000f220008000800 */
[----:B------:R-:W-:Y:S01]  /*18260*/  PRMT R39, R26, 0x7771, RZ ;  /* 0x000077711a277816 */ /* 0x000fe200000000ff */
[----:B------:R-:W-:Y:S01]  /*18270*/  IMAD R23, R48, 0x2, R25 ;  /* 0x0000000230177824 */ /* 0x000fe200078e0219 */
[----:B------:R-:W-:Y:S02]  /*18280*/  LOP3.LUT R2, R0, 0xbc, RZ, 0xfc, !PT ;  /* 0x000000bc00027812 */ /* 0x000fe400078efcff */
[----:B--2---:R-:W-:Y:S01]  /*18290*/  IADD3 R14, P6, PT, R25, R49, RZ ;  /* 0x00000031190e7210 */ /* 0x004fe20007fde0ff */
[----:B------:R2:W-:Y:S01]  /*182a0*/  @P1 STG.E.U8 desc[UR24][R12.64], R39 ;  /* 0x000000270c001986 */ /* 0x0005e2000c101118 */
[----:B------:R-:W-:-:S02]  /*182b0*/  PRMT R37, R26, 0x7772, RZ ;  /* 0x000077721a257816 */ /* 0x000fc400000000ff */
[----:B0-----:R-:W-:Y:S01]  /*182c0*/  ISETP.LT.AND P1, PT, R2, UR6, !P0 ;  /* 0x0000000602007c0c */ /* 0x001fe2000c721270 */
[----:B------:R-:W0:Y:S01]  /*182d0*/  LDCU UR6, c[0x0][0x39c] ;  /* 0x00007380ff0677ac */ /* 0x000e220008000800 */
[-C--:B------:R-:W-:Y:S02]  /*182e0*/  LEA.HI.X.SX32 R15, R25, R50.reuse, 0x1, P6 ;  /* 0x00000032190f7211 */ /* 0x080fe400030f0eff */
[----:B------:R-:W-:Y:S01]  /*182f0*/  LOP3.LUT R2, R0, 0xc0, RZ, 0xfc, !PT ;  /* 0x000000c000027812 */ /* 0x000fe200078efcff */
[----:B------:R5:W-:Y:S01]  /*18300*/  @P3 STG.E.U8 desc[UR24][R20.64], R37 ;  /* 0x0000002514003986 */ /* 0x000be2000c101118 */
[C---:B--2---:R-:W-:Y:S02]  /*18310*/  IADD3 R12, P6, PT, R23.reuse, R49, RZ ;  /* 0x00000031170c7210 */ /* 0x044fe40007fde0ff */
[----:B------:R-:W-:Y:S02]  /*18320*/  PRMT R39, R26, 0x7773, RZ ;  /* 0x000077731a277816 */ /* 0x000fe400000000ff */
[----:B-1----:R-:W-:Y:S01]  /*18330*/  ISETP.LT.AND P3, PT, R2, UR7, !P0 ;  /* 0x0000000702007c0c */ /* 0x002fe2000c761270 */
[----:B------:R-:W1:Y:S01]  /*18340*/  LDCU UR7, c[0x0][0x39c] ;  /* 0x00007380ff0777ac */ /* 0x000e620008000800 */
[----:B------:R-:W-:Y:S01]  /*18350*/  LEA.HI.X.SX32 R13, R23, R50, 0x1, P6 ;  /* 0x00000032170d7211 */ /* 0x000fe200030f0eff */
[----:B------:R-:W-:Y:S01]  /*18360*/  IMAD R23, R48, 0x2, R23 ;  /* 0x0000000230177824 */ /* 0x000fe200078e0217 */
[----:B-----5:R-:W-:-:S02]  /*18370*/  PRMT R37, R27, 0x7770, RZ ;  /* 0x000077701b257816 */ /* 0x020fc400000000ff */
[----:B------:R-:W-:Y:S01]  /*18380*/  LOP3.LUT R2, R0, 0xc2, RZ, 0xfc, !PT ;  /* 0x000000c200027812 */ /* 0x000fe200078efcff */
[----:B------:R2:W-:Y:S03]  /*18390*/  @P4 STG.E.U8 desc[UR24][R14.64], R39 ;  /* 0x000000270e004986 */ /* 0x0005e6000c101118 */
[----:B----4-:R-:W-:Y:S01]  /*183a0*/  ISETP.LT.AND P4, PT, R2, UR5, !P0 ;  /* 0x0000000502007c0c */ /* 0x010fe2000c781270 */
[----:B------:R4:W-:Y:S01]  /*183b0*/  @P5 STG.E.U8 desc[UR24][R12.64], R37 ;  /* 0x000000250c005986 */ /* 0x0009e2000c101118 */
[C---:B------:R-:W-:Y:S01]  /*183c0*/  IADD3 R20, P5, PT, R23.reuse, R49, RZ ;  /* 0x0000003117147210 */ /* 0x040fe20007fbe0ff */
[----:B------:R-:W5:Y:S01]  /*183d0*/  LDCU UR5, c[0x0][0x39c] ;  /* 0x00007380ff0577ac */ /* 0x000f620008000800 */
[----:B------:R-:W-:Y:S02]  /*183e0*/  IMAD R25, R48, 0x2, R23 ;  /* 0x0000000230197824 */ /* 0x000fe400078e0217 */
[----:B------:R-:W-:-:S02]  /*183f0*/  LEA.HI.X.SX32 R21, R23, R50, 0x1, P5 ;  /* 0x0000003217157211 */ /* 0x000fc400028f0eff */
[----:B------:R-:W-:Y:S01]  /*18400*/  PRMT R23, R27, 0x7771, RZ ;  /* 0x000077711b177816 */ /* 0x000fe200000000ff */
[----:B--2---:R-:W-:Y:S01]  /*18410*/  VIADD R39, R3, 0xbe ;  /* 0x000000be03277836 */ /* 0x004fe20000000000 */
[----:B------:R-:W-:Y:S02]  /*18420*/  LOP3.LUT R2, R0, 0xc4, RZ, 0xfc, !PT ;  /* 0x000000c400027812 */ /* 0x000fe400078efcff */
[----:B------:R-:W-:Y:S01]  /*18430*/  IADD3 R14, P6, PT, R25, R49, RZ ;  /* 0x00000031190e7210 */ /* 0x000fe20007fde0ff */
[----:B------:R2:W-:Y:S01]  /*18440*/  @P2 STG.E.U8 desc[UR24][R20.64], R23 ;  /* 0x0000001714002986 */ /* 0x0005e2000c101118 */
[----:B0-----:R-:W-:Y:S01]  /*18450*/  ISETP.LT.AND P5, PT, R2, UR6, !P0 ;  /* 0x0000000602007c0c */ /* 0x001fe2000c7a1270 */
[C---:B------:R-:W-:Y:S01]  /*18460*/  IMAD R2, R39.reuse, R48, RZ ;  /* 0x0000003027027224 */ /* 0x040fe200078e02ff */
[----:B---3--:R-:W-:Y:S01]  /*18470*/  ISETP.LT.AND P2, PT, R39, UR4, !P0 ;  /* 0x0000000427007c0c */ /* 0x008fe2000c741270 */
[----:B------:R-:W0:Y:S01]  /*18480*/  LDCU UR4, c[0x0][0x39c] ;  /* 0x00007380ff0477ac */ /* 0x000e220008000800 */
[----:B------:R-:W-:-:S02]  /*18490*/  LEA.HI.X.SX32 R15, R25, R50, 0x1, P6 ;  /* 0x00000032190f7211 */ /* 0x000fc400030f0eff */
[----:B----4-:R-:W-:Y:S02]  /*184a0*/  PRMT R37, R27, 0x7772, RZ ;  /* 0x000077721b257816 */ /* 0x010fe400000000ff */
[----:B------:R-:W-:Y:S01]  /*184b0*/  LOP3.LUT R13, R0, 0xc6, RZ, 0xfc, !PT ;  /* 0x000000c6000d7812 */ /* 0x000fe200078efcff */
[----:B------:R-:W-:Y:S01]  /*184c0*/  IMAD R25, R48, 0x4, R25 ;  /* 0x0000000430197824 */ /* 0x000fe200078e0219 */
[CC--:B------:R-:W-:Y:S01]  /*184d0*/  IADD3 R12, P6, PT, R2.reuse, R49.reuse, RZ ;  /* 0x00000031020c7210 */ /* 0x0c0fe20007fde0ff */
[----:B------:R3:W-:Y:S01]  /*184e0*/  @P1 STG.E.U8 desc[UR24][R14.64], R37 ;  /* 0x000000250e001986 */ /* 0x0007e2000c101118 */
[----:B-----5:R-:W-:Y:S01]  /*184f0*/  ISETP.LT.AND P1, PT, R13, UR5, !P0 ;  /* 0x000000050d007c0c */ /* 0x020fe2000c721270 */
[----:B------:R-:W4:Y:S01]  /*18500*/  LDCU UR5, c[0x0][0x39c] ;  /* 0x00007380ff0577ac */ /* 0x000f220008000800 */
[----:B------:R-:W-:Y:S01]  /*18510*/  LEA.HI.X.SX32 R13, R2, R50, 0x1, P6 ;  /* 0x00000032020d7211 */ /* 0x000fe200030f0eff */
[----:B--2---:R-:W-:Y:S01]  /*18520*/  IMAD R23, R48, 0x2, R25 ;  /* 0x0000000230177824 */ /* 0x004fe200078e0219 */
[----:B------:R-:W-:Y:S01]  /*18530*/  IADD3 R20, P6, PT, R25, R49, RZ ;  /* 0x0000003119147210 */ /* 0x000fe20007fde0ff */
[----:B------:R-:W2:Y:S01]  /*18540*/  LDCU UR6, c[0x0][0x39c] ;  /* 0x00007380ff0677ac */ /* 0x000ea20008000800 */
[----:B------:R-:W-:-:S02]  /*18550*/  PRMT R27, R27, 0x7773, RZ ;  /* 0x000077731b1b7816 */ /* 0x000fc400000000ff */
[-C--:B------:R-:W-:Y:S02]  /*18560*/  LEA.HI.X.SX32 R21, R25, R50.reuse, 0x1, P6 ;  /* 0x0000003219157211 */ /* 0x080fe400030f0eff */
[----:B------:R-:W-:Y:S02]  /*18570*/  LOP3.LUT R2, R0, 0xc8, RZ, 0xfc, !PT ;  /* 0x000000c800027812 */ /* 0x000fe400078efcff */
[C---:B---3--:R-:W-:Y:S01]  /*18580*/  IADD3 R14, P6, PT, R23.reuse, R49, RZ ;  /* 0x00000031170e7210 */ /* 0x048fe20007fde0ff */
[----:B------:R3:W-:Y:S01]  /*18590*/  @P2 STG.E.U8 desc[UR24][R12.64], R27 ;  /* 0x0000001b0c002986 */ /* 0x0007e2000c101118 */
[----:B0-----:R-:W-:Y:S01]  /*185a0*/  ISETP.LT.AND P2, PT, R2, UR4, !P0 ;  /* 0x0000000402007c0c */ /* 0x001fe2000c741270 */
[----:B------:R-:W0:Y:S01]  /*185b0*/  LDCU UR4, c[0x0][0x39c] ;  /* 0x00007380ff0477ac */ /* 0x000e220008000800 */
[----:B------:R-:W-:Y:S01]  /*185c0*/  LEA.HI.X.SX32 R15, R23, R50, 0x1, P6 ;  /* 0x00000032170f7211 */ /* 0x000fe200030f0eff */
[----:B------:R-:W-:Y:S01]  /*185d0*/  IMAD R23, R48, 0x2, R23 ;  /* 0x0000000230177824 */ /* 0x000fe200078e0217 */
[----:B------:R-:W-:-:S02]  /*185e0*/  PRMT R37, R40, 0x7770, RZ ;  /* 0x0000777028257816 */ /* 0x000fc400000000ff */
[----:B------:R-:W-:Y:S01]  /*185f0*/  LOP3.LUT R2, R0, 0xca, RZ, 0xfc, !PT ;  /* 0x000000ca00027812 */ /* 0x000fe200078efcff */
[----:B------:R-:W-:Y:S02]  /*18600*/  IMAD R25, R48, 0x2, R23 ;  /* 0x0000000230197824 */ /* 0x000fe400078e0217 */
[----:B------:R5:W-:Y:S01]  /*18610*/  @P3 STG.E.U8 desc[UR24][R20.64], R37 ;  /* 0x0000002514003986 */ /* 0x000be2000c101118 */
[----:B----4-:R-:W-:Y:S01]  /*18620*/  ISETP.LT.AND P3, PT, R2, UR5, !P0 ;  /* 0x0000000502007c0c */ /* 0x010fe2000c761270 */
[----:B------:R-:W4:Y:S01]  /*18630*/  LDCU UR5, c[0x0][0x39c] ;  /* 0x00007380ff0577ac */ /* 0x000f220008000800 */
[----:B---3--:R-:W-:Y:S02]  /*18640*/  IADD3 R12, P6, PT, R23, R49, RZ ;  /* 0x00000031170c7210 */ /* 0x008fe40007fde0ff */
[----:B------:R-:W-:Y:S02]  /*18650*/  PRMT R51, R40, 0x7771, RZ ;  /* 0x0000777128337816 */ /* 0x000fe400000000ff */
[----:B------:R-:W-:-:S02]  /*18660*/  LOP3.LUT R2, R0, 0xcc, RZ, 0xfc, !PT ;  /* 0x000000cc00027812 */ /* 0x000fc400078efcff */
[----:B------:R-:W-:Y:S01]  /*18670*/  LEA.HI.X.SX32 R13, R23, R50, 0x1, P6 ;  /* 0x00000032170d7211 */ /* 0x000fe200030f0eff */
[----:B------:R3:W-:Y:S01]  /*18680*/  @P4 STG.E.U8 desc[UR24][R14.64], R51 ;  /* 0x000000330e004986 */ /* 0x0007e2000c101118 */
[----:B-----5:R-:W-:Y:S02]  /*18690*/  IADD3 R20, P6, PT, R25, R49, RZ ;  /* 0x0000003119147210 */ /* 0x020fe40007fde0ff */
[----:B------:R-:W-:Y:S02]  /*186a0*/  PRMT R37, R40, 0x7772, RZ ;  /* 0x0000777228257816 */ /* 0x000fe400000000ff */
[----:B--2---:R-:W-:Y:S01]  /*186b0*/  ISETP.LT.AND P4, PT, R2, UR6, !P0 ;  /* 0x0000000602007c0c */ /* 0x004fe2000c781270 */
[----:B------:R-:W2:Y:S01]  /*186c0*/  LDCU UR6, c[0x0][0x39c] ;  /* 0x00007380ff0677ac */ /* 0x000ea20008000800 */
[----:B------:R-:W-:Y:S02]  /*186d0*/  LOP3.LUT R2, R0, 0xd0, RZ, 0xfc, !PT ;  /* 0x000000d000027812 */ /* 0x000fe400078efcff */
[----:B------:R-:W-:-:S02]  /*186e0*/  PRMT R39, R40, 0x7773, RZ ;  /* 0x0000777328277816 */ /* 0x000fc400000000ff */
[-C--:B------:R-:W-:Y:S01]  /*186f0*/  LEA.HI.X.SX32 R21, R25, R50.reuse, 0x1, P6 ;  /* 0x0000003219157211 */ /* 0x080fe200030f0eff */
[----:B------:R-:W-:Y:S01]  /*18700*/  IMAD R25, R48, 0x2, R25 ;  /* 0x0000000230197824 */ /* 0x000fe200078e0219 */
[----:B------:R5:W-:Y:S01]  /*18710*/  @P5 STG.E.U8 desc[UR24][R12.64], R37 ;  /* 0x000000250c005986 */ /* 0x000be2000c101118 */
[----:B0-----:R-:W-:Y:S01]  /*18720*/  ISETP.LT.AND P5, PT, R2, UR4, !P0 ;  /* 0x0000000402007c0c */ /* 0x001fe2000c7a1270 */
[----:B------:R-:W0:Y:S01]  /*18730*/  LDCU UR4, c[0x0][0x39c] ;  /* 0x00007380ff0477ac */ /* 0x000e220008000800 */
[----:B------:R-:W-:Y:S01]  /*18740*/  IMAD R27, R48, 0x2, R25 ;  /* 0x00000002301b7824 */ /* 0x000fe200078e0219 */
[----:B------:R1:W-:Y:S01]  /*18750*/  @P1 STG.E.U8 desc[UR24][R20.64], R39 ;  /* 0x0000002714001986 */ /* 0x0003e2000c101118 */
[C---:B---3--:R-:W-:Y:S02]  /*18760*/  IADD3 R14, P1, PT, R25.reuse, R49, RZ ;  /* 0x00000031190e7210 */ /* 0x048fe40007f3e0ff */
[----:B------:R-:W-:Y:S02]  /*18770*/  LOP3.LUT R2, R0, 0xd2, RZ, 0xfc, !PT ;  /* 0x000000d200027812 */ /* 0x000fe400078efcff */
[----:B------:R-:W-:-:S02]  /*18780*/  LEA.HI.X.SX32 R15, R25, R50, 0x1, P1 ;  /* 0x00000032190f7211 */ /* 0x000fc400008f0eff */
[-C--:B------:R-:W-:Y:S02]  /*18790*/  IADD3 R22, P6, PT, R27, R49.reuse, RZ ;  /* 0x000000311b167210 */ /* 0x080fe40007fde0ff */
[----:B----4-:R-:W-:Y:S01]  /*187a0*/  ISETP.LT.AND P1, PT, R2, UR5, !P0 ;  /* 0x0000000502007c0c */ /* 0x010fe2000c721270 */
[----:B------:R-:W3:Y:S01]  /*187b0*/  LDCU UR5, c[0x0][0x39c] ;  /* 0x00007380ff0577ac */ /* 0x000ee20008000800 */
[----:B-----5:R-:W-:Y:S02]  /*187c0*/  PRMT R37, R41, 0x7770, RZ ;  /* 0x0000777029257816 */ /* 0x020fe400000000ff */
[----:B------:R-:W-:Y:S01]  /*187d0*/  LEA.HI.X.SX32 R23, R27, R50, 0x1, P6 ;  /* 0x000000321b177211 */ /* 0x000fe200030f0eff */
[----:B------:R-:W-:Y:S01]  /*187e0*/  IMAD R27, R48, 0x2, R27 ;  /* 0x00000002301b7824 */ /* 0x000fe200078e021b */
[----:B-1----:R-:W-:Y:S01]  /*187f0*/  PRMT R21, R41, 0x7771, RZ ;  /* 0x0000777129157816 */ /* 0x002fe200000000ff */
[----:B------:R-:W-:Y:S01]  /*18800*/  VIADD R13, R3, 0xce ;  /* 0x000000ce030d7836 */ /* 0x000fe20000000000 */
[----:B------:R1:W-:Y:S02]  /*18810*/  @P2 STG.E.U8 desc[UR24][R14.64], R37 ;  /* 0x000000250e002986 */ /* 0x0003e4000c101118 */
[----:B------:R-:W-:Y:S01]  /*18820*/  IADD3 R12, P2, PT, R27, R49, RZ ;  /* 0x000000311b0c7210 */ /* 0x000fe20007f5e0ff */
[C---:B------:R-:W-:Y:S01]  /*18830*/  IMAD R2, R13.reuse, R48, RZ ;  /* 0x000000300d027224 */ /* 0x040fe200078e02ff */
[----:B------:R4:W-:Y:S01]  /*18840*/  @P3 STG.E.U8 desc[UR24][R22.64], R21 ;  /* 0x0000001516003986 */ /* 0x0009e2000c101118 */
[----:B0-----:R-:W-:Y:S01]  /*18850*/  ISETP.LT.AND P3, PT, R13, UR4, !P0 ;  /* 0x000000040d007c0c */ /* 0x001fe2000c761270 */
[----:B------:R-:W0:Y:S01]  /*18860*/  LDCU UR4, c[0x0][0x39c] ;  /* 0x00007380ff0477ac */ /* 0x000e220008000800 */
[----:B------:R-:W-:-:S02]  /*18870*/  LEA.HI.X.SX32 R13, R27, R50, 0x1, P2 ;  /* 0x000000321b0d7211 */ /* 0x000fc400010f0eff */
[----:B------:R-:W-:Y:S01]  /*18880*/  PRMT R25, R41, 0x7772, RZ ;  /* 0x0000777229197816 */ /* 0x000fe200000000ff */
[----:B------:R-:W-:Y:S01]  /*18890*/  IMAD R27, R48, 0x4, R27 ;  /* 0x00000004301b7824 */ /* 0x000fe200078e021b */
[C---:B------:R-:W-:Y:S02]  /*188a0*/  LOP3.LUT R20, R0.reuse, 0xd4, RZ, 0xfc, !PT ;  /* 0x000000d400147812 */ /* 0x040fe400078efcff */
[----:B-1----:R-:W-:Y:S02]  /*188b0*/  LOP3.LUT R15, R0, 0xd6, RZ, 0xfc, !PT ;  /* 0x000000d6000f7812 */ /* 0x002fe400078efcff */
[----:B------:R-:W-:Y:S01]  /*188c0*/  IADD3 R14, P6, PT, R2, R49, RZ ;  /* 0x00000031020e7210 */ /* 0x000fe20007fde0ff */
[----:B------:R1:W-:Y:S01]  /*188d0*/  @P4 STG.E.U8 desc[UR24][R12.64], R25 ;  /* 0x000000190c004986 */ /* 0x0003e2000c101118 */
[----:B---3--:R-:W-:Y:S01]  /*188e0*/  ISETP.LT.AND P4, PT, R15, UR5, !P0 ;  /* 0x000000050f007c0c */ /* 0x008fe2000c781270 */
[----:B----4-:R-:W-:Y:S01]  /*188f0*/  IMAD R23, R48, 0x2, R27 ;  /* 0x0000000230177824 */ /* 0x010fe200078e021b */
[----:B--2---:R-:W-:Y:S01]  /*18900*/  ISETP.LT.AND P2, PT, R20, UR6, !P0 ;  /* 0x0000000614007c0c */ /* 0x004fe2000c741270 */
[----:B------:R-:W2:Y:S01]  /*18910*/  LDCU UR5, c[0x0][0x39c] ;  /* 0x00007380ff0577ac */ /* 0x000ea20008000800 */
[----:B------:R-:W-:-:S02]  /*18920*/  LEA.HI.X.SX32 R15, R2, R50, 0x1, P6 ;  /* 0x00000032020f7211 */ /* 0x000fc400030f0eff */
[----:B------:R-:W-:Y:S01]  /*18930*/  PRMT R41, R41, 0x7773, RZ ;  /* 0x0000777329297816 */ /* 0x000fe200000000ff */
[----:B------:R-:W3:Y:S01]  /*18940*/  LDCU UR6, c[0x0][0x39c] ;  /* 0x00007380ff0677ac */ /* 0x000ee20008000800 */
[CC--:B------:R-:W-:Y:S02]  /*18950*/  IADD3 R20, P6, PT, R27.reuse, R49.reuse, RZ ;  /* 0x000000311b147210 */ /* 0x0c0fe40007fde0ff */
[----:B------:R-:W-:Y:S01]  /*18960*/  LOP3.LUT R2, R0, 0xd8, RZ, 0xfc, !PT ;  /* 0x000000d800027812 */ /* 0x000fe200078efcff */
[----:B------:R4:W-:Y:S01]  /*18970*/  @P3 STG.E.U8 desc[UR24][R14.64], R41 ;  /* 0x000000290e003986 */ /* 0x0009e2000c101118 */
[----:B------:R-:W-:Y:S02]  /*18980*/  LEA.HI.X.SX32 R21, R27, R50, 0x1, P6 ;  /* 0x000000321b157211 */ /* 0x000fe400030f0eff */
[----:B-1----:R-:W-:Y:S02]  /*18990*/  IADD3 R12, P6, PT, R23, R49, RZ ;  /* 0x00000031170c7210 */ /* 0x002fe40007fde0ff */
[----:B------:R-:W-:-:S02]  /*189a0*/  PRMT R27, R42, 0x7770, RZ ;  /* 0x000077702a1b7816 */ /* 0x000fc400000000ff */
[----:B------:R-:W-:Y:S01]  /*189b0*/  ISETP.LT.AND P3, PT, R2, UR7, !P0 ;  /* 0x0000000702007c0c */ /* 0x000fe2000c761270 */
[----:B------:R-:W-:Y:S02]  /*189c0*/  VIADD R51, R3, 0xde ;  /* 0x000000de03337836 */ /* 0x000fe40000000000 */
[----:B----4-:R-:W-:Y:S01]  /*189d0*/  IMAD R15, R48, 0x2, R23 ;  /* 0x00000002300f7824 */ /* 0x010fe200078e0217 */
[----:B------:R-:W-:Y:S01]  /*189e0*/  LEA.HI.X.SX32 R13, R23, R50, 0x1, P6 ;  /* 0x00000032170d7211 */ /* 0x000fe200030f0eff */
[----:B------:R1:W-:Y:S01]  /*189f0*/  @P5 STG.E.U8 desc[UR24][R20.64], R27 ;  /* 0x0000001b14005986 */ /* 0x0003e2000c101118 */
[----:B------:R-:W-:Y:S01]  /*18a00*/  LOP3.LUT R2, R0, 0xda, RZ, 0xfc, !PT ;  /* 0x000000da00027812 */ /* 0x000fe200078efcff */
[----:B------:R-:W4:Y:S01]  /*18a10*/  LDCU UR7, c[0x0][0x39c] ;  /* 0x00007380ff0777ac */ /* 0x000f220008000800 */
[----:B------:R-:W-:Y:S02]  /*18a20*/  IADD3 R22, P6, PT, R15, R49, RZ ;  /* 0x000000310f167210 */ /* 0x000fe40007fde0ff */
[----:B------:R-:W-:-:S02]  /*18a30*/  PRMT R25, R42, 0x7771, RZ ;  /* 0x000077712a197816 */ /* 0x000fc400000000ff */
[----:B0-----:R-:W-:Y:S01]  /*18a40*/  ISETP.LT.AND P5, PT, R2, UR4, !P0 ;  /* 0x0000000402007c0c */ /* 0x001fe2000c7a1270 */
[----:B------:R-:W0:Y:S01]  /*18a50*/  LDCU UR4, c[0x0][0x39c] ;  /* 0x00007380ff0477ac */ /* 0x000e220008000800 */
[----:B------:R-:W-:Y:S01]  /*18a60*/  LEA.HI.X.SX32 R23, R15, R50, 0x1, P6 ;  /* 0x000000320f177211 */ /* 0x000fe200030f0eff */
[----:B------:R-:W-:Y:S01]  /*18a70*/  IMAD R15, R48, 0x2, R15 ;  /* 0x00000002300f7824 */ /* 0x000fe200078e020f */
[----:B------:R-:W-:Y:S02]  /*18a80*/  PRMT R37, R42, 0x7772, RZ ;  /* 0x000077722a257816 */ /* 0x000fe400000000ff */
[----:B------:R-:W-:Y:S01]  /*18a90*/  LOP3.LUT R2, R0, 0xdc, RZ, 0xfc, !PT ;  /* 0x000000dc00027812 */ /* 0x000fe200078efcff */
[----:B------:R5:W-:Y:S03]  /*18aa0*/  @P1 STG.E.U8 desc[UR24][R12.64], R25 ;  /* 0x000000190c001986 */ /* 0x000be6000c101118 */
[----:B--2---:R-:W-:Y:S01]  /*18ab0*/  ISETP.LT.AND P1, PT, R2, UR5, !P0 ;  /* 0x0000000502007c0c */ /* 0x004fe2000c721270 */
[----:B------:R2:W-:Y:S01]  /*18ac0*/  @P2 STG.E.U8 desc[UR24][R22.64], R37 ;  /* 0x0000002516002986 */ /* 0x0005e2000c101118 */
[----:B------:R-:W0:Y:S01]  /*18ad0*/  LDCU UR5, c[0x0][0x39c] ;  /* 0x00007380ff0577ac */ /* 0x000e220008000800 */
[----:B-1----:R-:W-:Y:S01]  /*18ae0*/  IADD3 R20, P2, PT, R15, R49, RZ ;  /* 0x000000310f147210 */ /* 0x002fe20007f5e0ff */
[----:B------:R-:W-:-:S03]  /*18af0*/  IMAD R27, R48, 0x2, R15 ;  /* 0x00000002301b7824 */ /* 0x000fc600078e020f */
[----:B------:R-:W-:Y:S02]  /*18b00*/  LEA.HI.X.SX32 R21, R15, R50, 0x1, P2 ;  /* 0x000000320f157211 */ /* 0x000fe400010f0eff */
[----:B------:R-:W1:Y:S01]  /*18b10*/  LDS.128 R12, [R160] ;  /* 0x00000000a00c7984 */ /* 0x000e620000000c00 */
[----:B------:R-:W-:Y:S02]  /*18b20*/  LOP3.LUT R2, R0, 0xe0, RZ, 0xfc, !PT ;  /* 0x000000e000027812 */ /* 0x000fe400078efcff */
[----:B------:R-:W-:Y:S01]  /*18b30*/  IADD3 R24, P2, PT, R27, R49, RZ ;  /* 0x000000311b187210 */ /* 0x000fe20007f5e0ff */
[----:B------:R-:W1:Y:S01]  /*18b40*/  LDS.128 R160, [R160+0x800] ;  /* 0x00080000a0a07984 */ /* 0x000e620000000c00 */
[----:B---3--:R-:W-:Y:S01]  /*18b50*/  ISETP.LT.AND P6, PT, R2, UR6, !P0 ;  /* 0x0000000602007c0c */ /* 0x008fe2000c7c1270 */
[----:B------:R-:W3:Y:S01]  /*18b60*/  LDCU UR6, c[0x0][0x39c] ;  /* 0x00007380ff0677ac */ /* 0x000ee20008000800 */
[----:B------:R-:W-:Y:S02]  /*18b70*/  LOP3.LUT R2, R0, 0xe2, RZ, 0xfc, !PT ;  /* 0x000000e200027812 */ /* 0x000fe400078efcff */
[----:B------:R-:W-:-:S02]  /*18b80*/  PRMT R41, R42, 0x7773, RZ ;  /* 0x000077732a297816 */ /* 0x000fc400000000ff */
[----:B------:R-:W-:Y:S02]  /*18b90*/  PRMT R39, R43, 0x7770, RZ ;  /* 0x000077702b277816 */ /* 0x000fe400000000ff */
[----:B-----5:R-:W-:Y:S01]  /*18ba0*/  LEA.HI.X.SX32 R25, R27, R50, 0x1, P2 ;  /* 0x000000321b197211 */ /* 0x020fe200010f0eff */
[----:B------:R-:W-:Y:S01]  /*18bb0*/  IMAD R27, R48, 0x2, R27 ;  /* 0x00000002301b7824 */ /* 0x000fe200078e021b */
[----:B0-----:R-:W-:Y:S01]  /*18bc0*/  ISETP.LT.AND P2, PT, R2, UR5, !P0 ;  /* 0x0000000502007c0c */ /* 0x001fe2000c741270 */
[----:B------:R0:W-:Y:S01]  /*18bd0*/  @P4 STG.E.U8 desc[UR24][R20.64], R41 ;  /* 0x0000002914004986 */ /* 0x0001e2000c101118 */
[----:B------:R-:W5:Y:S01]  /*18be0*/  LDCU UR5, c[0x0][0x39c] ;  /* 0x00007380ff0577ac */ /* 0x000f620008000800 */
[----:B--2---:R-:W-:Y:S02]  /*18bf0*/  IMAD R37, R48, 0x2, R27 ;  /* 0x0000000230257824 */ /* 0x004fe400078e021b */
[----:B------:R2:W-:Y:S01]  /*18c00*/  @P3 STG.E.U8 desc[UR24][R24.64], R39 ;  /* 0x0000002718003986 */ /* 0x0005e2000c101118 */
[----:B------:R-:W-:Y:S01]  /*18c10*/  IADD3 R22, P3, PT, R27, R49, RZ ;  /* 0x000000311b167210 */ /* 0x000fe20007f7e0ff */
[----:B------:R-:W-:-:S03]  /*18c20*/  IMAD R2, R51, R48, RZ ;  /* 0x0000003033027224 */ /* 0x000fc600078e02ff */
[-C--:B------:R-:W-:Y:S02]  /*18c30*/  LEA.HI.X.SX32 R23, R27, R50.reuse, 0x1, P3 ;  /* 0x000000321b177211 */ /* 0x080fe400018f0eff */
[----:B------:R-:W-:Y:S02]  /*18c40*/  PRMT R27, R43, 0x7771, RZ ;  /* 0x000077712b1b7816 */ /* 0x000fe400000000ff */
[----:B0-----:R-:W-:Y:S02]  /*18c50*/  IADD3 R20, P4, PT, R37, R49, RZ ;  /* 0x0000003125147210 */ /* 0x001fe40007f9e0ff */
[----:B------:R-:W-:Y:S01]  /*18c60*/  ISETP.LT.AND P3, PT, R51, UR4, !P0 ;  /* 0x0000000433007c0c */ /* 0x000fe2000c761270 */
[----:B------:R-:W0:Y:S01]  /*18c70*/  LDCU UR4, c[0x0][0x39c] ;  /* 0x00007380ff0477ac */ /* 0x000e220008000800 */
[----:B------:R-:W-:Y:S01]  /*18c80*/  LOP3.LUT R26, R0, 0xe4, RZ, 0xfc, !PT ;  /* 0x000000e4001a7812 */ /* 0x000fe200078efcff */
[----:B------:R0:W-:Y:S01]  /*18c90*/  @P5 STG.E.U8 desc[UR24][R22.64], R27 ;  /* 0x0000001b16005986 */ /* 0x0001e2000c101118 */
[----:B------:R-:W-:-:S02]  /*18ca0*/  LEA.HI.X.SX32 R21, R37, R50, 0x1, P4 ;  /* 0x0000003225157211 */ /* 0x000fc400020f0eff */
[C---:B--2---:R-:W-:Y:S02]  /*18cb0*/  PRMT R39, R43.reuse, 0x7773, RZ ;  /* 0x000077732b277816 */ /* 0x044fe400000000ff */
[-C--:B------:R-:W-:Y:S02]  /*18cc0*/  IADD3 R24, P4, PT, R2, R49.reuse, RZ ;  /* 0x0000003102187210 */ /* 0x080fe40007f9e0ff */
[----:B------:R-:W-:Y:S02]  /*18cd0*/  PRMT R43, R43, 0x7772, RZ ;  /* 0x000077722b2b7816 */ /* 0x000fe400000000ff */
[----:B---3--:R-:W-:Y:S01]  /*18ce0*/  ISETP.LT.AND P5, PT, R26, UR6, !P0 ;  /* 0x000000061a007c0c */ /* 0x008fe2000c7a1270 */
[----:B------:R-:W2:Y:S01]  /*18cf0*/  LDCU UR6, c[0x0][0x39c] ;  /* 0x00007380ff0677ac */ /* 0x000ea20008000800 */
[----:B------:R-:W-:Y:S01]  /*18d00*/  LOP3.LUT R26, R0, 0xe6, RZ, 0xfc, !PT ;  /* 0x000000e6001a7812 */ /* 0x000fe200078efcff */
[----:B------:R3:W-:Y:S01]  /*18d10*/  @P1 STG.E.U8 desc[UR24][R20.64], R43 ;  /* 0x0000002b14001986 */ /* 0x0007e2000c101118 */
[----:B------:R-:W-:Y:S01]  /*18d20*/  LEA.HI.X.SX32 R25, R2, R50, 0x1, P4 ;  /* 0x0000003202197211 */ /* 0x000fe200020f0eff */
[----:B------:R-:W-:Y:S01]  /*18d30*/  IMAD R37, R48, 0x4, R37 ;  /* 0x0000000430257824 */ /* 0x000fe200078e0225 */
[----:B-----5:R-:W-:Y:S01]  /*18d40*/  ISETP.LT.AND P1, PT, R26, UR5, !P0 ;  /* 0x000000051a007c0c */ /* 0x020fe2000c721270 */
[----:B------:R-:W5:Y:S02]  /*18d50*/  LDCU UR5, c[0x0][0x39c] ;  /* 0x00007380ff0577ac */ /* 0x000f640008000800 */
[----:B------:R2:W-:Y:S01]  /*18d60*/  @P3 STG.E.U8 desc[UR24][R24.64], R39 ;  /* 0x0000002718003986 */ /* 0x0005e2000c101118 */
[----:B0-----:R-:W-:Y:S01]  /*18d70*/  IMAD R27, R48, 0x2, R37 ;  /* 0x00000002301b7824 */ /* 0x001fe200078e0225 */
[----:B------:R-:W-:-:S02]  /*18d80*/  IADD3 R22, P3, PT, R37, R49, RZ ;  /* 0x0000003125167210 */ /* 0x000fc40007f7e0ff */
[----:B------:R-:W-:Y:S02]  /*18d90*/  LOP3.LUT R2, R0, 0xe8, RZ, 0xfc, !PT ;  /* 0x000000e800027812 */ /* 0x000fe400078efcff */
[-C--:B------:R-:W-:Y:S02]  /*18da0*/  LEA.HI.X.SX32 R23, R37, R50.reuse, 0x1, P3 ;  /* 0x0000003225177211 */ /* 0x080fe400018f0eff */
[----:B-1----:R-:W-:Y:S02]  /*18db0*/  PRMT R41, R12, 0x7770, RZ ;  /* 0x000077700c297816 */ /* 0x002fe400000000ff */
[C---:B---3--:R-:W-:Y:S02]  /*18dc0*/  IADD3 R20, P4, PT, R27.reuse, R49, RZ ;  /* 0x000000311b147210 */ /* 0x048fe40007f9e0ff */
[----:B------:R-:W-:Y:S01]  /*18dd0*/  ISETP.LT.AND P3, PT, R2, UR4, !P0 ;  /* 0x0000000402007c0c */ /* 0x000fe2000c761270 */
[----:B------:R0:W-:Y:S01]  /*18de0*/  @P6 STG.E.U8 desc[UR24][R22.64], R41 ;  /* 0x0000002916006986 */ /* 0x0001e2000c101118 */
[----:B------:R-:W-:Y:S01]  /*18df0*/  LOP3.LUT R2, R0, 0xea, RZ, 0xfc, !PT ;  /* 0x000000ea00027812 */ /* 0x000fe200078efcff */
[----:B------:R-:W1:Y:S01]  /*18e00*/  LDCU UR4, c[0x0][0x39c] ;  /* 0x00007380ff0477ac */ /* 0x000e620008000800 */
[----:B------:R-:W-:Y:S01]  /*18e10*/  LEA.HI.X.SX32 R21, R27, R50, 0x1, P4 ;  /* 0x000000321b157211 */ /* 0x000fe200020f0eff */
[----:B------:R-:W-:Y:S01]  /*18e20*/  IMAD R27, R48, 0x2, R27 ;  /* 0x00000002301b7824 */ /* 0x000fe200078e021b */
[----:B------:R-:W-:-:S02]  /*18e30*/  PRMT R43, R12, 0x7771, RZ ;  /* 0x000077710c2b7816 */ /* 0x000fc400000000ff */
[----:B--2---:R-:W-:Y:S01]  /*18e40*/  ISETP.LT.AND P6, PT, R2, UR6, !P0 ;  /* 0x0000000602007c0c */ /* 0x004fe2000c7c1270 */
[----:B------:R-:W-:Y:S01]  /*18e50*/  IMAD R37, R48, 0x2, R27 ;  /* 0x0000000230257824 */ /* 0x000fe200078e021b */
[----:B------:R-:W-:Y:S01]  /*18e60*/  LOP3.LUT R2, R0, 0xec, RZ, 0xfc, !PT ;  /* 0x000000ec00027812 */ /* 0x000fe200078efcff */
[----:B------:R2:W-:Y:S01]  /*18e70*/  @P2 STG.E.U8 desc[UR24][R20.64], R43 ;  /* 0x0000002b14002986 */ /* 0x0005e2000c101118 */
[CC--:B------:R-:W-:Y:S01]  /*18e80*/  IADD3 R24, P4, PT, R27.reuse, R49.reuse, RZ ;  /* 0x000000311b187210 */ /* 0x0c0fe20007f9e0ff */
[----:B------:R-:W3:Y:S01]  /*18e90*/  LDCU UR6, c[0x0][0x39c] ;  /* 0x00007380ff0677ac */ /* 0x000ee20008000800 */
[----:B-----5:R-:W-:Y:S01]  /*18ea0*/  ISETP.LT.AND P2, PT, R2, UR5, !P0 ;  /* 0x0000000502007c0c */ /* 0x020fe2000c741270 */
[----:B------:R-:W5:Y:S01]  /*18eb0*/  LDCU UR5, c[0x0][0x39c] ;  /* 0x00007380ff0577ac */ /* 0x000f620008000800 */
        /* <DEDUP_REMOVED lines=8> */
[----:B-1----:R-:W-:Y:S01]  /*18f40*/  ISETP.LT.AND P4, PT, R2, UR4, !P0 ;  /* 0x0000000402007c0c */ /* 0x002fe2000c781270 */
[----:B------:R-:W1:Y:S01]  /*18f50*/  LDCU UR4, c[0x0][0x39c] ;  /* 0x00007380ff0477ac */ /* 0x000e620008000800 */
[----:B------:R-:W-:Y:S01]  /*18f60*/  IMAD R27, R48, 0x2, R37 ;  /* 0x00000002301b7824 */ /* 0x000fe200078e0225 */
[----:B------:R3:W-:Y:S01]  /*18f70*/  @P1 STG.E.U8 desc[UR24][R22.64], R39 ;  /* 0x0000002716001986 */ /* 0x0007e2000c101118 */
[----:B--2---:R-:W-:-:S02]  /*18f80*/  IADD3 R20, P1, PT, R37, R49, RZ ;  /* 0x0000003125147210 */ /* 0x004fc40007f3e0ff */
[----:B------:R-:W-:Y:S02]  /*18f90*/  LOP3.LUT R2, R0, 0xf2, RZ, 0xfc, !PT ;  /* 0x000000f200027812 */ /* 0x000fe400078efcff */
[-C--:B------:R-:W-:Y:S02]  /*18fa0*/  LEA.HI.X.SX32 R21, R37, R50.reuse, 0x1, P1 ;  /* 0x0000003225157211 */ /* 0x080fe400008f0eff */
[----:B-----5:R-:W-:Y:S01]  /*18fb0*/  ISETP.LT.AND P1, PT, R2, UR5, !P0 ;  /* 0x0000000502007c0c */ /* 0x020fe2000c721270 */
[----:B------:R-:W2:Y:S01]  /*18fc0*/  LDCU UR5, c[0x0][0x39c] ;  /* 0x00007380ff0577ac */ /* 0x000ea20008000800 */
[----:B0-----:R-:W-:Y:S02]  /*18fd0*/  IADD3 R24, P5, PT, R27, R49, RZ ;  /* 0x000000311b187210 */ /* 0x001fe40007fbe0ff */
[----:B------:R-:W-:Y:S02]  /*18fe0*/  PRMT R37, R13, 0x7770, RZ ;  /* 0x000077700d257816 */ /* 0x000fe400000000ff */
[----:B------:R-:W-:Y:S01]  /*18ff0*/  LEA.HI.X.SX32 R25, R27, R50, 0x1, P5 ;  /* 0x000000321b197211 */ /* 0x000fe200028f0eff */
[----:B------:R-:W-:Y:S01]  /*19000*/  IMAD R27, R48, 0x2, R27 ;  /* 0x00000002301b7824 */ /* 0x000fe200078e021b */
[----:B---3--:R-:W-:Y:S01]  /*19010*/  PRMT R39, R13, 0x7771, RZ ;  /* 0x000077710d277816 */ /* 0x008fe200000000ff */
[----:B------:R-:W-:Y:S01]  /*19020*/  VIADD R23, R3, 0xee ;  /* 0x000000ee03177836 */ /* 0x000fe20000000000 */
[----:B------:R0:W-:Y:S01]  /*19030*/  @P3 STG.E.U8 desc[UR24][R20.64], R37 ;  /* 0x0000002514003986 */ /* 0x0001e2000c101118 */
[----:B------:R-:W-:-:S02]  /*19040*/  LOP3.LUT R12, R0, 0xf4, RZ, 0xfc, !PT ;  /* 0x000000f4000c7812 */ /* 0x000fc400078efcff */
[-C--:B------:R-:W-:Y:S01]  /*19050*/  IADD3 R22, P3, PT, R27, R49.reuse, RZ ;  /* 0x000000311b167210 */ /* 0x080fe20007f7e0ff */
[C---:B------:R-:W-:Y:S01]  /*19060*/  IMAD R2, R23.reuse, R48, RZ ;  /* 0x0000003017027224 */ /* 0x040fe200078e02ff */
[----:B------:R3:W-:Y:S01]  /*19070*/  @P6 STG.E.U8 desc[UR24][R24.64], R39 ;  /* 0x0000002718006986 */ /* 0x0007e2000c101118 */
[----:B-1----:R-:W-:Y:S01]  /*19080*/  ISETP.LT.AND P6, PT, R23, UR4, !P0 ;  /* 0x0000000417007c0c */ /* 0x002fe2000c7c1270 */
[----:B------:R-:W1:Y:S01]  /*19090*/  LDCU UR4, c[0x0][0x39c] ;  /* 0x00007380ff0477ac */ /* 0x000e620008000800 */
[----:B------:R-:W-:Y:S01]  /*190a0*/  LEA.HI.X.SX32 R23, R27, R50, 0x1, P3 ;  /* 0x000000321b177211 */ /* 0x000fe200018f0eff */
[----:B------:R-:W-:Y:S01]  /*190b0*/  IMAD R27, R48, 0x4, R27 ;  /* 0x00000004301b7824 */ /* 0x000fe200078e021b */
[----:B------:R-:W-:Y:S01]  /*190c0*/  ISETP.LT.AND P3, PT, R12, UR6, !P0 ;  /* 0x000000060c007c0c */ /* 0x000fe2000c761270 */
[----:B------:R-:W5:Y:S01]  /*190d0*/  LDCU UR6, c[0x0][0x39c] ;  /* 0x00007380ff0677ac */ /* 0x000f620008000800 */
[----:B0-----:R-:W-:Y:S02]  /*190e0*/  PRMT R37, R13, 0x7772, RZ ;  /* 0x000077720d257816 */ /* 0x001fe400000000ff */
[----:B------:R-:W-:-:S02]  /*190f0*/  IADD3 R20, P5, PT, R2, R49, RZ ;  /* 0x0000003102147210 */ /* 0x000fc40007fbe0ff */
[----:B------:R-:W-:Y:S01]  /*19100*/  LOP3.LUT R12, R0, 0xf6, RZ, 0xfc, !PT ;  /* 0x000000f6000c7812 */ /* 0x000fe200078efcff */
[----:B------:R0:W-:Y:S01]  /*19110*/  @P2 STG.E.U8 desc[UR24][R22.64], R37 ;  /* 0x0000002516002986 */ /* 0x0001e2000c101118 */
[-C--:B------:R-:W-:Y:S02]  /*19120*/  LEA.HI.X.SX32 R21, R2, R50.reuse, 0x1, P5 ;  /* 0x0000003202157211 */ /* 0x080fe400028f0eff */
[----:B--2---:R-:W-:Y:S01]  /*19130*/  ISETP.LT.AND P5, PT, R12, UR5, !P0 ;  /* 0x000000050c007c0c */ /* 0x004fe2000c7a1270 */
[----:B------:R-:W2:Y:S01]  /*19140*/  LDCU UR5, c[0x0][0x39c] ;  /* 0x00007380ff0577ac */ /* 0x000ea20008000800 */
[----:B------:R-:W-:Y:S02]  /*19150*/  IADD3 R12, P2, PT, R27, R49, RZ ;  /* 0x000000311b0c7210 */ /* 0x000fe40007f5e0ff */
[----:B---3--:R-:W-:Y:S02]  /*19160*/  PRMT R25, R13, 0x7773, RZ ;  /* 0x000077730d197816 */ /* 0x008fe400000000ff */
[----:B------:R-:W-:Y:S01]  /*19170*/  LEA.HI.X.SX32 R13, R27, R50, 0x1, P2 ;  /* 0x000000321b0d7211 */ /* 0x000fe200010f0eff */
[----:B------:R-:W-:-:S02]  /*19180*/  IMAD R27, R48, 0x2, R27 ;  /* 0x00000002301b7824 */ /* 0x000fc400078e021b */
[----:B------:R3:W-:Y:S01]  /*19190*/  @P6 STG.E.U8 desc[UR24][R20.64], R25 ;  /* 0x0000001914006986 */ /* 0x0007e2000c101118 */
[----:B0-----:R-:W-:Y:S02]  /*191a0*/  PRMT R37, R14, 0x7770, RZ ;  /* 0x000077700e257816 */ /* 0x001fe400000000ff */
[----:B------:R-:W-:-:S03]  /*191b0*/  LOP3.LUT R2, R0, 0xf8, RZ, 0xfc, !PT ;  /* 0x000000f800027812 */ /* 0x000fc600078efcff */
[----:B------:R0:W-:Y:S01]  /*191c0*/  @P4 STG.E.U8 desc[UR24][R12.64], R37 ;  /* 0x000000250c004986 */ /* 0x0001e2000c101118 */
[----:B-1----:R-:W-:Y:S01]  /*191d0*/  ISETP.LT.AND P2, PT, R2, UR4, !P0 ;  /* 0x0000000402007c0c */ /* 0x002fe2000c741270 */
[----:B------:R-:W1:Y:S01]  /*191e0*/  LDCU UR4, c[0x0][0x39c] ;  /* 0x00007380ff0477ac */ /* 0x000e620008000800 */
[----:B---3--:R-:W-:Y:S01]  /*191f0*/  IMAD R25, R48, 0x2, R27 ;  /* 0x0000000230197824 */ /* 0x008fe200078e021b */
[-C--:B------:R-:W-:Y:S02]  /*19200*/  IADD3 R22, P4, PT, R27, R49.reuse, RZ ;  /* 0x000000311b167210 */ /* 0x080fe40007f9e0ff */
[----:B------:R-:W-:Y:S02]  /*19210*/  LOP3.LUT R2, R0, 0xfa, RZ, 0xfc, !PT ;  /* 0x000000fa00027812 */ /* 0x000fe400078efcff */
[----:B------:R-:W-:Y:S02]  /*19220*/  IADD3 R20, P6, PT, R25, R49, RZ ;  /* 0x0000003119147210 */ /* 0x000fe40007fde0ff */
[----:B------:R-:W-:-:S02]  /*19230*/  LEA.HI.X.SX32 R23, R27, R50, 0x1, P4 ;  /* 0x000000321b177211 */ /* 0x000fc400020f0eff */
[----:B------:R-:W-:Y:S01]  /*19240*/  LEA.HI.X.SX32 R21, R25, R50, 0x1, P6 ;  /* 0x0000003219157211 */ /* 0x000fe200030f0eff */
[----:B------:R-:W-:Y:S01]  /*19250*/  IMAD R25, R48, 0x2, R25 ;  /* 0x0000000230197824 */ /* 0x000fe200078e0219 */
[----:B--2---:R-:W-:Y:S01]  /*19260*/  ISETP.LT.AND P4, PT, R2, UR5, !P0 ;  /* 0x0000000502007c0c */ /* 0x004fe2000c781270 */
[----:B------:R-:W2:Y:S01]  /*19270*/  LDCU UR5, c[0x0][0x39c] ;  /* 0x00007380ff0577ac */ /* 0x000ea20008000800 */
[----:B------:R-:W-:Y:S01]  /*19280*/  PRMT R39, R14, 0x7771, RZ ;  /* 0x000077710e277816 */ /* 0x000fe200000000ff */
[----:B------:R-:W-:Y:S01]  /*19290*/  IMAD R27, R48, 0x2, R25 ;  /* 0x00000002301b7824 */ /* 0x000fe200078e0219 */
[----:B------:R-:W-:Y:S02]  /*192a0*/  LOP3.LUT R2, R0, 0xfc, RZ, 0xfc, !PT ;  /* 0x000000fc00027812 */ /* 0x000fe400078efcff */
[----:B0-----:R-:W-:Y:S01]  /*192b0*/  IADD3 R12, P6, PT, R25, R49, RZ ;  /* 0x00000031190c7210 */ /* 0x001fe20007fde0ff */
[----:B------:R0:W-:Y:S01]  /*192c0*/  @P1 STG.E.U8 desc[UR24][R22.64], R39 ;  /* 0x0000002716001986 */ /* 0x0001e2000c101118 */
[----:B------:R-:W-:-:S02]  /*192d0*/  PRMT R37, R14, 0x7772, RZ ;  /* 0x000077720e257816 */ /* 0x000fc400000000ff */
[----:B-----5:R-:W-:Y:S01]  /*192e0*/  ISETP.LT.AND P1, PT, R2, UR6, !P0 ;  /* 0x0000000602007c0c */ /* 0x020fe2000c721270 */
[----:B------:R-:W3:Y:S01]  /*192f0*/  LDCU UR6, c[0x0][0x39c] ;  /* 0x00007380ff0677ac */ /* 0x000ee20008000800 */
[-C--:B------:R-:W-:Y:S02]  /*19300*/  LEA.HI.X.SX32 R13, R25, R50.reuse, 0x1, P6 ;  /* 0x00000032190d7211 */ /* 0x080fe400030f0eff */
[----:B------:R-:W-:Y:S01]  /*19310*/  LOP3.LUT R2, R0, 0x100, RZ, 0xfc, !PT ;  /* 0x0000010000027812 */ /* 0x000fe200078efcff */
[----:B------:R5:W-:Y:S01]  /*19320*/  @P3 STG.E.U8 desc[UR24][R20.64], R37 ;  /* 0x0000002514003986 */ /* 0x000be2000c101118 */
[-C--:B0-----:R-:W-:Y:S02]  /*19330*/  IADD3 R22, P6, PT, R27, R49.reuse, RZ ;  /* 0x000000311b167210 */ /* 0x081fe40007fde0ff */
[----:B------:R-:W-:Y:S02]  /*19340*/  PRMT R39, R14, 0x7773, RZ ;  /* 0x000077730e277816 */ /* 0x000fe400000000ff */
[----:B----4-:R-:W-:Y:S01]  /*19350*/  ISETP.LT.AND P3, PT, R2, UR7, !P0 ;  /* 0x0000000702007c0c */ /* 0x010fe2000c761270 */
[----:B------:R-:W-:Y:S01]  /*19360*/  VIADD R41, R3, 0xfe ;  /* 0x000000fe03297836 */ /* 0x000fe20000000000 */
[----:B------:R-:W-:Y:S01]  /*19370*/  LEA.HI.X.SX32 R23, R27, R50, 0x1, P6 ;  /* 0x000000321b177211 */ /* 0x000fe200030f0eff */
[----:B------:R-:W-:Y:S01]  /*19380*/  IMAD R27, R48, 0x2, R27 ;  /* 0x00000002301b7824 */ /* 0x000fe200078e021b */
[----:B-----5:R-:W-:Y:S01]  /*19390*/  PRMT R37, R15, 0x7770, RZ ;  /* 0x000077700f257816 */ /* 0x020fe200000000ff */
[----:B------:R0:W-:Y:S01]  /*193a0*/  @P5 STG.E.U8 desc[UR24][R12.64], R39 ;  /* 0x000000270c005986 */ /* 0x0001e2000c101118 */
[----:B------:R-:W-:Y:S01]  /*193b0*/  LOP3.LUT R2, R0, 0x102, RZ, 0xfc, !PT ;  /* 0x0000010200027812 */ /* 0x000fe200078efcff */
[----:B------:R-:W4:Y:S02]  /*193c0*/  LDCU UR7, c[0x0][0x39c] ;  /* 0x00007380ff0777ac */ /* 0x000f240008000800 */
[----:B------:R5:W-:Y:S01]  /*193d0*/  @P2 STG.E.U8 desc[UR24][R22.64], R37 ;  /* 0x0000002516002986 */ /* 0x000be2000c101118 */
[----:B--2---:R-:W-:Y:S01]  /*193e0*/  ISETP.LT.AND P5, PT, R2, UR5, !P0 ;  /* 0x0000000502007c0c */ /* 0x004fe2000c7a1270 */
[----:B------:R-:W2:Y:S01]  /*193f0*/  LDCU UR5, c[0x0][0x39c] ;  /* 0x00007380ff0577ac */ /* 0x000ea20008000800 */
[----:B------:R-:W-:Y:S01]  /*19400*/  IADD3 R20, P2, PT, R27, R49, RZ ;  /* 0x000000311b147210 */ /* 0x000fe20007f5e0ff */
[----:B------:R-:W-:-:S03]  /*19410*/  IMAD R25, R48, 0x2, R27 ;  /* 0x0000000230197824 */ /* 0x000fc600078e021b */
[----:B------:R-:W-:Y:S02]  /*19420*/  LEA.HI.X.SX32 R21, R27, R50, 0x1, P2 ;  /* 0x000000321b157211 */ /* 0x000fe400010f0eff */
[----:B------:R-:W-:Y:S01]  /*19430*/  PRMT R27, R15, 0x7771, RZ ;  /* 0x000077710f1b7816 */ /* 0x000fe200000000ff */
[----:B------:R-:W-:Y:S01]  /*19440*/  IMAD R2, R41, R48, RZ ;  /* 0x0000003029027224 */ /* 0x000fe200078e02ff */
[----:B------:R-:W-:Y:S02]  /*19450*/  LOP3.LUT R14, R0, 0x104, RZ, 0xfc, !PT ;  /* 0x00000104000e7812 */ /* 0x000fe400078efcff */
[----:B0-----:R-:W-:Y:S02]  /*19460*/  IADD3 R12, P6, PT, R25, R49, RZ ;  /* 0x00000031190c7210 */ /* 0x001fe40007fde0ff */
[----:B-1----:R-:W-:Y:S01]  /*19470*/  ISETP.LT.AND P2, PT, R41, UR4, !P0 ;  /* 0x0000000429007c0c */ /* 0x002fe2000c741270 */
[----:B------:R-:W0:Y:S01]  /*19480*/  LDCU UR4, c[0x0][0x39c] ;  /* 0x00007380ff0477ac */ /* 0x000e220008000800 */
[----:B------:R1:W-:Y:S01]  /*19490*/  @P4 STG.E.U8 desc[UR24][R20.64], R27 ;  /* 0x0000001b14004986 */ /* 0x0003e2000c101118 */
[----:B---3--:R-:W-:-:S02]  /*194a0*/  ISETP.LT.AND P4, PT, R14, UR6, !P0 ;  /* 0x000000060e007c0c */ /* 0x008fc4000c781270 */
[-C--:B------:R-:W-:Y:S01]  /*194b0*/  LEA.HI.X.SX32 R13, R25, R50.reuse, 0x1, P6 ;  /* 0x00000032190d7211 */ /* 0x080fe200030f0eff */
[----:B------:R-:W3:Y:S01]  /*194c0*/  LDCU UR6, c[0x0][0x39c] ;  /* 0x00007380ff0677ac */ /* 0x000ee20008000800 */
[-C--:B------:R-:W-:Y:S02]  /*194d0*/  IADD3 R14, P6, PT, R2, R49.reuse, RZ ;  /* 0x00000031020e7210 */ /* 0x080fe40007fde0ff */
[C---:B------:R-:W-:Y:S02]  /*194e0*/  PRMT R39, R15.reuse, 0x7772, RZ ;  /* 0x000077720f277816 */ /* 0x040fe400000000ff */
[----:B-----5:R-:W-:Y:S02]  /*194f0*/  LOP3.LUT R22, R0, 0x106, RZ, 0xfc, !PT ;  /* 0x0000010600167812 */ /* 0x020fe400078efcff */
[----:B------:R-:W-:Y:S01]  /*19500*/  PRMT R37, R15, 0x7773, RZ ;  /* 0x000077730f257816 */ /* 0x000fe200000000ff */
[----:B------:R5:W-:Y:S01]  /*19510*/  @P1 STG.E.U8 desc[UR24][R12.64], R39 ;  /* 0x000000270c001986 */ /* 0x000be2000c101118 */
[----:B------:R-:W-:Y:S01]  /*19520*/  LEA.HI.X.SX32 R15, R2, R50, 0x1, P6 ;  /* 0x00000032020f7211 */ /* 0x000fe200030f0eff */
[----:B------:R-:W-:Y:S01]  /*19530*/  IMAD R25, R48, 0x4, R25 ;  /* 0x0000000430197824 */ /* 0x000fe200078e0219 */
[----:B--2---:R-:W-:Y:S01]  /*19540*/  ISETP.LT.AND P1, PT, R22, UR5, !P0 ;  /* 0x0000000516007c0c */ /* 0x004fe2000c721270 */
[----:B------:R-:W2:Y:S02]  /*19550*/  LDCU UR5, c[0x0][0x39c] ;  /* 0x00007380ff0577ac */ /* 0x000ea40008000800 */
[----:B------:R0:W-:Y:S01]  /*19560*/  @P2 STG.E.U8 desc[UR24][R14.64], R37 ;  /* 0x000000250e002986 */ /* 0x0001e2000c101118 */
[----:B------:R-:W-:Y:S01]  /*19570*/  IMAD R23, R48, 0x2, R25 ;  /* 0x0000000230177824 */ /* 0x000fe200078e0219 */
[----:B-1----:R-:W-:-:S02]  /*19580*/  IADD3 R20, P2, PT, R25, R49, RZ ;  /* 0x0000003119147210 */ /* 0x002fc40007f5e0ff */
[----:B------:R-:W-:Y:S02]  /*19590*/  LOP3.LUT R2, R0, 0x108, RZ, 0xfc, !PT ;  /* 0x0000010800027812 */ /* 0x000fe400078efcff */
[-C--:B------:R-:W-:Y:S02]  /*195a0*/  LEA.HI.X.SX32 R21, R25, R50.reuse, 0x1, P2 ;  /* 0x0000003219157211 */ /* 0x080fe400010f0eff */
[----:B------:R-:W-:Y:S02]  /*195b0*/  PRMT R27, R4, 0x7770, RZ ;  /* 0x00007770041b7816 */ /* 0x000fe400000000ff */
[C---:B-----5:R-:W-:Y:S02]  /*195c0*/  IADD3 R12, P6, PT, R23.reuse, R49, RZ ;  /* 0x00000031170c7210 */ /* 0x060fe40007fde0ff */
[----:B0-----:R-:W-:Y:S01]  /*195d0*/  ISETP.LT.AND P2, PT, R2, UR4, !P0 ;  /* 0x0000000402007c0c */ /* 0x001fe2000c741270 */
[----:B------:R0:W-:Y:S01]  /*195e0*/  @P3 STG.E.U8 desc[UR24][R20.64], R27 ;  /* 0x0000001b14003986 */ /* 0x0001e2000c101118 */
[----:B------:R-:W-:Y:S01]  /*195f0*/  LOP3.LUT R2, R0, 0x10a, RZ, 0xfc, !PT ;  /* 0x0000010a00027812 */ /* 0x000fe200078efcff */
[----:B------:R-:W1:Y:S01]  /*19600*/  LDCU UR4, c[0x0][0x39c] ;  /* 0x00007380ff0477ac */ /* 0x000e620008000800 */
        /* <DEDUP_REMOVED lines=9> */
[----:B--2---:R-:W-:Y:S01]  /*196a0*/  ISETP.LT.AND P5, PT, R2, UR5, !P0 ;  /* 0x0000000502007c0c */ /* 0x004fe2000c7a1270 */
[----:B------:R-:W2:Y:S01]  /*196b0*/  LDCU UR5, c[0x0][0x39c] ;  /* 0x00007380ff0577ac */ /* 0x000ea20008000800 */
        /* <DEDUP_REMOVED lines=12> */
[----:B---3--:R-:W-:-:S02]  /*19780*/  IADD3 R12, P1, PT, R25, R49, RZ ;  /* 0x00000031190c7210 */ /* 0x008fc40007f3e0ff */
[----:B------:R-:W-:Y:S02]  /*19790*/  LOP3.LUT R2, R0, 0x112, RZ, 0xfc, !PT ;  /* 0x0000011200027812 */ /* 0x000fe400078efcff */
[-C--:B------:R-:W-:Y:S02]  /*197a0*/  LEA.HI.X.SX32 R13, R25, R50.reuse, 0x1, P1 ;  /* 0x00000032190d7211 */ /* 0x080fe400008f0eff */
[----:B--2---:R-:W-:Y:S01]  /*197b0*/  ISETP.LT.AND P1, PT, R2, UR5, !P0 ;  /* 0x0000000502007c0c */ /* 0x004fe2000c721270 */
[----:B------:R-:W2:Y:S01]  /*197c0*/  LDCU UR5, c[0x0][0x39c] ;  /* 0x00007380ff0577ac */ /* 0x000ea20008000800 */
[----:B0-----:R-:W-:Y:S02]  /*197d0*/  IADD3 R14, P6, PT, R23, R49, RZ ;  /* 0x00000031170e7210 */ /* 0x001fe40007fde0ff */
[----:B------:R-:W-:Y:S02]  /*197e0*/  PRMT R25, R5, 0x7770, RZ ;  /* 0x0000777005197816 */ /* 0x000fe400000000ff */
[----:B------:R-:W-:Y:S01]  /*197f0*/  LEA.HI.X.SX32 R15, R23, R50, 0x1, P6 ;  /* 0x00000032170f7211 */ /* 0x000fe200030f0eff */
[----:B------:R-:W-:Y:S01]  /*19800*/  IMAD R23, R48, 0x2, R23 ;  /* 0x0000000230177824 */ /* 0x000fe200078e0217 */
[----:B----4-:R-:W-:Y:S01]  /*19810*/  PRMT R27, R5, 0x7771, RZ ;  /* 0x00007771051b7816 */ /* 0x010fe200000000ff */
        /* <DEDUP_REMOVED lines=10> */
[----:B-----5:R-:W-:Y:S01]  /*198c0*/  ISETP.LT.AND P2, PT, R4, UR6, !P0 ;  /* 0x0000000604007c0c */ /* 0x020fe2000c741270 */
[----:B------:R-:W4:Y:S01]  /*198d0*/  LDCU UR6, c[0x0][0x39c] ;  /* 0x00007380ff0677ac */ /* 0x000f220008000800 */
        /* <DEDUP_REMOVED lines=10> */
[----:B------:R-:W-:Y:S01]  /*19980*/  IMAD R23, R48, 0x2, R23 ;  /* 0x0000000230177824 */ /* 0x000fe200078e0217 */
[----:B0-----:R-:W-:-:S02]  /*19990*/  PRMT R25, R6, 0x7770, RZ ;  /* 0x0000777006197816 */ /* 0x001fc400000000ff */
[----:B------:R-:W-:Y:S01]  /*199a0*/  LOP3.LUT R2, R0, 0x118, RZ, 0xfc, !PT ;  /* 0x0000011800027812 */ /* 0x000fe200078efcff */
[----:B------:R-:W-:Y:S01]  /*199b0*/  IMAD R21, R48, 0x2, R23 ;  /* 0x0000000230157824 */ /* 0x000fe200078e0217 */
[----:B------:R0:W-:Y:S02]  /*199c0*/  @P3 STG.E.U8 desc[UR24][R12.64], R27 ;  /* 0x0000001b0c003986 */ /* 0x0001e4000c101118 */
[----:B-1----:R-:W-:Y:S01]  /*199d0*/  ISETP.LT.AND P3, PT, R2, UR4, !P0 ;  /* 0x0000000402007c0c */ /* 0x002fe2000c761270 */
[----:B------:R-:W1:Y:S01]  /*199e0*/  LDCU UR4, c[0x0][0x39c] ;  /* 0x00007380ff0477ac */ /* 0x000e620008000800 */
[----:B------:R3:W-:Y:S01]  /*199f0*/  @P4 STG.E.U8 desc[UR24][R4.64], R25 ;  /* 0x0000001904004986 */ /* 0x0007e2000c101118 */
[C---:B------:R-:W-:Y:S02]  /*19a00*/  IADD3 R14, P4, PT, R23.reuse, R49, RZ ;  /* 0x00000031170e7210 */ /* 0x040fe40007f9e0ff */
[----:B------:R-:W-:Y:S02]  /*19a10*/  LOP3.LUT R2, R0, 0x11a, RZ, 0xfc, !PT ;  /* 0x0000011a00027812 */ /* 0x000fe400078efcff */
[----:B------:R-:W-:-:S02]  /*19a20*/  LEA.HI.X.SX32 R15, R23, R50, 0x1, P4 ;  /* 0x00000032170f7211 */ /* 0x000fc400020f0eff */
        /* <DEDUP_REMOVED lines=8> */
[----:B---3--:R-:W-:Y:S01]  /*19ab0*/  IADD3 R4, P6, PT, R21, R49, RZ ;  /* 0x0000003115047210 */ /* 0x008fe20007fde0ff */
[----:B------:R2:W-:Y:S01]  /*19ac0*/  @P1 STG.E.U8 desc[UR24][R14.64], R27 ;  /* 0x0000001b0e001986 */ /* 0x0005e2000c101118 */
[----:B------:R-:W-:-:S02]  /*19ad0*/  PRMT R25, R6, 0x7772, RZ ;  /* 0x0000777206197816 */ /* 0x000fc400000000ff */
[----:B----4-:R-:W-:Y:S01]  /*19ae0*/  ISETP.LT.AND P1, PT, R2, UR6, !P0 ;  /* 0x0000000602007c0c */ /* 0x010fe2000c721270 */
[----:B------:R-:W3:Y:S01]  /*19af0*/  LDCU UR6, c[0x0][0x39c] ;  /* 0x00007380ff0677ac */ /* 0x000ee20008000800 */
[----:B------:R-:W-:Y:S02]  /*19b00*/  LOP3.LUT R2, R0, 0x120, RZ, 0xfc, !PT ;  /* 0x0000012000027812 */ /* 0x000fe400078efcff */
[-C--:B------:R-:W-:Y:S01]  /*19b10*/  LEA.HI.X.SX32 R5, R21, R50.reuse, 0x1, P6 ;  /* 0x0000003215057211 */ /* 0x080fe200030f0eff */
[----:B------:R4:W-:Y:S01]  /*19b20*/  @P2 STG.E.U8 desc[UR24][R12.64], R25 ;  /* 0x000000190c002986 */ /* 0x0009e2000c101118 */
[----:B------:R-:W-:Y:S02]  /*19b30*/  PRMT R37, R6, 0x7773, RZ ;  /* 0x0000777306257816 */ /* 0x000fe400000000ff */
[----:B--2---:R-:W-:Y:S02]  /*19b40*/  IADD3 R14, P6, PT, R23, R49, RZ ;  /* 0x00000031170e7210 */ /* 0x004fe40007fde0ff */
[----:B------:R-:W-:Y:S01]  /*19b50*/  ISETP.LT.AND P2, PT, R2, UR7, !P0 ;  /* 0x0000000702007c0c */ /* 0x000fe2000c741270 */
[----:B------:R2:W-:Y:S01]  /*19b60*/  @P5 STG.E.U8 desc[UR24][R4.64], R37 ;  /* 0x0000002504005986 */ /* 0x0005e2000c101118 */
[----:B------:R-:W-:Y:S01]  /*19b70*/  LOP3.LUT R2, R0, 0x122, RZ, 0xfc, !PT ;  /* 0x0000012200027812 */ /* 0x000fe200078efcff */
[----:B------:R-:W-:Y:S01]  /*19b80*/  VIADD R39, R3, 0x11e ;  /* 0x0000011e03277836 */ /* 0x000fe20000000000 */
[----:B------:R-:W-:Y:S01]  /*19b90*/  LEA.HI.X.SX32 R15, R23, R50, 0x1, P6 ;  /* 0x00000032170f7211 */ /* 0x000fe200030f0eff */
[----:B------:R-:W-:Y:S01]  /*19ba0*/  IMAD R23, R48, 0x2, R23 ;  /* 0x0000000230177824 */ /* 0x000fe200078e0217 */
[----:B----4-:R-:W-:Y:S01]  /*19bb0*/  PRMT R25, R7, 0x7770, RZ ;  /* 0x0000777007197816 */ /* 0x010fe200000000ff */
[----:B------:R-:W4:Y:S01]  /*19bc0*/  LDCU UR7, c[0x0][0x39c] ;  /* 0x00007380ff0777ac */ /* 0x000f220008000800 */
[----:B0-----:R-:W-:Y:S01]  /*19bd0*/  ISETP.LT.AND P5, PT, R2, UR5, !P0 ;  /* 0x0000000502007c0c */ /* 0x001fe2000c7a1270 */
[----:B------:R-:W-:-:S02]  /*19be0*/  IMAD R21, R48, 0x2, R23 ;  /* 0x0000000230157824 */ /* 0x000fc400078e0217 */
[----:B------:R0:W-:Y:S01]  /*19bf0*/  @P3 STG.E.U8 desc[UR24][R14.64], R25 ;  /* 0x000000190e003986 */ /* 0x0001e2000c101118 */
[----:B------:R-:W5:Y:S01]  /*19c00*/  LDCU UR5, c[0x0][0x39c] ;  /* 0x00007380ff0577ac */ /* 0x000f620008000800 */
[-C--:B------:R-:W-:Y:S02]  /*19c10*/  IADD3 R12, P3, PT, R23, R49.reuse, RZ ;  /* 0x00000031170c7210 */ /* 0x080fe40007f7e0ff */
[----:B------:R-:W-:Y:S02]  /*19c20*/  PRMT R27, R7, 0x7771, RZ ;  /* 0x00007771071b7816 */ /* 0x000fe400000000ff */
[----:B------:R-:W-:Y:S01]  /*19c30*/  LEA.HI.X.SX32 R13, R23, R50, 0x1, P3 ;  /* 0x00000032170d7211 */ /* 0x000fe200018f0eff */
[----:B------:R-:W-:Y:S01]  /*19c40*/  IMAD R2, R39, R48, RZ ;  /* 0x0000003027027224 */ /* 0x000fe200078e02ff */
[----:B------:R-:W-:Y:S02]  /*19c50*/  LOP3.LUT R6, R0, 0x124, RZ, 0xfc, !PT ;  /* 0x0000012400067812 */ /* 0x000fe400078efcff */
[----:B--2---:R-:W-:-:S02]  /*19c60*/  IADD3 R4, P6, PT, R21, R49, RZ ;  /* 0x0000003115047210 */ /* 0x004fc40007fde0ff */
[----:B-1----:R-:W-:Y:S01]  /*19c70*/  ISETP.LT.AND P3, PT, R39, UR4, !P0 ;  /* 0x0000000427007c0c */ /* 0x002fe2000c761270 */
[----:B------:R-:W1:Y:S01]  /*19c80*/  LDCU UR4, c[0x0][0x39c] ;  /* 0x00007380ff0477ac */ /* 0x000e620008000800 */
[----:B------:R2:W-:Y:S01]  /*19c90*/  @P4 STG.E.U8 desc[UR24][R12.64], R27 ;  /* 0x0000001b0c004986 */ /* 0x0005e2000c101118 */
[----:B---3--:R-:W-:Y:S02]  /*19ca0*/  ISETP.LT.AND P4, PT, R6, UR6, !P0 ;  /* 0x0000000606007c0c */ /* 0x008fe4000c781270 */
[----:B------:R-:W-:Y:S01]  /*19cb0*/  LEA.HI.X.SX32 R5, R21, R50, 0x1, P6 ;  /* 0x0000003215057211 */ /* 0x000fe200030f0eff */
[----:B------:R-:W3:Y:S01]  /*19cc0*/  LDCU UR6, c[0x0][0x39c] ;  /* 0x00007380ff0677ac */ /* 0x000ee20008000800 */
[----:B------:R-:W-:Y:S02]  /*19cd0*/  IADD3 R6, P6, PT, R2, R49, RZ ;  /* 0x0000003102067210 */ /* 0x000fe40007fde0ff */
[----:B0-----:R-:W-:Y:S02]  /*19ce0*/  PRMT R25, R7, 0x7772, RZ ;  /* 0x0000777207197816 */ /* 0x001fe400000000ff */
[----:B------:R-:W-:-:S02]  /*19cf0*/  LOP3.LUT R14, R0, 0x126, RZ, 0xfc, !PT ;  /* 0x00000126000e7812 */ /* 0x000fc400078efcff */
[----:B------:R-:W-:Y:S01]  /*19d00*/  PRMT R23, R7, 0x7773, RZ ;  /* 0x0000777307177816 */ /* 0x000fe200000000ff */
[----:B------:R0:W-:Y:S01]  /*19d10*/  @P1 STG.E.U8 desc[UR24][R4.64], R25 ;  /* 0x0000001904001986 */ /* 0x0001e2000c101118 */
[----:B------:R-:W-:Y:S01]  /*19d20*/  LEA.HI.X.SX32 R7, R2, R50, 0x1, P6 ;  /* 0x0000003202077211 */ /* 0x000fe200030f0eff */
[----:B------:R-:W-:Y:S01]  /*19d30*/  IMAD R21, R48, 0x4, R21 ;  /* 0x0000000430157824 */ /* 0x000fe200078e0215 */
[----:B-----5:R-:W-:Y:S01]  /*19d40*/  ISETP.LT.AND P1, PT, R14, UR5, !P0 ;  /* 0x000000050e007c0c */ /* 0x020fe2000c721270 */
[----:B------:R-:W5:Y:S02]  /*19d50*/  LDCU UR5, c[0x0][0x39c] ;  /* 0x00007380ff0577ac */ /* 0x000f640008000800 */
[----:B------:R1:W-:Y:S01]  /*19d60*/  @P3 STG.E.U8 desc[UR24][R6.64], R23 ;  /* 0x0000001706003986 */ /* 0x0003e2000c101118 */
[----:B------:R-:W-:Y:S01]  /*19d70*/  IMAD R15, R48, 0x2, R21 ;  /* 0x00000002300f7824 */ /* 0x000fe200078e0215 */
[----:B--2---:R-:W-:Y:S02]  /*19d80*/  IADD3 R12, P3, PT, R21, R49, RZ ;  /* 0x00000031150c7210 */ /* 0x004fe40007f7e0ff */
[----:B------:R-:W-:-:S02]  /*19d90*/  LOP3.LUT R2, R0, 0x128, RZ, 0xfc, !PT ;  /* 0x0000012800027812 */ /* 0x000fc400078efcff */
[-C--:B------:R-:W-:Y:S02]  /*19da0*/  LEA.HI.X.SX32 R13, R21, R50.reuse, 0x1, P3 ;  /* 0x00000032150d7211 */ /* 0x080fe400018f0eff */
[----:B------:R-:W-:Y:S02]  /*19db0*/  PRMT R37, R28, 0x7770, RZ ;  /* 0x000077701c257816 */ /* 0x000fe400000000ff */
[C---:B0-----:R-:W-:Y:S02]  /*19dc0*/  IADD3 R4, P6, PT, R15.reuse, R49, RZ ;  /* 0x000000310f047210 */ /* 0x041fe40007fde0ff */
[----:B-1----:R-:W-:Y:S01]  /*19dd0*/  ISETP.LT.AND P3, PT, R2, UR4, !P0 ;  /* 0x0000000402007c0c */ /* 0x002fe2000c761270 */
        /* <DEDUP_REMOVED lines=36> */
[----:B------:R0:W-:Y:S01]  /*1a020*/  @P3 STG.E.U8 desc[UR24][R4.64], R21 ;  /* 0x0000001504003986 */ /* 0x0001e2000c101118 */
[----:B------:R-:W-:-:S03]  /*1a030*/  VIADD R13, R3, 0x12e ;  /* 0x0000012e030d7836 */ /* 0x000fc60000000000 */
[----:B------:R3:W-:Y:S01]  /*1a040*/  @P2 STG.E.U8 desc[UR24][R6.64], R23 ;  /* 0x0000001706002986 */ /* 0x0007e2000c101118 */
[-C--:B------:R-:W-:Y:S01]  /*1a050*/  IADD3 R12, P2, PT, R15, R49.reuse, RZ ;  /* 0x000000310f0c7210 */ /* 0x080fe20007f5e0ff */
[C---:B------:R-:W-:Y:S01]  /*1a060*/  IMAD R2, R13.reuse, R48, RZ ;  /* 0x000000300d027224 */ /* 0x040fe200078e02ff */
[----:B-1----:R-:W-:Y:S01]  /*1a070*/  ISETP.LT.AND P3, PT, R13, UR4, !P0 ;  /* 0x000000040d007c0c */ /* 0x002fe2000c761270 */
[----:B------:R-:W1:Y:S01]  /*1a080*/  LDCU UR4, c[0x0][0x39c] ;  /* 0x00007380ff0477ac */ /* 0x000e620008000800 */
        /* <DEDUP_REMOVED lines=20> */
[----:B-1----:R-:W-:Y:S01]  /*1a1d0*/  ISETP.LT.AND P3, PT, R2, UR4, !P0 ;  /* 0x0000000402007c0c */ /* 0x002fe2000c761270 */
[----:B------:R-:W1:Y:S01]  /*1a1e0*/  LDCU UR4, c[0x0][0x39c] ;  /* 0x00007380ff0477ac */ /* 0x000e620008000800 */
        /* <DEDUP_REMOVED lines=20> */
[----:B----4-:R-:W-:Y:S01]  /*1a330*/  ISETP.LT.AND P2, PT, R2, UR7, !P0 ;  /* 0x0000000702007c0c */ /* 0x010fe2000c741270 */
[----:B------:R-:W-:Y:S01]  /*1a340*/  VIADD R27, R3, 0x13e ;  /* 0x0000013e031b7836 */ /* 0x000fe20000000000 */
[----:B--2---:R-:W-:Y:S01]  /*1a350*/  IADD3 R12, P6, PT, R15, R49, RZ ;  /* 0x000000310f0c7210 */ /* 0x004fe20007fde0ff */
[----:B------:R-:W2:Y:S01]  /*1a360*/  LDCU UR7, c[0x0][0x39c] ;  /* 0x00007380ff0777ac */ /* 0x000ea20008000800 */
        /* <DEDUP_REMOVED lines=15> */
[----:B-1----:R-:W-:Y:S01]  /*1a460*/  ISETP.LT.AND P3, PT, R27, UR4, !P0 ;  /* 0x000000041b007c0c */ /* 0x002fe2000c761270 */
[----:B------:R-:W1:Y:S01]  /*1a470*/  LDCU UR4, c[0x0][0x39c] ;  /* 0x00007380ff0477ac */ /* 0x000e620008000800 */
        /* <DEDUP_REMOVED lines=21> */
[----:B-1----:R-:W-:Y:S01]  /*1a5d0*/  ISETP.LT.AND P3, PT, R2, UR4, !P0 ;  /* 0x0000000402007c0c */ /* 0x002fe2000c761270 */
        /* <DEDUP_REMOVED lines=15> */
[----:B-1----:R-:W-:-:S02]  /*1a6d0*/  IADD3 R4, P6, PT, R21, R49, RZ ;  /* 0x0000003115047210 */ /* 0x002fc40007fde0ff */
        /* <DEDUP_REMOVED lines=13> */
[----:B-----5:R-:W-:Y:S01]  /*1a7b0*/  ISETP.LT.AND P1, PT, R2, UR5, !P0 ;  /* 0x0000000502007c0c */ /* 0x020fe2000c721270 */
[----:B------:R-:W3:Y:S01]  /*1a7c0*/  LDCU UR5, c[0x0][0x39c] ;  /* 0x00007380ff0577ac */ /* 0x000ee20008000800 */
[----:B-1----:R-:W-:Y:S02]  /*1a7d0*/  IADD3 R12, P6, PT, R15, R49, RZ ;  /* 0x000000310f0c7210 */ /* 0x002fe40007fde0ff */
        /* <DEDUP_REMOVED lines=15> */
[----:B-1----:R-:W-:Y:S01]  /*1a8d0*/  LOP3.LUT R12, R0, 0x156, RZ, 0xfc, !PT ;  /* 0x00000156000c7812 */ /* 0x002fe200078efcff */
[----:B------:R0:W-:Y:S01]  /*1a8e0*/  @P5 STG.E.U8 desc[UR24][R4.64], R21 ;  /* 0x0000001504005986 */ /* 0x0001e2000c101118 */
[----:B------:R-:W-:-:S02]  /*1a8f0*/  LEA.HI.X.SX32 R7, R2, R50, 0x1, P6 ;  /* 0x0000003202077211 */ /* 0x000fc400030f0eff */
[----:B---3--:R-:W-:Y:S01]  /*1a900*/  ISETP.LT.AND P5, PT, R12, UR5, !P0 ;  /* 0x000000050c007c0c */ /* 0x008fe2000c7a1270 */
[----:B------:R-:W1:Y:S01]  /*1a910*/  LDCU UR5, c[0x0][0x39c] ;  /* 0x00007380ff0577ac */ /* 0x000e620008000800 */
        /* <DEDUP_REMOVED lines=33> */
[----:B--2---:R-:W-:Y:S01]  /*1ab30*/  ISETP.LT.AND P2, PT, R2, UR7, !P0 ;  /* 0x0000000702007c0c */ /* 0x004fe2000c741270 */
[----:B------:R-:W-:Y:S01]  /*1ab40*/  VIADD R27, R3, 0x15e ;  /* 0x0000015e031b7836 */ /* 0x000fe20000000000 */
[----:B-1----:R-:W-:Y:S01]  /*1ab50*/  IADD3 R4, P6, PT, R15, R49, RZ ;  /* 0x000000310f047210 */ /* 0x002fe20007fde0ff */
        /* <DEDUP_REMOVED lines=71> */
[----:B--2---:R-:W-:Y:S02]  /*1afd0*/  IADD3 R4, P6, PT, R15, R49, RZ ;  /* 0x000000310f047210 */ /* 0x004fe40007fde0ff */
        /* <DEDUP_REMOVED lines=15> */
[----:B--2---:R-:W-:Y:S01]  /*1b0d0*/  LOP3.LUT R4, R0, 0x176, RZ, 0xfc, !PT ;  /* 0x0000017600047812 */ /* 0x004fe200078efcff */
[----:B------:R0:W-:Y:S01]  /*1b0e0*/  @P5 STG.E.U8 desc[UR24][R6.64], R21 ;  /* 0x0000001506005986 */ /* 0x0001e2000c101118 */
[----:B------:R-:W-:-:S02]  /*1b0f0*/  LEA.HI.X.SX32 R13, R2, R50, 0x1, P6 ;  /* 0x00000032020d7211 */ /* 0x000fc400030f0eff */
[----:B---3--:R-:W-:Y:S01]  /*1b100*/  ISETP.LT.AND P5, PT, R4, UR5, !P0 ;  /* 0x0000000504007c0c */ /* 0x008fe2000c7a1270 */
        /* <DEDUP_REMOVED lines=129> */
[----:B------:R-:W-:Y:S02]  /*1b920*/  IADD3 R6, P6, PT, R15, R49, RZ ;  /* 0x000000310f067210 */ /* 0x000fe40007fde0ff */
[----:B------:R-:W-:Y:S02]  /*1b930*/  LOP3.LUT R8, R0, 0x194, RZ, 0xfc, !PT ;  /* 0x0000019400087812 */ /* 0x000fe400078efcff */
[----:B------:R-:W-:Y:S02]  /*1b940*/  PRMT R23, R9, 0x7773, RZ ;  /* 0x0000777309177816 */ /* 0x000fe400000000ff */
[----:B------:R-:W-:Y:S01]  /*1b950*/  LEA.HI.X.SX32 R7, R15, R50, 0x1, P6 ;  /* 0x000000320f077211 */ /* 0x000fe200030f0eff */
[----:B------:R-:W-:Y:S01]  /*1b960*/  IMAD R15, R48, 0x2, R15 ;  /* 0x00000002300f7824 */ /* 0x000fe200078e020f */
[----:B0-----:R-:W-:-:S02]  /*1b970*/  PRMT R21, R10, 0x7770, RZ ;  /* 0x000077700a157816 */ /* 0x001fc400000000ff */
[----:B------:R-:W-:Y:S01]  /*1b980*/  ISETP.LT.AND P2, PT, R8, UR6, !P0 ;  /* 0x0000000608007c0c */ /* 0x000fe2000c741270 */
[----:B------:R-:W0:Y:S01]  /*1b990*/  LDCU UR6, c[0x0][0x39c] ;  /* 0x00007380ff0677ac */ /* 0x000e220008000800 */
[----:B------:R-:W-:Y:S01]  /*1b9a0*/  LOP3.LUT R2, R0, 0x198, RZ, 0xfc, !PT ;  /* 0x0000019800027812 */ /* 0x000fe200078efcff */
[----:B------:R3:W-:Y:S01]  /*1b9b0*/  @P3 STG.E.U8 desc[UR24][R4.64], R23 ;  /* 0x0000001704003986 */ /* 0x0007e2000c101118 */
[----:B------:R-:W-:Y:S02]  /*1b9c0*/  IMAD R13, R48, 0x2, R15 ;  /* 0x00000002300d7824 */ /* 0x000fe400078e020f */
[----:B----4-:R-:W-:Y:S01]  /*1b9d0*/  ISETP.LT.AND P3, PT, R2, UR4, !P0 ;  /* 0x0000000402007c0c */ /* 0x010fe2000c761270 */
[----:B------:R4:W-:Y:S01]  /*1b9e0*/  @P4 STG.E.U8 desc[UR24][R6.64], R21 ;  /* 0x0000001506004986 */ /* 0x0009e2000c101118 */
[----:B------:R-:W-:Y:S01]  /*1b9f0*/  IADD3 R8, P4, PT, R15, R49, RZ ;  /* 0x000000310f087210 */ /* 0x000fe20007f9e0ff */
[----:B------:R-:W5:Y:S01]  /*1ba00*/  LDCU UR4, c[0x0][0x39c] ;  /* 0x00007380ff0477ac */ /* 0x000f620008000800 */
[----:B------:R-:W-:-:S02]  /*1ba10*/  LOP3.LUT R2, R0, 0x19a, RZ, 0xfc, !PT ;  /* 0x0000019a00027812 */ /* 0x000fc400078efcff */
[-C--:B------:R-:W-:Y:S02]  /*1ba20*/  LEA.HI.X.SX32 R9, R15, R50.reuse, 0x1, P4 ;  /* 0x000000320f097211 */ /* 0x080fe400020f0eff */
[CC--:B---3--:R-:W-:Y:S02]  /*1ba30*/  IADD3 R4, P6, PT, R13.reuse, R49.reuse, RZ ;  /* 0x000000310d047210 */ /* 0x0c8fe40007fde0ff */
[----:B--2---:R-:W-:Y:S01]  /*1ba40*/  ISETP.LT.AND P4, PT, R2, UR5, !P0 ;  /* 0x0000000502007c0c */ /* 0x004fe2000c781270 */
[----:B------:R-:W2:Y:S01]  /*1ba50*/  LDCU UR5, c[0x0][0x39c] ;  /* 0x00007380ff0577ac */ /* 0x000ea20008000800 */
[----:B------:R-:W-:Y:S01]  /*1ba60*/  LEA.HI.X.SX32 R5, R13, R50, 0x1, P6 ;  /* 0x000000320d057211 */ /* 0x000fe200030f0eff */
[----:B------:R-:W-:Y:S01]  /*1ba70*/  IMAD R13, R48, 0x2, R13 ;  /* 0x00000002300d7824 */ /* 0x000fe200078e020d */
[----:B------:R-:W-:Y:S02]  /*1ba80*/  PRMT R23, R10, 0x7771, RZ ;  /* 0x000077710a177816 */ /* 0x000fe400000000ff */
[----:B------:R-:W-:Y:S01]  /*1ba90*/  LOP3.LUT R2, R0, 0x19c, RZ, 0xfc, !PT ;  /* 0x0000019c00027812 */ /* 0x000fe200078efcff */
[----:B------:R-:W-:Y:S01]  /*1baa0*/  IMAD R15, R48, 0x2, R13 ;  /* 0x00000002300f7824 */ /* 0x000fe200078e020d */
[----:B----4-:R-:W-:Y:S01]  /*1bab0*/  PRMT R21, R10, 0x7772, RZ ;  /* 0x000077720a157816 */ /* 0x010fe200000000ff */
[----:B------:R3:W-:Y:S01]  /*1bac0*/  @P1 STG.E.U8 desc[UR24][R8.64], R23 ;  /* 0x0000001708001986 */ /* 0x0007e2000c101118 */
[----:B------:R-:W-:-:S02]  /*1bad0*/  IADD3 R6, P6, PT, R13, R49, RZ ;  /* 0x000000310d067210 */ /* 0x000fc40007fde0ff */
[----:B0-----:R-:W-:Y:S01]  /*1bae0*/  ISETP.LT.AND P1, PT, R2, UR6, !P0 ;  /* 0x0000000602007c0c */ /* 0x001fe2000c721270 */
[----:B------:R0:W-:Y:S01]  /*1baf0*/  @P2 STG.E.U8 desc[UR24][R4.64], R21 ;  /* 0x0000001504002986 */ /* 0x0001e2000c101118 */
[----:B------:R-:W-:Y:S01]  /*1bb00*/  LOP3.LUT R2, R0, 0x1a0, RZ, 0xfc, !PT ;  /* 0x000001a000027812 */ /* 0x000fe200078efcff */
[----:B------:R-:W4:Y:S01]  /*1bb10*/  LDCU UR6, c[0x0][0x39c] ;  /* 0x00007380ff0677ac */ /* 0x000f220008000800 */
[----:B------:R-:W-:Y:S02]  /*1bb20*/  LEA.HI.X.SX32 R7, R13, R50, 0x1, P6 ;  /* 0x000000320d077211 */ /* 0x000fe400030f0eff */
[----:B------:R-:W-:Y:S02]  /*1bb30*/  PRMT R25, R10, 0x7773, RZ ;  /* 0x000077730a197816 */ /* 0x000fe400000000ff */
[----:B-1----:R-:W-:Y:S01]  /*1bb40*/  ISETP.LT.AND P2, PT, R2, UR7, !P0 ;  /* 0x0000000702007c0c */ /* 0x002fe2000c741270 */
[----:B------:R-:W-:Y:S01]  /*1bb50*/  VIADD R27, R3, 0x19e ;  /* 0x0000019e031b7836 */ /* 0x000fe20000000000 */
[----:B---3--:R-:W-:Y:S01]  /*1bb60*/  IADD3 R8, P6, PT, R15, R49, RZ ;  /* 0x000000310f087210 */ /* 0x008fe20007fde0ff */
[----:B------:R1:W-:Y:S01]  /*1bb70*/  @P5 STG.E.U8 desc[UR24][R6.64], R25 ;  /* 0x0000001906005986 */ /* 0x0003e2000c101118 */
[----:B------:R-:W-:Y:S01]  /*1bb80*/  LOP3.LUT R2, R0, 0x1a2, RZ, 0xfc, !PT ;  /* 0x000001a200027812 */ /* 0x000fe200078efcff */
[----:B------:R-:W3:Y:S01]  /*1bb90*/  LDCU UR7, c[0x0][0x39c] ;  /* 0x00007380ff0777ac */ /* 0x000ee20008000800 */
[----:B0-----:R-:W-:-:S02]  /*1bba0*/  PRMT R21, R11, 0x7770, RZ ;  /* 0x000077700b157816 */ /* 0x001fc400000000ff */
[----:B------:R-:W-:Y:S01]  /*1bbb0*/  LEA.HI.X.SX32 R9, R15, R50, 0x1, P6 ;  /* 0x000000320f097211 */ /* 0x000fe200030f0eff */
[----:B------:R-:W-:Y:S01]  /*1bbc0*/  IMAD R15, R48, 0x2, R15 ;  /* 0x00000002300f7824 */ /* 0x000fe200078e020f */
[----:B--2---:R-:W-:Y:S01]  /*1bbd0*/  ISETP.LT.AND P5, PT, R2, UR5, !P0 ;  /* 0x0000000502007c0c */ /* 0x004fe2000c7a1270 */
[----:B------:R-:W0:Y:S02]  /*1bbe0*/  LDCU UR5, c[0x0][0x39c] ;  /* 0x00007380ff0577ac */ /* 0x000e240008000800 */
[----:B------:R2:W-:Y:S01]  /*1bbf0*/  @P3 STG.E.U8 desc[UR24][R8.64], R21 ;  /* 0x0000001508003986 */ /* 0x0005e2000c101118 */
[----:B------:R-:W-:Y:S01]  /*1bc00*/  IMAD R13, R48, 0x2, R15 ;  /* 0x00000002300d7824 */ /* 0x000fe200078e020f */
[----:B------:R-:W-:Y:S01]  /*1bc10*/  IADD3 R4, P3, PT, R15, R49, RZ ;  /* 0x000000310f047210 */ /* 0x000fe20007f7e0ff */
[----:B------:R-:W-:Y:S01]  /*1bc20*/  IMAD R2, R27, R48, RZ ;  /* 0x000000301b027224 */ /* 0x000fe200078e02ff */
[----:B------:R-:W-:Y:S02]  /*1bc30*/  PRMT R23, R11, 0x7771, RZ ;  /* 0x000077710b177816 */ /* 0x000fe400000000ff */
[----:B------:R-:W-:-:S02]  /*1bc40*/  LEA.HI.X.SX32 R5, R15, R50, 0x1, P3 ;  /* 0x000000320f057211 */ /* 0x000fc400018f0eff */
[-C--:B-1----:R-:W-:Y:S02]  /*1bc50*/  IADD3 R6, P6, PT, R13, R49.reuse, RZ ;  /* 0x000000310d067210 */ /* 0x082fe40007fde0ff */
[----:B-----5:R-:W-:Y:S01]  /*1bc60*/  ISETP.LT.AND P3, PT, R27, UR4, !P0 ;  /* 0x000000041b007c0c */ /* 0x020fe2000c761270 */
[----:B------:R-:W1:Y:S01]  /*1bc70*/  LDCU UR4, c[0x0][0x39c] ;  /* 0x00007380ff0477ac */ /* 0x000e620008000800 */
[----:B------:R-:W-:Y:S01]  /*1bc80*/  LOP3.LUT R10, R0, 0x1a4, RZ, 0xfc, !PT ;  /* 0x000001a4000a7812 */ /* 0x000fe200078efcff */
[----:B------:R5:W-:Y:S01]  /*1bc90*/  @P4 STG.E.U8 desc[UR24][R4.64], R23 ;  /* 0x0000001704004986 */ /* 0x000be2000c101118 */
[----:B------:R-:W-:Y:S02]  /*1bca0*/  LEA.HI.X.SX32 R7, R13, R50, 0x1, P6 ;  /* 0x000000320d077211 */ /* 0x000fe400030f0eff */
[----:B--2---:R-:W-:Y:S02]  /*1bcb0*/  IADD3 R8, P6, PT, R2, R49, RZ ;  /* 0x0000003102087210 */ /* 0x004fe40007fde0ff */
[----:B------:R-:W-:-:S02]  /*1bcc0*/  PRMT R21, R11, 0x7772, RZ ;  /* 0x000077720b157816 */ /* 0x000fc400000000ff */
[----:B----4-:R-:W-:Y:S01]  /*1bcd0*/  ISETP.LT.AND P4, PT, R10, UR6, !P0 ;  /* 0x000000060a007c0c */ /* 0x010fe2000c781270 */
[----:B------:R-:W2:Y:S01]  /*1bce0*/  LDCU UR6, c[0x0][0x39c] ;  /* 0x00007380ff0677ac */ /* 0x000ea20008000800 */
[----:B------:R-:W-:Y:S01]  /*1bcf0*/  LOP3.LUT R10, R0, 0x1a6, RZ, 0xfc, !PT ;  /* 0x000001a6000a7812 */ /* 0x000fe200078efcff */
[----:B------:R4:W-:Y:S01]  /*1bd00*/  @P1 STG.E.U8 desc[UR24][R6.64], R21 ;  /* 0x0000001506001986 */ /* 0x0009e2000c101118 */
[----:B------:R-:W-:Y:S01]  /*1bd10*/  PRMT R15, R11, 0x7773, RZ ;  /* 0x000077730b0f7816 */ /* 0x000fe200000000ff */
[----:B------:R-:W-:Y:S01]  /*1bd20*/  IMAD R13, R48, 0x4, R13 ;  /* 0x00000004300d7824 */ /* 0x000fe200078e020d */
[----:B------:R-:W-:Y:S02]  /*1bd30*/  LEA.HI.X.SX32 R9, R2, R50, 0x1, P6 ;  /* 0x0000003202097211 */ /* 0x000fe400030f0eff */
[----:B0-----:R-:W-:Y:S01]  /*1bd40*/  ISETP.LT.AND P1, PT, R10, UR5, !P0 ;  /* 0x000000050a007c0c */ /* 0x001fe2000c721270 */
[----:B------:R-:W0:Y:S01]  /*1bd50*/  LDCU UR5, c[0x0][0x39c] ;  /* 0x00007380ff0577ac */ /* 0x000e220008000800 */
[----:B------:R-:W-:Y:S01]  /*1bd60*/  IMAD R11, R48, 0x2, R13 ;  /* 0x00000002300b7824 */ /* 0x000fe200078e020d */
[----:B------:R0:W-:Y:S01]  /*1bd70*/  @P3 STG.E.U8 desc[UR24][R8.64], R15 ;  /* 0x0000000f08003986 */ /* 0x0001e2000c101118 */
[----:B-----5:R-:W-:-:S02]  /*1bd80*/  IADD3 R4, P3, PT, R13, R49, RZ ;  /* 0x000000310d047210 */ /* 0x020fc40007f7e0ff */
[----:B------:R-:W-:Y:S02]  /*1bd90*/  LOP3.LUT R2, R0, 0x1a8, RZ, 0xfc, !PT ;  /* 0x000001a800027812 */ /* 0x000fe400078efcff */
[-C--:B------:R-:W-:Y:S02]  /*1bda0*/  LEA.HI.X.SX32 R5, R13, R50.reuse, 0x1, P3 ;  /* 0x000000320d057211 */ /* 0x080fe400018f0eff */
[----:B------:R-:W-:Y:S02]  /*1bdb0*/  PRMT R25, R16, 0x7770, RZ ;  /* 0x0000777010197816 */ /* 0x000fe400000000ff */
[C---:B----4-:R-:W-:Y:S02]  /*1bdc0*/  IADD3 R6, P6, PT, R11.reuse, R49, RZ ;  /* 0x000000310b067210 */ /* 0x050fe40007fde0ff */
[----:B-1----:R-:W-:Y:S01]  /*1bdd0*/  ISETP.LT.AND P3, PT, R2, UR4, !P0 ;  /* 0x0000000402007c0c */ /* 0x002fe2000c761270 */
        /* <DEDUP_REMOVED lines=25> */
[----:B--2---:R-:W-:Y:S01]  /*1bf70*/  IADD3 R6, P1, PT, R13, R49, RZ ;  /* 0x000000310d067210 */ /* 0x004fe20007f3e0ff */
[----:B------:R-:W2:Y:S01]  /*1bf80*/  LDCU UR4, c[0x0][0x39c] ;  /* 0x00007380ff0477ac */ /* 0x000ea20008000800 */
[----:B------:R-:W-:-:S02]  /*1bf90*/  LOP3.LUT R2, R0, 0x1b2, RZ, 0xfc, !PT ;  /* 0x000001b200027812 */ /* 0x000fc400078efcff */
[-C--:B------:R-:W-:Y:S02]  /*1bfa0*/  LEA.HI.X.SX32 R7, R13, R50.reuse, 0x1, P1 ;  /* 0x000000320d077211 */ /* 0x080fe400008f0eff */
[----:B-----5:R-:W-:Y:S01]  /*1bfb0*/  ISETP.LT.AND P1, PT, R2, UR5, !P0 ;  /* 0x0000000502007c0c */ /* 0x020fe2000c721270 */
[----:B------:R-:W5:Y:S01]  /*1bfc0*/  LDCU UR5, c[0x0][0x39c] ;  /* 0x00007380ff0577ac */ /* 0x000f620008000800 */
[----:B-1----:R-:W-:Y:S02]  /*1bfd0*/  IADD3 R8, P6, PT, R11, R49, RZ ;  /* 0x000000310b087210 */ /* 0x002fe40007fde0ff */
        /* <DEDUP_REMOVED lines=9> */
[----:B--2---:R-:W-:Y:S01]  /*1c070*/  ISETP.LT.AND P6, PT, R5, UR4, !P0 ;  /* 0x0000000405007c0c */ /* 0x004fe2000c7c1270 */
[----:B------:R-:W2:Y:S01]  /*1c080*/  LDCU UR4, c[0x0][0x39c] ;  /* 0x00007380ff0477ac */ /* 0x000ea20008000800 */
[-C--:B------:R-:W-:Y:S01]  /*1c090*/  LEA.HI.X.SX32 R5, R11, R50.reuse, 0x1, P2 ;  /* 0x000000320b057211 */ /* 0x080fe200010f0eff */
[----:B------:R-:W-:Y:S01]  /*1c0a0*/  IMAD R11, R48, 0x4, R11 ;  /* 0x00000004300b7824 */ /* 0x000fe200078e020b */
[----:B-1----:R-:W-:Y:S02]  /*1c0b0*/  PRMT R13, R17, 0x7772, RZ ;  /* 0x00007772110d7816 */ /* 0x002fe400000000ff */
[----:B------:R-:W-:Y:S02]  /*1c0c0*/  IADD3 R6, P3, PT, R2, R49, RZ ;  /* 0x0000003102067210 */ /* 0x000fe40007f7e0ff */
[----:B----4-:R-:W-:Y:S01]  /*1c0d0*/  LOP3.LUT R8, R0, 0x1b6, RZ, 0xfc, !PT ;  /* 0x000001b600087812 */ /* 0x010fe200078efcff */
[----:B------:R1:W-:Y:S01]  /*1c0e0*/  @P5 STG.E.U8 desc[UR24][R4.64], R13 ;  /* 0x0000000d04005986 */ /* 0x0003e2000c101118 */
[----:B------:R-:W-:-:S02]  /*1c0f0*/  LEA.HI.X.SX32 R7, R2, R50, 0x1, P3 ;  /* 0x0000003202077211 */ /* 0x000fc400018f0eff */
[----:B-----5:R-:W-:Y:S01]  /*1c100*/  ISETP.LT.AND P3, PT, R8, UR5, !P0 ;  /* 0x0000000508007c0c */ /* 0x020fe2000c761270 */
[----:B------:R-:W4:Y:S01]  /*1c110*/  LDCU UR5, c[0x0][0x39c] ;  /* 0x00007380ff0577ac */ /* 0x000f220008000800 */
[CC--:B------:R-:W-:Y:S02]  /*1c120*/  IADD3 R8, P5, PT, R11.reuse, R49.reuse, RZ ;  /* 0x000000310b087210 */ /* 0x0c0fe40007fbe0ff */
[----:B------:R-:W-:Y:S02]  /*1c130*/  LOP3.LUT R10, R0, 0x1b4, RZ, 0xfc, !PT ;  /* 0x000001b4000a7812 */ /* 0x000fe400078efcff */
[----:B------:R-:W-:Y:S01]  /*1c140*/  LEA.HI.X.SX32 R9, R11, R50, 0x1, P5 ;  /* 0x000000320b097211 */ /* 0x000fe200028f0eff */
[----:B------:R-:W-:Y:S01]  /*1c150*/  IMAD R11, R48, 0x2, R11 ;  /* 0x00000002300b7824 */ /* 0x000fe200078e020b */
[----:B------:R-:W-:Y:S02]  /*1c160*/  PRMT R17, R17, 0x7773, RZ ;  /* 0x0000777311117816 */ /* 0x000fe400000000ff */
[----:B------:R-:W-:Y:S01]  /*1c170*/  PRMT R15, R18, 0x7770, RZ ;  /* 0x00007770120f7816 */ /* 0x000fe200000000ff */
[----:B-1----:R-:W-:Y:S01]  /*1c180*/  IMAD R13, R48, 0x2, R11 ;  /* 0x00000002300d7824 */ /* 0x002fe200078e020b */
[----:B0-----:R-:W-:Y:S01]  /*1c190*/  ISETP.LT.AND P2, PT, R10, UR6, !P0 ;  /* 0x000000060a007c0c */ /* 0x001fe2000c741270 */
[----:B------:R-:W0:Y:S01]  /*1c1a0*/  LDCU UR6, c[0x0][0x39c] ;  /* 0x00007380ff0677ac */ /* 0x000e220008000800 */
[----:B------:R-:W-:Y:S01]  /*1c1b0*/  LOP3.LUT R2, R0, 0x1b8, RZ, 0xfc, !PT ;  /* 0x000001b800027812 */ /* 0x000fe200078efcff */
[----:B------:R1:W-:Y:S03]  /*1c1c0*/  @P6 STG.E.U8 desc[UR24][R6.64], R17 ;  /* 0x0000001106006986 */ /* 0x0003e6000c101118 */
[----:B--2---:R-:W-:Y:S01]  /*1c1d0*/  ISETP.LT.AND P5, PT, R2, UR4, !P0 ;  /* 0x0000000402007c0c */ /* 0x004fe2000c7a1270 */
[----:B------:R2:W-:Y:S01]  /*1c1e0*/  @P4 STG.E.U8 desc[UR24][R8.64], R15 ;  /* 0x0000000f08004986 */ /* 0x0005e2000c101118 */
[----:B------:R-:W-:Y:S01]  /*1c1f0*/  IADD3 R4, P4, PT, R11, R49, RZ ;  /* 0x000000310b047210 */ /* 0x000fe20007f9e0ff */
[----:B------:R-:W5:Y:S01]  /*1c200*/  LDCU UR4, c[0x0][0x39c] ;  /* 0x00007380ff0477ac */ /* 0x000f620008000800 */
[----:B------:R-:W-:-:S02]  /*1c210*/  LOP3.LUT R2, R0, 0x1ba, RZ, 0xfc, !PT ;  /* 0x000001ba00027812 */ /* 0x000fc400078efcff */
[----:B-1----:R-:W-:Y:S02]  /*1c220*/  IADD3 R6, P6, PT, R13, R49, RZ ;  /* 0x000000310d067210 */ /* 0x002fe40007fde0ff */
[-C--:B------:R-:W-:Y:S02]  /*1c230*/  LEA.HI.X.SX32 R5, R11, R50.reuse, 0x1, P4 ;  /* 0x000000320b057211 */ /* 0x080fe400020f0eff */
[----:B------:R-:W-:Y:S01]  /*1c240*/  LEA.HI.X.SX32 R7, R13, R50, 0x1, P6 ;  /* 0x000000320d077211 */ /* 0x000fe200030f0eff */
[----:B------:R-:W-:Y:S01]  /*1c250*/  IMAD R13, R48, 0x2, R13 ;  /* 0x00000002300d7824 */ /* 0x000fe200078e020d */
[----:B----4-:R-:W-:Y:S01]  /*1c260*/  ISETP.LT.AND P4, PT, R2, UR5, !P0 ;  /* 0x0000000502007c0c */ /* 0x010fe2000c781270 */
[----:B------:R-:W1:Y:S01]  /*1c270*/  LDCU UR5, c[0x0][0x39c] ;  /* 0x00007380ff0577ac */ /* 0x000e620008000800 */
[----:B------:R-:W-:Y:S01]  /*1c280*/  PRMT R17, R18, 0x7771, RZ ;  /* 0x0000777112117816 */ /* 0x000fe200000000ff */
[----:B------:R-:W-:Y:S01]  /*1c290*/  IMAD R11, R48, 0x2, R13 ;  /* 0x00000002300b7824 */ /* 0x000fe200078e020d */
[----:B------:R-:W-:-:S02]  /*1c2a0*/  LOP3.LUT R2, R0, 0x1bc, RZ, 0xfc, !PT ;  /* 0x000001bc00027812 */ /* 0x000fc400078efcff */
[CC--:B--2---:R-:W-:Y:S01]  /*1c2b0*/  IADD3 R8, P6, PT, R13.reuse, R49.reuse, RZ ;  /* 0x000000310d087210 */ /* 0x0c4fe20007fde0ff */
[----:B------:R2:W-:Y:S01]  /*1c2c0*/  @P1 STG.E.U8 desc[UR24][R4.64], R17 ;  /* 0x0000001104001986 */ /* 0x0005e2000c101118 */
[----:B------:R-:W-:Y:S02]  /*1c2d0*/  PRMT R15, R18, 0x7772, RZ ;  /* 0x00007772120f7816 */ /* 0x000fe400000000ff */
[----:B0-----:R-:W-:Y:S01]  /*1c2e0*/  ISETP.LT.AND P1, PT, R2, UR6, !P0 ;  /* 0x0000000602007c0c */ /* 0x001fe2000c721270 */
[----:B------:R-:W0:Y:S01]  /*1c2f0*/  LDCU UR6, c[0x0][0x39c] ;  /* 0x00007380ff0677ac */ /* 0x000e220008000800 */
[----:B------:R-:W-:Y:S02]  /*1c300*/  LEA.HI.X.SX32 R9, R13, R50, 0x1, P6 ;  /* 0x000000320d097211 */ /* 0x000fe400030f0eff */
[----:B------:R-:W-:Y:S01]  /*1c310*/  LOP3.LUT R2, R0, 0x1c0, RZ, 0xfc, !PT ;  /* 0x000001c000027812 */ /* 0x000fe200078efcff */
[----:B------:R4:W-:Y:S01]  /*1c320*/  @P2 STG.E.U8 desc[UR24][R6.64], R15 ;  /* 0x0000000f06002986 */ /* 0x0009e2000c101118 */
[----:B--2---:R-:W-:-:S02]  /*1c330*/  IADD3 R4, P6, PT, R11, R49, RZ ;  /* 0x000000310b047210 */ /* 0x004fc40007fde0ff */
[----:B------:R-:W-:Y:S02]  /*1c340*/  PRMT R17, R18, 0x7773, RZ ;  /* 0x0000777312117816 */ /* 0x000fe400000000ff */
[----:B---3--:R-:W-:Y:S01]  /*1c350*/  ISETP.LT.AND P2, PT, R2, UR7, !P0 ;  /* 0x0000000702007c0c */ /* 0x008fe2000c741270 */
[----:B------:R-:W2:Y:S01]  /*1c360*/  LDCU UR7, c[0x0][0x39c] ;  /* 0x00007380ff0777ac */ /* 0x000ea20008000800 */
[----:B------:R-:W-:Y:S01]  /*1c370*/  LEA.HI.X.SX32 R5, R11, R50, 0x1, P6 ;  /* 0x000000320b057211 */ /* 0x000fe200030f0eff */
[----:B------:R-:W-:Y:S01]  /*1c380*/  IMAD R11, R48, 0x2, R11 ;  /* 0x00000002300b7824 */ /* 0x000fe200078e020b */
[----:B----4-:R-:W-:Y:S02]  /*1c390*/  PRMT R15, R19, 0x7770, RZ ;  /* 0x00007770130f7816 */ /* 0x010fe400000000ff */
[----:B------:R-:W-:Y:S01]  /*1c3a0*/  LOP3.LUT R2, R0, 0x1c2, RZ, 0xfc, !PT ;  /* 0x000001c200027812 */ /* 0x000fe200078efcff */
[----:B------:R3:W-:Y:S03]  /*1c3b0*/  @P3 STG.E.U8 desc[UR24][R8.64], R17 ;  /* 0x0000001108003986 */ /* 0x0007e6000c101118 */
[----:B-1----:R-:W-:Y:S01]  /*1c3c0*/  ISETP.LT.AND P3, PT, R2, UR5, !P0 ;  /* 0x0000000502007c0c */ /* 0x002fe2000c761270 */
[----:B------:R1:W-:Y:S01]  /*1c3d0*/  @P5 STG.E.U8 desc[UR24][R4.64], R15 ;  /* 0x0000000f04005986 */ /* 0x0003e2000c101118 */
[----:B------:R-:W-:Y:S01]  /*1c3e0*/  IADD3 R6, P5, PT, R11, R49, RZ ;  /* 0x000000310b067210 */ /* 0x000fe20007fbe0ff */
[----:B------:R-:W4:Y:S01]  /*1c3f0*/  LDCU UR5, c[0x0][0x39c] ;  /* 0x00007380ff0577ac */ /* 0x000f220008000800 */
[----:B------:R-:W-:-:S02]  /*1c400*/  IMAD R13, R48, 0x2, R11 ;  /* 0x00000002300d7824 */ /* 0x000fc400078e020b */
[----:B------:R-:W-:Y:S02]  /*1c410*/  LEA.HI.X.SX32 R7, R11, R50, 0x1, P5 ;  /* 0x000000320b077211 */ /* 0x000fe400028f0eff */
[----:B------:R-:W-:Y:S01]  /*1c420*/  PRMT R11, R19, 0x7771, RZ ;  /* 0x00007771130b7816 */ /* 0x000fe200000000ff */
[----:B---3--:R-:W-:Y:S01]  /*1c430*/  VIADD R17, R3, 0x1be ;  /* 0x000001be03117836 */ /* 0x008fe20000000000 */
[----:B------:R-:W-:Y:S02]  /*1c440*/  LOP3.LUT R2, R0, 0x1c4, RZ, 0xfc, !PT ;  /* 0x000001c400027812 */ /* 0x000fe400078efcff */
[----:B------:R-:W-:Y:S01]  /*1c450*/  IADD3 R8, P6, PT, R13, R49, RZ ;  /* 0x000000310d087210 */ /* 0x000fe20007fde0ff */
[----:B------:R3:W-:Y:S01]  /*1c460*/  @P4 STG.E.U8 desc[UR24][R6.64], R11 ;  /* 0x0000000b06004986 */ /* 0x0007e2000c101118 */
[----:B0-----:R-:W-:Y:S01]  /*1c470*/  ISETP.LT.AND P5, PT, R2, UR6, !P0 ;  /* 0x0000000602007c0c */ /* 0x001fe2000c7a1270 */
[C---:B------:R-:W-:Y:S01]  /*1c480*/  IMAD R2, R17.reuse, R48, RZ ;  /* 0x0000003011027224 */ /* 0x040fe200078e02ff */
[----:B-----5:R-:W-:Y:S01]  /*1c490*/  ISETP.LT.AND P4, PT, R17, UR4, !P0 ;  /* 0x0000000411007c0c */ /* 0x020fe2000c781270 */
[----:B------:R-:W0:Y:S01]  /*1c4a0*/  LDCU UR4, c[0x0][0x39c] ;  /* 0x00007380ff0477ac */ /* 0x000e220008000800 */
[----:B------:R-:W-:-:S02]  /*1c4b0*/  LEA.HI.X.SX32 R9, R13, R50, 0x1, P6 ;  /* 0x000000320d097211 */ /* 0x000fc400030f0eff */
[----:B-1----:R-:W-:Y:S02]  /*1c4c0*/  PRMT R15, R19, 0x7772, RZ ;  /* 0x00007772130f7816 */ /* 0x002fe400000000ff */
[----:B------:R-:W-:Y:S01]  /*1c4d0*/  LOP3.LUT R5, R0, 0x1c6, RZ, 0xfc, !PT ;  /* 0x000001c600057812 */ /* 0x000fe200078efcff */
[----:B------:R-:W-:Y:S01]  /*1c4e0*/  IMAD R13, R48, 0x4, R13 ;  /* 0x00000004300d7824 */ /* 0x000fe200078e020d */
[CC--:B------:R-:W-:Y:S01]  /*1c4f0*/  IADD3 R4, P6, PT, R2.reuse, R49.reuse, RZ ;  /* 0x0000003102047210 */ /* 0x0c0fe20007fde0ff */
[----:B------:R1:W-:Y:S01]  /*1c500*/  @P1 STG.E.U8 desc[UR24][R8.64], R15 ;  /* 0x0000000f08001986 */ /* 0x0003e2000c101118 */
[----:B----4-:R-:W-:Y:S01]  /*1c510*/  ISETP.LT.AND P1, PT, R5, UR5, !P0 ;  /* 0x0000000505007c0c */ /* 0x010fe2000c721270 */
[----:B------:R-:W4:Y:S01]  /*1c520*/  LDCU UR5, c[0x0][0x39c] ;  /* 0x00007380ff0577ac */ /* 0x000f220008000800 */
[----:B------:R-:W-:Y:S01]  /*1c530*/  LEA.HI.X.SX32 R5, R2, R50, 0x1, P6 ;  /* 0x0000003202057211 */ /* 0x000fe200030f0eff */
[----:B---3--:R-:W-:Y:S01]  /*1c540*/  IMAD R11, R48, 0x2, R13 ;  /* 0x00000002300b7824 */ /* 0x008fe200078e020d */
[----:B------:R-:W-:Y:S01]  /*1c550*/  IADD3 R6, P6, PT, R13, R49, RZ ;  /* 0x000000310d067210 */ /* 0x000fe20007fde0ff */
[----:B------:R-:W3:Y:S01]  /*1c560*/  LDCU UR6, c[0x0][0x39c] ;  /* 0x00007380ff0677ac */ /* 0x000ee20008000800 */
[----:B------:R-:W-:-:S02]  /*1c570*/  PRMT R19, R19, 0x7773, RZ ;  /* 0x0000777313137816 */ /* 0x000fc400000000ff */
[-C--:B------:R-:W-:Y:S02]  /*1c580*/  LEA.HI.X.SX32 R7, R13, R50.reuse, 0x1, P6 ;  /* 0x000000320d077211 */ /* 0x080fe400030f0eff */
[----:B------:R-:W-:Y:S02]  /*1c590*/  LOP3.LUT R2, R0, 0x1c8, RZ, 0xfc, !PT ;  /* 0x000001c800027812 */ /* 0x000fe400078efcff */
[C---:B-1----:R-:W-:Y:S01]  /*1c5a0*/  IADD3 R8, P6, PT, R11.reuse, R49, RZ ;  /* 0x000000310b087210 */ /* 0x042fe20007fde0ff */
        /* <DEDUP_REMOVED lines=11> */
[----:B-1----:R-:W-:Y:S02]  /*1c660*/  IADD3 R4, P6, PT, R11, R49, RZ ;  /* 0x000000310b047210 */ /* 0x002fe40007fde0ff */
[----:B------:R-:W-:Y:S02]  /*1c670*/  PRMT R15, R32, 0x7771, RZ ;  /* 0x00007771200f7816 */ /* 0x000fe400000000ff */
[----:B------:R-:W-:-:S02]  /*1c680*/  LOP3.LUT R2, R0, 0x1cc, RZ, 0xfc, !PT ;  /* 0x000001cc00027812 */ /* 0x000fc400078efcff */
[----:B------:R-:W-:Y:S01]  /*1c690*/  LEA.HI.X.SX32 R5, R11, R50, 0x1, P6 ;  /* 0x000000320b057211 */ /* 0x000fe200030f0eff */
[----:B------:R1:W-:Y:S01]  /*1c6a0*/  @P3 STG.E.U8 desc[UR24][R8.64], R15 ;  /* 0x0000000f08003986 */ /* 0x0003e2000c101118 */
[----:B-----5:R-:W-:Y:S02]  /*1c6b0*/  IADD3 R6, P6, PT, R13, R49, RZ ;  /* 0x000000310d067210 */ /* 0x020fe40007fde0ff */
[----:B------:R-:W-:Y:S02]  /*1c6c0*/  PRMT R17, R32, 0x7772, RZ ;  /* 0x0000777220117816 */ /* 0x000fe400000000ff */
[----:B---3--:R-:W-:Y:S01]  /*1c6d0*/  ISETP.LT.AND P3, PT, R2, UR6, !P0 ;  /* 0x0000000602007c0c */ /* 0x008fe2000c761270 */
[----:B------:R-:W3:Y:S01]  /*1c6e0*/  LDCU UR6, c[0x0][0x39c] ;  /* 0x00007380ff0677ac */ /* 0x000ee20008000800 */
[----:B------:R-:W-:Y:S02]  /*1c6f0*/  LOP3.LUT R2, R0, 0x1d0, RZ, 0xfc, !PT ;  /* 0x000001d000027812 */ /* 0x000fe400078efcff */
[----:B------:R-:W-:-:S02]  /*1c700*/  PRMT R19, R32, 0x7773, RZ ;  /* 0x0000777320137816 */ /* 0x000fc400000000ff */
[-C--:B------:R-:W-:Y:S01]  /*1c710*/  LEA.HI.X.SX32 R7, R13, R50.reuse, 0x1, P6 ;  /* 0x000000320d077211 */ /* 0x080fe200030f0eff */
[----:B------:R-:W-:Y:S01]  /*1c720*/  IMAD R13, R48, 0x2, R13 ;  /* 0x00000002300d7824 */ /* 0x000fe200078e020d */
[----:B------:R5:W-:Y:S01]  /*1c730*/  @P5 STG.E.U8 desc[UR24][R4.64], R17 ;  /* 0x0000001104005986 */ /* 0x000be2000c101118 */
[----:B0-----:R-:W-:Y:S01]  /*1c740*/  ISETP.LT.AND P5, PT, R2, UR4, !P0 ;  /* 0x0000000402007c0c */ /* 0x001fe2000c7a1270 */
[----:B------:R-:W0:Y:S01]  /*1c750*/  LDCU UR4, c[0x0][0x39c] ;  /* 0x00007380ff0477ac */ /* 0x000e220008000800 */
[----:B-1----:R-:W-:Y:S01]  /*1c760*/  IMAD R15, R48, 0x2, R13 ;  /* 0x00000002300f7824 */ /* 0x002fe200078e020d */
[----:B------:R1:W-:Y:S01]  /*1c770*/  @P1 STG.E.U8 desc[UR24][R6.64], R19 ;  /* 0x0000001306001986 */ /* 0x0003e2000c101118 */
[C---:B------:R-:W-:Y:S02]  /*1c780*/  IADD3 R8, P1, PT, R13.reuse, R49, RZ ;  /* 0x000000310d087210 */ /* 0x040fe40007f3e0ff */
[----:B------:R-:W-:Y:S02]  /*1c790*/  LOP3.LUT R2, R0, 0x1d2, RZ, 0xfc, !PT ;  /* 0x000001d200027812 */ /* 0x000fe400078efcff */
[----:B------:R-:W-:-:S02]  /*1c7a0*/  LEA.HI.X.SX32 R9, R13, R50, 0x1, P1 ;  /* 0x000000320d097211 */ /* 0x000fc400008f0eff */
[----:B------:R-:W-:Y:S02]  /*1c7b0*/  IADD3 R10, P6, PT, R15, R49, RZ ;  /* 0x000000310f0a7210 */ /* 0x000fe40007fde0ff */
[----:B----4-:R-:W-:Y:S01]  /*1c7c0*/  ISETP.LT.AND P1, PT, R2, UR5, !P0 ;  /* 0x0000000502007c0c */ /* 0x010fe2000c721270 */
[----:B------:R-:W4:Y:S01]  /*1c7d0*/  LDCU UR5, c[0x0][0x39c] ;  /* 0x00007380ff0577ac */ /* 0x000f220008000800 */
[----:B-----5:R-:W-:Y:S02]  /*1c7e0*/  PRMT R17, R33, 0x7770, RZ ;  /* 0x0000777021117816 */ /* 0x020fe400000000ff */
[----:B------:R-:W-:Y:S01]  /*1c7f0*/  LEA.HI.X.SX32 R11, R15, R50, 0x1, P6 ;  /* 0x000000320f0b7211 */ /* 0x000fe200030f0eff */
[----:B------:R-:W-:Y:S01]  /*1c800*/  IMAD R15, R48, 0x2, R15 ;  /* 0x00000002300f7824 */ /* 0x000fe200078e020f */
[----:B-1----:R-:W-:Y:S01]  /*1c810*/  PRMT R7, R33, 0x7771, RZ ;  /* 0x0000777121077816 */ /* 0x002fe200000000ff */
[----:B------:R1:W-:Y:S01]  /*1c820*/  @P4 STG.E.U8 desc[UR24][R8.64], R17 ;  /* 0x0000001108004986 */ /* 0x0003e2000c101118 */
[----:B------:R-:W-:-:S03]  /*1c830*/  VIADD R5, R3, 0x1ce ;  /* 0x000001ce03057836 */ /* 0x000fc60000000000 */
[----:B------:R5:W-:Y:S01]  /*1c840*/  @P2 STG.E.U8 desc[UR24][R10.64], R7 ;  /* 0x000000070a002986 */ /* 0x000be2000c101118 */
[----:B------:R-:W-:Y:S01]  /*1c850*/  IADD3 R4, P2, PT, R15, R49, RZ ;  /* 0x000000310f047210 */ /* 0x000fe20007f5e0ff */
[C---:B------:R-:W-:Y:S01]  /*1c860*/  IMAD R2, R5.reuse, R48, RZ ;  /* 0x0000003005027224 */ /* 0x040fe200078e02ff */
[----:B------:R-:W-:Y:S02]  /*1c870*/  LOP3.LUT R6, R0, 0x1d4, RZ, 0xfc, !PT ;  /* 0x000001d400067812 */ /* 0x000fe400078efcff */
[----:B0-----:R-:W-:Y:S01]  /*1c880*/  ISETP.LT.AND P4, PT, R5, UR4, !P0 ;  /* 0x0000000405007c0c */ /* 0x001fe2000c781270 */
[----:B------:R-:W0:Y:S01]  /*1c890*/  LDCU UR4, c[0x0][0x39c] ;  /* 0x00007380ff0477ac */ /* 0x000e220008000800 */
[----:B------:R-:W-:Y:S02]  /*1c8a0*/  LEA.HI.X.SX32 R5, R15, R50, 0x1, P2 ;  /* 0x000000320f057211 */ /* 0x000fe400010f0eff */
[----:B------:R-:W-:Y:S01]  /*1c8b0*/  PRMT R13, R33, 0x7772, RZ ;  /* 0x00007772210d7816 */ /* 0x000fe200000000ff */
[----:B------:R-:W-:Y:S01]  /*1c8c0*/  IMAD R15, R48, 0x4, R15 ;  /* 0x00000004300f7824 */ /* 0x000fe200078e020f */
[----:B---3--:R-:W-:Y:S01]  /*1c8d0*/  ISETP.LT.AND P2, PT, R6, UR6, !P0 ;  /* 0x0000000606007c0c */ /* 0x008fe2000c741270 */
[----:B------:R-:W3:Y:S01]  /*1c8e0*/  LDCU UR6, c[0x0][0x39c] ;  /* 0x00007380ff0677ac */ /* 0x000ee20008000800 */
[----:B-1----:R-:W-:-:S02]  /*1c8f0*/  LOP3.LUT R8, R0, 0x1d6, RZ, 0xfc, !PT ;  /* 0x000001d600087812 */ /* 0x002fc400078efcff */
[-C--:B------:R-:W-:Y:S01]  /*1c900*/  IADD3 R6, P6, PT, R2, R49.reuse, RZ ;  /* 0x0000003102067210 */ /* 0x080fe20007fde0ff */
[----:B------:R1:W-:Y:S01]  /*1c910*/  @P3 STG.E.U8 desc[UR24][R4.64], R13 ;  /* 0x0000000d04003986 */ /* 0x0003e2000c101118 */
[----:B----4-:R-:W-:Y:S01]  /*1c920*/  ISETP.LT.AND P3, PT, R8, UR5, !P0 ;  /* 0x0000000508007c0c */ /* 0x010fe2000c761270 */
[----:B------:R-:W4:Y:S01]  /*1c930*/  LDCU UR5, c[0x0][0x39c] ;  /* 0x00007380ff0577ac */ /* 0x000f220008000800 */
[----:B-----5:R-:W-:Y:S01]  /*1c940*/  LEA.HI.X.SX32 R7, R2, R50, 0x1, P6 ;  /* 0x0000003202077211 */ /* 0x020fe200030f0eff */
[----:B------:R-:W-:Y:S01]  /*1c950*/  IMAD R11, R48, 0x2, R15 ;  /* 0x00000002300b7824 */ /* 0x000fe200078e020f */
[----:B------:R-:W-:Y:S02]  /*1c960*/  IADD3 R8, P6, PT, R15, R49, RZ ;  /* 0x000000310f087210 */ /* 0x000fe40007fde0ff */
[----:B------:R-:W-:Y:S02]  /*1c970*/  PRMT R33, R33, 0x7773, RZ ;  /* 0x0000777321217816 */ /* 0x000fe400000000ff */
[----:B------:R-:W-:-:S02]  /*1c980*/  LOP3.LUT R2, R0, 0x1d8, RZ, 0xfc, !PT ;  /* 0x000001d800027812 */ /* 0x000fc400078efcff */
[-C--:B------:R-:W-:Y:S01]  /*1c990*/  LEA.HI.X.SX32 R9, R15, R50.reuse, 0x1, P6 ;  /* 0x000000320f097211 */ /* 0x080fe200030f0eff */
[----:B------:R5:W-:Y:S01]  /*1c9a0*/  @P4 STG.E.U8 desc[UR24][R6.64], R33 ;  /* 0x0000002106004986 */ /* 0x000be2000c101118 */
[----:B-1----:R-:W-:Y:S02]  /*1c9b0*/  IADD3 R4, P6, PT, R11, R49, RZ ;  /* 0x000000310b047210 */ /* 0x002fe40007fde0ff */
[----:B------:R-:W-:Y:S02]  /*1c9c0*/  PRMT R15, R34, 0x7770, RZ ;  /* 0x00007770220f7816 */ /* 0x000fe400000000ff */
[----:B--2---:R-:W-:Y:S01]  /*1c9d0*/  ISETP.LT.AND P4, PT, R2, UR7, !P0 ;  /* 0x0000000702007c0c */ /* 0x004fe2000c781270 */
[----:B------:R-:W-:Y:S01]  /*1c9e0*/  VIADD R21, R3, 0x1de ;  /* 0x000001de03157836 */ /* 0x000fe20000000000 */
[----:B------:R-:W-:Y:S02]  /*1c9f0*/  LOP3.LUT R2, R0, 0x1da, RZ, 0xfc, !PT ;  /* 0x000001da00027812 */ /* 0x000fe400078efcff */
[----:B------:R-:W-:Y:S01]  /*1ca00*/  LEA.HI.X.SX32 R5, R11, R50, 0x1, P6 ;  /* 0x000000320b057211 */ /* 0x000fe200030f0eff */
[----:B------:R-:W-:Y:S01]  /*1ca10*/  IMAD R11, R48, 0x2, R11 ;  /* 0x00000002300b7824 */ /* 0x000fe200078e020b */
[----:B------:R1:W-:Y:S01]  /*1ca20*/  @P5 STG.E.U8 desc[UR24][R8.64], R15 ;  /* 0x0000000f08005986 */ /* 0x0003e2000c101118 */
[----:B------:R-:W-:Y:S01]  /*1ca30*/  PRMT R13, R34, 0x7771, RZ ;  /* 0x00007771220d7816 */ /* 0x000fe200000000ff */
[----:B------:R-:W2:Y:S01]  /*1ca40*/  LDCU UR7, c[0x0][0x39c] ;  /* 0x00007380ff0777ac */ /* 0x000ea20008000800 */
[----:B0-----:R-:W-:-:S02]  /*1ca50*/  ISETP.LT.AND P5, PT, R2, UR4, !P0 ;  /* 0x0000000402007c0c */ /* 0x001fc4000c7a1270 */
[----:B------:R-:W-:Y:S01]  /*1ca60*/  LOP3.LUT R2, R0, 0x1dc, RZ, 0xfc, !PT ;  /* 0x000001dc00027812 */ /* 0x000fe200078efcff */
[----:B------:R0:W-:Y:S01]  /*1ca70*/  @P1 STG.E.U8 desc[UR24][R4.64], R13 ;  /* 0x0000000d04001986 */ /* 0x0001e2000c101118 */
[C---:B-----5:R-:W-:Y:S01]  /*1ca80*/  IADD3 R6, P6, PT, R11.reuse, R49, RZ ;  /* 0x000000310b067210 */ /* 0x060fe20007fde0ff */
[----:B------:R-:W5:Y:S01]  /*1ca90*/  LDCU UR4, c[0x0][0x39c] ;  /* 0x00007380ff0477ac */ /* 0x000f620008000800 */
[----:B----4-:R-:W-:Y:S02]  /*1caa0*/  ISETP.LT.AND P1, PT, R2, UR5, !P0 ;  /* 0x0000000502007c0c */ /* 0x010fe4000c721270 */
[----:B------:R-:W-:Y:S01]  /*1cab0*/  LEA.HI.X.SX32 R7, R11, R50, 0x1, P6 ;  /* 0x000000320b077211 */ /* 0x000fe200030f0eff */
[----:B------:R-:W4:Y:S01]  /*1cac0*/  LDCU UR5, c[0x0][0x39c] ;  /* 0x00007380ff0577ac */ /* 0x000f220008000800 */
[----:B-1----:R-:W-:Y:S01]  /*1cad0*/  PRMT R15, R34, 0x7772, RZ ;  /* 0x00007772220f7816 */ /* 0x002fe200000000ff */
[----:B------:R-:W-:Y:S01]  /*1cae0*/  IMAD R11, R48, 0x2, R11 ;  /* 0x00000002300b7824 */ /* 0x000fe200078e020b */
[----:B------:R-:W-:-:S03]  /*1caf0*/  LOP3.LUT R2, R0, 0x1e0, RZ, 0xfc, !PT ;  /* 0x000001e000027812 */ /* 0x000fc600078efcff */
[----:B------:R1:W-:Y:S01]  /*1cb00*/  @P2 STG.E.U8 desc[UR24][R6.64], R15 ;  /* 0x0000000f06002986 */ /* 0x0003e2000c101118 */
[CC--:B0-----:R-:W-:Y:S01]  /*1cb10*/  IADD3 R4, P2, PT, R11.reuse, R49.reuse, RZ ;  /* 0x000000310b047210 */ /* 0x0c1fe20007f5e0ff */
[----:B------:R-:W-:Y:S01]  /*1cb20*/  IMAD R13, R48, 0x2, R11 ;  /* 0x00000002300d7824 */ /* 0x000fe200078e020b */
[----:B---3--:R-:W-:Y:S01]  /*1cb30*/  ISETP.LT.AND P6, PT, R2, UR6, !P0 ;  /* 0x0000000602007c0c */ /* 0x008fe2000c7c1270 */
[----:B------:R-:W0:Y:S01]  /*1cb40*/  LDCU UR6, c[0x0][0x39c] ;  /* 0x00007380ff0677ac */ /* 0x000e220008000800 */
[----:B------:R-:W-:Y:S02]  /*1cb50*/  LEA.HI.X.SX32 R5, R11, R50, 0x1, P2 ;  /* 0x000000320b057211 */ /* 0x000fe400010f0eff */
[----:B------:R-:W-:Y:S02]  /*1cb60*/  IADD3 R8, P2, PT, R13, R49, RZ ;  /* 0x000000310d087210 */ /* 0x000fe40007f5e0ff */
[----:B------:R-:W-:Y:S02]  /*1cb70*/  LOP3.LUT R2, R0, 0x1e2, RZ, 0xfc, !PT ;  /* 0x000001e200027812 */ /* 0x000fe400078efcff */
[----:B------:R-:W-:-:S02]  /*1cb80*/  PRMT R19, R34, 0x7773, RZ ;  /* 0x0000777322137816 */ /* 0x000fc400000000ff */
[-C--:B------:R-:W-:Y:S01]  /*1cb90*/  LEA.HI.X.SX32 R9, R13, R50.reuse, 0x1, P2 ;  /* 0x000000320d097211 */ /* 0x080fe200010f0eff */
[----:B------:R-:W-:Y:S01]  /*1cba0*/  IMAD R13, R48, 0x2, R13 ;  /* 0x00000002300d7824 */ /* 0x000fe200078e020d */
[----:B----4-:R-:W-:Y:S01]  /*1cbb0*/  ISETP.LT.AND P2, PT, R2, UR5, !P0 ;  /* 0x0000000502007c0c */ /* 0x010fe2000c741270 */
[----:B------:R-:W3:Y:S01]  /*1cbc0*/  LDCU UR5, c[0x0][0x39c] ;  /* 0x00007380ff0577ac */ /* 0x000ee20008000800 */
[----:B------:R-:W-:Y:S01]  /*1cbd0*/  PRMT R17, R35, 0x7770, RZ ;  /* 0x0000777023117816 */ /* 0x000fe200000000ff */
[----:B------:R4:W-:Y:S01]  /*1cbe0*/  @P3 STG.E.U8 desc[UR24][R4.64], R19 ;  /* 0x0000001304003986 */ /* 0x0009e2000c101118 */
[----:B-1----:R-:W-:Y:S01]  /*1cbf0*/  IADD3 R6, P3, PT, R13, R49, RZ ;  /* 0x000000310d067210 */ /* 0x002fe20007f7e0ff */
[----:B------:R-:W-:Y:S01]  /*1cc00*/  IMAD R11, R48, 0x2, R13 ;  /* 0x00000002300b7824 */ /* 0x000fe200078e020d */
[----:B------:R-:W-:Y:S01]  /*1cc10*/  PRMT R15, R35, 0x7771, RZ ;  /* 0x00007771230f7816 */ /* 0x000fe200000000ff */
[----:B------:R1:W-:Y:S01]  /*1cc20*/  @P4 STG.E.U8 desc[UR24][R8.64], R17 ;  /* 0x0000001108004986 */ /* 0x0003e2000c101118 */
[----:B------:R-:W-:Y:S01]  /*1cc30*/  LEA.HI.X.SX32 R7, R13, R50, 0x1, P3 ;  /* 0x000000320d077211 */ /* 0x000fe200018f0eff */
[----:B------:R-:W-:Y:S01]  /*1cc40*/  IMAD R2, R21, R48, RZ ;  /* 0x0000003015027224 */ /* 0x000fe200078e02ff */
[----:B------:R-:W-:-:S02]  /*1cc50*/  LOP3.LUT R10, R0, 0x1e4, RZ, 0xfc, !PT ;  /* 0x000001e4000a7812 */ /* 0x000fc400078efcff */
[----:B------:R-:W-:Y:S02]  /*1cc60*/  PRMT R13, R35, 0x7773, RZ ;  /* 0x00007773230d7816 */ /* 0x000fe400000000ff */
[----:B----4-:R-:W-:Y:S01]  /*1cc70*/  IADD3 R4, P4, PT, R11, R49, RZ ;  /* 0x000000310b047210 */ /* 0x010fe20007f9e0ff */
[----:B------:R4:W-:Y:S01]  /*1cc80*/  @P5 STG.E.U8 desc[UR24][R6.64], R15 ;  /* 0x0000000f06005986 */ /* 0x0009e2000c101118 */
[----:B------:R-:W-:Y:S02]  /*1cc90*/  PRMT R35, R35, 0x7772, RZ ;  /* 0x0000777223237816 */ /* 0x000fe400000000ff */
[----:B------:R-:W-:Y:S01]  /*1cca0*/  LEA.HI.X.SX32 R5, R11, R50, 0x1, P4 ;  /* 0x000000320b057211 */ /* 0x000fe200020f0eff */
[----:B------:R-:W-:Y:S01]  /*1ccb0*/  IMAD R11, R48, 0x4, R11 ;  /* 0x00000004300b7824 */ /* 0x000fe200078e020b */
[----:B-----5:R-:W-:Y:S01]  /*1ccc0*/  ISETP.LT.AND P3, PT, R21, UR4, !P0 ;  /* 0x0000000415007c0c */ /* 0x020fe2000c761270 */
[----:B------:R-:W5:Y:S01]  /*1ccd0*/  LDCU UR4, c[0x0][0x39c] ;  /* 0x00007380ff0477ac */ /* 0x000f620008000800 */
[----:B0-----:R-:W-:-:S02]  /*1cce0*/  ISETP.LT.AND P5, PT, R10, UR6, !P0 ;  /* 0x000000060a007c0c */ /* 0x001fc4000c7a1270 */
[-C--:B-1----:R-:W-:Y:S01]  /*1ccf0*/  IADD3 R8, P4, PT, R2, R49.reuse, RZ ;  /* 0x0000003102087210 */ /* 0x082fe20007f9e0ff */
[----:B------:R0:W-:Y:S01]  /*1cd00*/  @P1 STG.E.U8 desc[UR24][R4.64], R35 ;  /* 0x0000002304001986 */ /* 0x0001e2000c101118 */
[----:B------:R-:W-:Y:S01]  /*1cd10*/  LOP3.LUT R10, R0, 0x1e6, RZ, 0xfc, !PT ;  /* 0x000001e6000a7812 */ /* 0x000fe200078efcff */
[----:B------:R-:W1:Y:S01]  /*1cd20*/  LDCU UR6, c[0x0][0x39c] ;  /* 0x00007380ff0677ac */ /* 0x000e620008000800 */
[----:B------:R-:W-:Y:S02]  /*1cd30*/  LEA.HI.X.SX32 R9, R2, R50, 0x1, P4 ;  /* 0x0000003202097211 */ /* 0x000fe400020f0eff */
[----:B---3--:R-:W-:Y:S01]  /*1cd40*/  ISETP.LT.AND P1, PT, R10, UR5, !P0 ;  /* 0x000000050a007c0c */ /* 0x008fe2000c721270 */
[----:B------:R-:W3:Y:S01]  /*1cd50*/  LDCU UR5, c[0x0][0x39c] ;  /* 0x00007380ff0577ac */ /* 0x000ee20008000800 */
[----:B----4-:R-:W-:-:S04]  /*1cd60*/  IADD3 R6, P4, PT, R11, R49, RZ ;  /* 0x000000310b067210 */ /* 0x010fc80007f9e0ff */
[----:B------:R-:W-:Y:S01]  /*1cd70*/  LEA.HI.X.SX32 R7, R11, R50, 0x1, P4 ;  /* 0x000000320b077211 */ /* 0x000fe200020f0eff */
[----:B------:R-:W-:Y:S01]  /*1cd80*/  IMAD R11, R48, 0x2, R11 ;  /* 0x00000002300b7824 */ /* 0x000fe200078e020b */
[----:B------:R4:W-:Y:S01]  /*1cd90*/  @P3 STG.E.U8 desc[UR24][R8.64], R13 ;  /* 0x0000000d08003986 */ /* 0x0009e2000c101118 */
[----:B------:R-:W-:Y:S02]  /*1cda0*/  PRMT R15, R160, 0x7770, RZ ;  /* 0x00007770a00f7816 */ /* 0x000fe400000000ff */
[----:B------:R-:W-:Y:S02]  /*1cdb0*/  LOP3.LUT R2, R0, 0x1e8, RZ, 0xfc, !PT ;  /* 0x000001e800027812 */ /* 0x000fe400078efcff */
[----:B0-----:R-:W-:Y:S01]  /*1cdc0*/  IADD3 R4, P4, PT, R11, R49, RZ ;  /* 0x000000310b047210 */ /* 0x001fe20007f9e0ff */
[----:B------:R0:W-:Y:S01]  /*1cdd0*/  @P6 STG.E.U8 desc[UR24][R6.64], R15 ;  /* 0x0000000f06006986 */ /* 0x0001e2000c101118 */
[----:B-----5:R-:W-:Y:S01]  /*1cde0*/  ISETP.LT.AND P3, PT, R2, UR4, !P0 ;  /* 0x0000000402007c0c */ /* 0x020fe2000c761270 */
[----:B------:R-:W5:Y:S01]  /*1cdf0*/  LDCU UR4, c[0x0][0x39c] ;  /* 0x00007380ff0477ac */ /* 0x000f620008000800 */
[----:B----4-:R-:W-:Y:S01]  /*1ce00*/  IMAD R13, R48, 0x2, R11 ;  /* 0x00000002300d7824 */ /* 0x010fe200078e020b */
[----:B------:R-:W-:-:S04]  /*1ce10*/  LOP3.LUT R2, R0, 0x1ea, RZ, 0xfc, !PT ;  /* 0x000001ea00027812 */ /* 0x000fc800078efcff */
[----:B------:R-:W-:Y:S02]  /*1ce20*/  IADD3 R8, P6, PT, R13, R49, RZ ;  /* 0x000000310d087210 */ /* 0x000fe40007fde0ff */
[-C--:B------:R-:W-:Y:S02]  /*1ce30*/  LEA.HI.X.SX32 R5, R11, R50.reuse, 0x1, P4 ;  /* 0x000000320b057211 */ /* 0x080fe400020f0eff */
[----:B------:R-:W-:Y:S01]  /*1ce40*/  LEA.HI.X.SX32 R9, R13, R50, 0x1, P6 ;  /* 0x000000320d097211 */ /* 0x000fe200030f0eff */
[----:B------:R-:W-:Y:S01]  /*1ce50*/  IMAD R13, R48, 0x2, R13 ;  /* 0x00000002300d7824 */ /* 0x000fe200078e020d */
[----:B---3--:R-:W-:Y:S01]  /*1ce60*/  ISETP.LT.AND P4, PT, R2, UR5, !P0 ;  /* 0x0000000502007c0c */ /* 0x008fe2000c781270 */
[----:B------:R-:W3:Y:S01]  /*1ce70*/  LDCU UR5, c[0x0][0x39c] ;  /* 0x00007380ff0577ac */ /* 0x000ee20008000800 */
[----:B------:R-:W-:Y:S01]  /*1ce80*/  PRMT R17, R160, 0x7771, RZ ;  /* 0x00007771a0117816 */ /* 0x000fe200000000ff */
[----:B------:R-:W-:Y:S01]  /*1ce90*/  IMAD R11, R48, 0x2, R13 ;  /* 0x00000002300b7824 */ /* 0x000fe200078e020d */
[----:B------:R-:W-:-:S02]  /*1cea0*/  LOP3.LUT R2, R0, 0x1ec, RZ, 0xfc, !PT ;  /* 0x000001ec00027812 */ /* 0x000fc400078efcff */
[CC--:B0-----:R-:W-:Y:S01]  /*1ceb0*/  IADD3 R6, P6, PT, R13.reuse, R49.reuse, RZ ;  /* 0x000000310d067210 */ /* 0x0c1fe20007fde0ff */
[----:B------:R0:W-:Y:S01]  /*1cec0*/  @P2 STG.E.U8 desc[UR24][R4.64], R17 ;  /* 0x0000001104002986 */ /* 0x0001e2000c101118 */
[----:B------:R-:W-:Y:S02]  /*1ced0*/  PRMT R15, R160, 0x7772, RZ ;  /* 0x00007772a00f7816 */ /* 0x000fe400000000ff */
[----:B-1----:R-:W-:Y:S01]  /*1cee0*/  ISETP.LT.AND P2, PT, R2, UR6, !P0 ;  /* 0x0000000602007c0c */ /* 0x002fe2000c741270 */
[----:B------:R-:W1:Y:S01]  /*1cef0*/  LDCU UR6, c[0x0][0x39c] ;  /* 0x00007380ff0677ac */ /* 0x000e620008000800 */
[----:B------:R-:W-:Y:S02]  /*1cf00*/  LEA.HI.X.SX32 R7, R13, R50, 0x1, P6 ;  /* 0x000000320d077211 */ /* 0x000fe400030f0eff */
[----:B------:R-:W-:Y:S01]  /*1cf10*/  LOP3.LUT R2, R0, 0x1f0, RZ, 0xfc, !PT ;  /* 0x000001f000027812 */ /* 0x000fe200078efcff */
[----:B------:R4:W-:Y:S01]  /*1cf20*/  @P5 STG.E.U8 desc[UR24][R8.64], R15 ;  /* 0x0000000f08005986 */ /* 0x0009e2000c101118 */
[----:B0-----:R-:W-:-:S02]  /*1cf30*/  IADD3 R4, P6, PT, R11, R49, RZ ;  /* 0x000000310b047210 */ /* 0x001fc40007fde0ff */
[----:B------:R-:W-:Y:S02]  /*1cf40*/  PRMT R17, R160, 0x7773, RZ ;  /* 0x00007773a0117816 */ /* 0x000fe400000000ff */
[----:B--2---:R-:W-:Y:S02]  /*1cf50*/  ISETP.LT.AND P5, PT, R2, UR7, !P0 ;  /* 0x0000000702007c0c */ /* 0x004fe4000c7a1270 */
[----:B------:R-:W-:Y:S01]  /*1cf60*/  LEA.HI.X.SX32 R5, R11, R50, 0x1, P6 ;  /* 0x000000320b057211 */ /* 0x000fe200030f0eff */
[----:B------:R-:W-:Y:S01]  /*1cf70*/  IMAD R11, R48, 0x2, R11 ;  /* 0x00000002300b7824 */ /* 0x000fe200078e020b */
[----:B----4-:R-:W-:Y:S02]  /*1cf80*/  PRMT R15, R161, 0x7770, RZ ;  /* 0x00007770a10f7816 */ /* 0x010fe400000000ff */
[----:B------:R-:W-:Y:S01]  /*1cf90*/  LOP3.LUT R2, R0, 0x1f2, RZ, 0xfc, !PT ;  /* 0x000001f200027812 */ /* 0x000fe200078efcff */
[----:B------:R0:W-:Y:S01]  /*1cfa0*/  @P1 STG.E.U8 desc[UR24][R6.64], R17 ;  /* 0x0000001106001986 */ /* 0x0001e2000c101118 */
[----:B------:R-:W-:-:S02]  /*1cfb0*/  IMAD R13, R48, 0x2, R11 ;  /* 0x00000002300d7824 */ /* 0x000fc400078e020b */
[----:B---3--:R-:W-:Y:S01]  /*1cfc0*/  ISETP.LT.AND P1, PT, R2, UR5, !P0 ;  /* 0x0000000502007c0c */ /* 0x008fe2000c721270 */
[----:B------:R2:W-:Y:S01]  /*1cfd0*/  @P3 STG.E.U8 desc[UR24][R4.64], R15 ;  /* 0x0000000f04003986 */ /* 0x0005e2000c101118 */
[----:B------:R-:W3:Y:S01]  /*1cfe0*/  LDCU UR5, c[0x0][0x39c] ;  /* 0x00007380ff0577ac */ /* 0x000ee20008000800 */
[----:B------:R-:W-:Y:S01]  /*1cff0*/  IADD3 R8, P3, PT, R11, R49, RZ ;  /* 0x000000310b087210 */ /* 0x000fe20007f7e0ff */
[----:B------:R-:W-:-:S03]  /*1d000*/  VIADD R19, R3, 0x1ee ;  /* 0x000001ee03137836 */ /* 0x000fc60000000000 */
[----:B------:R-:W-:Y:S01]  /*1d010*/  LEA.HI.X.SX32 R9, R11, R50, 0x1, P3 ;  /* 0x000000320b097211 */ /* 0x000fe200018f0eff */
[----:B------:R-:W-:Y:S01]  /*1d020*/  IMAD R2, R19, R48, RZ ;  /* 0x0000003013027224 */ /* 0x000fe200078e02ff */
[----:B0-----:R-:W-:Y:S02]  /*1d030*/  IADD3 R6, P6, PT, R13, R49, RZ ;  /* 0x000000310d067210 */ /* 0x001fe40007fde0ff */
[----:B-----5:R-:W-:Y:S01]  /*1d040*/  ISETP.LT.AND P3, PT, R19, UR4, !P0 ;  /* 0x0000000413007c0c */ /* 0x020fe2000c761270 */
[----:B------:R-:W0:Y:S01]  /*1d050*/  LDCU UR4, c[0x0][0x39c] ;  /* 0x00007380ff0477ac */ /* 0x000e220008000800 */
[----:B------:R-:W-:Y:S02]  /*1d060*/  PRMT R11, R161, 0x7771, RZ ;  /* 0x00007771a10b7816 */ /* 0x000fe400000000ff */
[----:B------:R-:W-:Y:S01]  /*1d070*/  LEA.HI.X.SX32 R7, R13, R50, 0x1, P6 ;  /* 0x000000320d077211 */ /* 0x000fe200030f0eff */
[----:B------:R-:W-:Y:S01]  /*1d080*/  IMAD R13, R48, 0x4, R13 ;  /* 0x00000004300d7824 */ /* 0x000fe200078e020d */
[----:B------:R-:W-:-:S02]  /*1d090*/  LOP3.LUT R10, R0, 0x1f4, RZ, 0xfc, !PT ;  /* 0x000001f4000a7812 */ /* 0x000fc400078efcff */
[-C--:B--2---:R-:W-:Y:S01]  /*1d0a0*/  IADD3 R4, P6, PT, R2, R49.reuse, RZ ;  /* 0x0000003102047210 */ /* 0x084fe20007fde0ff */
[----:B------:R2:W-:Y:S01]  /*1d0b0*/  @P4 STG.E.U8 desc[UR24][R8.64], R11 ;  /* 0x0000000b08004986 */ /* 0x0005e2000c101118 */
[C---:B------:R-:W-:Y:S01]  /*1d0c0*/  PRMT R19, R161.reuse, 0x7772, RZ ;  /* 0x00007772a1137816 */ /* 0x040fe200000000ff */
[----:B------:R-:W-:Y:S01]  /*1d0d0*/  IMAD R15, R48, 0x2, R13 ;  /* 0x00000002300f7824 */ /* 0x000fe200078e020d */
[----:B-1----:R-:W-:Y:S01]  /*1d0e0*/  ISETP.LT.AND P4, PT, R10, UR6, !P0 ;  /* 0x000000060a007c0c */ /* 0x002fe2000c781270 */
[----:B------:R-:W1:Y:S01]  /*1d0f0*/  LDCU UR6, c[0x0][0x39c] ;  /* 0x00007380ff0677ac */ /* 0x000e620008000800 */
[----:B------:R-:W-:Y:S02]  /*1d100*/  LEA.HI.X.SX32 R5, R2, R50, 0x1, P6 ;  /* 0x0000003202057211 */ /* 0x000fe400030f0eff */
[----:B------:R-:W-:Y:S02]  /*1d110*/  PRMT R161, R161, 0x7773, RZ ;  /* 0x00007773a1a17816 */ /* 0x000fe400000000ff */
[----:B------:R-:W-:Y:S01]  /*1d120*/  LOP3.LUT R10, R0, 0x1f6, RZ, 0xfc, !PT ;  /* 0x000001f6000a7812 */ /* 0x000fe200078efcff */
[----:B------:R-:W-:Y:S03]  /*1d130*/  @P2 STG.E.U8 desc[UR24][R6.64], R19 ;  /* 0x0000001306002986 */ /* 0x000fe6000c101118 */
[----:B---3--:R-:W-:Y:S01]  /*1d140*/  ISETP.LT.AND P2, PT, R10, UR5, !P0 ;  /* 0x000000050a007c0c */ /* 0x008fe2000c741270 */
[----:B------:R3:W-:Y:S01]  /*1d150*/  @P3 STG.E.U8 desc[UR24][R4.64], R161 ;  /* 0x000000a104003986 */ /* 0x0007e2000c101118 */
[-C--:B--2---:R-:W-:Y:S01]  /*1d160*/  IADD3 R8, P3, PT, R13, R49.reuse, RZ ;  /* 0x000000310d087210 */ /* 0x084fe20007f7e0ff */
[----:B------:R-:W2:Y:S01]  /*1d170*/  LDCU UR5, c[0x0][0x39c] ;  /* 0x00007380ff0577ac */ /* 0x000ea20008000800 */
[----:B------:R-:W-:-:S02]  /*1d180*/  IADD3 R10, P6, PT, R15, R49, RZ ;  /* 0x000000310f0a7210 */ /* 0x000fc40007fde0ff */
[----:B------:R-:W-:Y:S02]  /*1d190*/  LOP3.LUT R2, R0, 0x1f8, RZ, 0xfc, !PT ;  /* 0x000001f800027812 */ /* 0x000fe400078efcff */
[-C--:B------:R-:W-:Y:S02]  /*1d1a0*/  LEA.HI.X.SX32 R9, R13, R50.reuse, 0x1, P3 ;  /* 0x000000320d097211 */ /* 0x080fe400018f0eff */
[----:B------:R-:W-:Y:S02]  /*1d1b0*/  PRMT R17, R162, 0x7770, RZ ;  /* 0x00007770a2117816 */ /* 0x000fe400000000ff */
[-C--:B------:R-:W-:Y:S01]  /*1d1c0*/  LEA.HI.X.SX32 R11, R15, R50.reuse, 0x1, P6 ;  /* 0x000000320f0b7211 */ /* 0x080fe200030f0eff */
[----:B------:R-:W-:Y:S01]  /*1d1d0*/  IMAD R15, R48, 0x2, R15 ;  /* 0x00000002300f7824 */ /* 0x000fe200078e020f */
[----:B0-----:R-:W-:Y:S01]  /*1d1e0*/  ISETP.LT.AND P3, PT, R2, UR4, !P0 ;  /* 0x0000000402007c0c */ /* 0x001fe2000c761270 */
[----:B------:R-:W0:Y:S01]  /*1d1f0*/  LDCU UR4, c[0x0][0x39c] ;  /* 0x00007380ff0477ac */ /* 0x000e220008000800 */
[----:B------:R-:W-:Y:S01]  /*1d200*/  PRMT R13, R162, 0x7771, RZ ;  /* 0x00007771a20d7816 */ /* 0x000fe200000000ff */
[----:B------:R-:W-:Y:S01]  /*1d210*/  @P5 STG.E.U8 desc[UR24][R8.64], R17 ;  /* 0x0000001108005986 */ /* 0x000fe2000c101118 */
[C---:B---3--:R-:W-:Y:S01]  /*1d220*/  IMAD R5, R48.reuse, 0x2, R15 ;  /* 0x0000000230057824 */ /* 0x048fe200078e020f */
[----:B------:R-:W-:Y:S01]  /*1d230*/  IADD3 R2, P5, PT, R15, R49, RZ ;  /* 0x000000310f027210 */ /* 0x000fe20007fbe0ff */
[----:B------:R-:W-:Y:S01]  /*1d240*/  VIADD R19, R3, 0x1fe ;  /* 0x000001fe03137836 */ /* 0x000fe20000000000 */
[----:B------:R3:W-:Y:S01]  /*1d250*/  @P1 STG.E.U8 desc[UR24][R10.64], R13 ;  /* 0x0000000d0a001986 */ /* 0x0007e2000c101118 */
[----:B------:R-:W-:Y:S01]  /*1d260*/  IMAD R7, R48, 0x2, R5 ;  /* 0x0000000230077824 */ /* 0x000fe200078e0205 */
[----:B------:R-:W-:-:S02]  /*1d270*/  LEA.HI.X.SX32 R3, R15, R50, 0x1, P5 ;  /* 0x000000320f037211 */ /* 0x000fc400028f0eff */
[-C--:B------:R-:W-:Y:S02]  /*1d280*/  IADD3 R4, P5, PT, R5, R49.reuse, RZ ;  /* 0x0000003105047210 */ /* 0x080fe40007fbe0ff */
[-C--:B------:R-:W-:Y:S02]  /*1d290*/  IADD3 R6, P6, PT, R7, R49.reuse, RZ ;  /* 0x0000003107067210 */ /* 0x080fe40007fde0ff */
[----:B------:R-:W-:Y:S01]  /*1d2a0*/  LEA.HI.X.SX32 R5, R5, R50, 0x1, P5 ;  /* 0x0000003205057211 */ /* 0x000fe200028f0eff */
[----:B---3--:R-:W-:Y:S01]  /*1d2b0*/  IMAD R11, R19, R48, RZ ;  /* 0x00000030130b7224 */ /* 0x008fe200078e02ff */
[----:B------:R-:W-:Y:S01]  /*1d2c0*/  LOP3.LUT R14, R0, 0x1fa, RZ, 0xfc, !PT ;  /* 0x000001fa000e7812 */ /* 0x000fe200078efcff */
[----:B------:R-:W-:Y:S01]  /*1d2d0*/  IMAD R9, R48, 0x2, R7 ;  /* 0x0000000230097824 */ /* 0x000fe200078e0207 */
[----:B------:R-:W-:Y:S02]  /*1d2e0*/  LOP3.LUT R0, R0, 0x1fc, RZ, 0xfc, !PT ;  /* 0x000001fc00007812 */ /* 0x000fe400078efcff */
[----:B------:R-:W-:Y:S01]  /*1d2f0*/  IADD3 R12, P5, PT, R11, R49, RZ ;  /* 0x000000310b0c7210 */ /* 0x000fe20007fbe0ff */
[----:B------:R-:W-:Y:S01]  /*1d300*/  IMAD R48, R48, 0x2, R9 ;  /* 0x0000000230307824 */ /* 0x000fe200078e0209 */
[----:B------:R-:W-:-:S02]  /*1d310*/  LEA.HI.X.SX32 R7, R7, R50, 0x1, P6 ;  /* 0x0000003207077211 */ /* 0x000fc400030f0eff */
[-C--:B------:R-:W-:Y:S02]  /*1d320*/  LEA.HI.X.SX32 R13, R11, R50.reuse, 0x1, P5 ;  /* 0x000000320b0d7211 */ /* 0x080fe400028f0eff */
[----:B-1----:R-:W-:Y:S02]  /*1d330*/  ISETP.LT.AND P1, PT, R19, UR6, !P0 ;  /* 0x0000000613007c0c */ /* 0x002fe4000c721270 */
[C---:B------:R-:W-:Y:S02]  /*1d340*/  IADD3 R8, P6, PT, R9.reuse, R49, RZ ;  /* 0x0000003109087210 */ /* 0x040fe40007fde0ff */
[----:B0-----:R-:W-:Y:S02]  /*1d350*/  ISETP.LT.AND P5, PT, R14, UR4, !P0 ;  /* 0x000000040e007c0c */ /* 0x001fe4000c7a1270 */
[----:B--2---:R-:W-:Y:S02]  /*1d360*/  ISETP.LT.AND P0, PT, R0, UR5, !P0 ;  /* 0x0000000500007c0c */ /* 0x004fe4000c701270 */
[----:B------:R-:W-:-:S02]  /*1d370*/  LEA.HI.X.SX32 R9, R9, R50, 0x1, P6 ;  /* 0x0000003209097211 */ /* 0x000fc400030f0eff */
[----:B------:R-:W-:Y:S02]  /*1d380*/  IADD3 R10, P6, PT, R48, R49, RZ ;  /* 0x00000031300a7210 */ /* 0x000fe40007fde0ff */
[C---:B------:R-:W-:Y:S02]  /*1d390*/  PRMT R23, R162.reuse, 0x7772, RZ ;  /* 0x00007772a2177816 */ /* 0x040fe400000000ff */
[----:B------:R-:W-:Y:S02]  /*1d3a0*/  PRMT R21, R162, 0x7773, RZ ;  /* 0x00007773a2157816 */ /* 0x000fe400000000ff */
[C---:B------:R-:W-:Y:S02]  /*1d3b0*/  PRMT R15, R163.reuse, 0x7773, RZ ;  /* 0x00007773a30f7816 */ /* 0x040fe400000000ff */
[C---:B------:R-:W-:Y:S02]  /*1d3c0*/  PRMT R17, R163.reuse, 0x7772, RZ ;  /* 0x00007772a3117816 */ /* 0x040fe400000000ff */
[----:B------:R-:W-:-:S02]  /*1d3d0*/  PRMT R19, R163, 0x7771, RZ ;  /* 0x00007771a3137816 */ /* 0x000fc400000000ff */
[----:B------:R-:W-:Y:S01]  /*1d3e0*/  PRMT R163, R163, 0x7770, RZ ;  /* 0x00007770a3a37816 */ /* 0x000fe200000000ff */
[----:B------:R0:W-:Y:S01]  /*1d3f0*/  @P4 STG.E.U8 desc[UR24][R2.64], R23 ;  /* 0x0000001702004986 */ /* 0x0001e2000c101118 */
[----:B------:R-:W-:-:S03]  /*1d400*/  LEA.HI.X.SX32 R11, R48, R50, 0x1, P6 ;  /* 0x00000032300b7211 */ /* 0x000fc600030f0eff */
[----:B------:R0:W-:Y:S04]  /*1d410*/  @P2 STG.E.U8 desc[UR24][R4.64], R21 ;  /* 0x0000001504002986 */ /* 0x0001e8000c101118 */
[----:B------:R0:W-:Y:S04]  /*1d420*/  @P3 STG.E.U8 desc[UR24][R6.64], R163 ;  /* 0x000000a306003986 */ /* 0x0001e8000c101118 */
[----:B------:R0:W-:Y:S04]  /*1d430*/  @P5 STG.E.U8 desc[UR24][R8.64], R19 ;  /* 0x0000001308005986 */ /* 0x0001e8000c101118 */
[----:B------:R0:W-:Y:S04]  /*1d440*/  @P0 STG.E.U8 desc[UR24][R10.64], R17 ;  /* 0x000000110a000986 */ /* 0x0001e8000c101118 */
[----:B------:R0:W-:Y:S01]  /*1d450*/  @P1 STG.E.U8 desc[UR24][R12.64], R15 ;  /* 0x0000000f0c001986 */ /* 0x0001e2000c101118 */
[----:B------:R-:W-:Y:S06]  /*1d460*/  BAR.SYNC.DEFER_BLOCKING 0x0 ;  /* 0x0000000000007b1d */ /* 0x000fec0000010000 */
[----:B------:R-:W-:Y:S05]  /*1d470*/  BRA.U UP0, `(.L_x_13) ;  /* 0x0000000100a07547 */ /* 0x000fea000b800000 */
[----:B------:R-:W1:Y:S01]  /*1d480*/  S2UR UR5, SR_CgaCtaId ;  /* 0x00000000000579c3 */ /* 0x000e620000008800 */
[----:B------:R-:W-:Y:S01]  /*1d490*/  NOP ;  /* 0x0000000000007918 */ /* 0x000fe20000000000 */
[----:B------:R-:W-:Y:S01]  /*1d4a0*/  UMOV UR4, 0x50 ;  /* 0x0000005000047882 */ /* 0x000fe20000000000 */
[----:B------:R-:W-:Y:S02]  /*1d4b0*/  IMAD.U32 R0, RZ, RZ, UR10 ;  /* 0x0000000aff007e24 */ /* 0x000fe4000f8e00ff */
[----:B0-----:R-:W-:Y:S02]  /*1d4c0*/  IMAD.MOV.U32 R3, RZ, RZ, 0xff ;  /* 0x000000ffff037424 */ /* 0x001fe400078e00ff */
[----:B------:R-:W-:Y:S01]  /*1d4d0*/  IMAD.MOV.U32 R7, RZ, RZ, 0x1 ;  /* 0x00000001ff077424 */ /* 0x000fe200078e00ff */
[----:B------:R-:W-:-:S04]  /*1d4e0*/  LOP3.LUT R0, R0, 0xffff, RZ, 0xc0, !PT ;  /* 0x0000ffff00007812 */ /* 0x000fc800078ec0ff */
[----:B------:R-:W-:-:S05]  /*1d4f0*/  SHF.R.U32.HI R0, RZ, 0x5, R0 ;  /* 0x00000005ff007819 */ /* 0x000fca0000011600 */
[----:B------:R-:W-:Y:S01]  /*1d500*/  VIADD R2, R0, 0x10 ;  /* 0x0000001000027836 */ /* 0x000fe20000000000 */
[----:B------:R-:W-:Y:S01]  /*1d510*/  SHF.L.U32 R0, R3, R0, RZ ;  /* 0x0000000003007219 */ /* 0x000fe200000006ff */
[----:B-1----:R-:W-:-:S03]  /*1d520*/  ULEA UR6, UR5, UR4, 0x18 ;  /* 0x0000000405067291 */ /* 0x002fc6000f8ec0ff */
[----:B------:R-:W-:-:S04]  /*1d530*/  SHF.L.U32 R3, R7, R2, RZ ;  /* 0x0000000207037219 */ /* 0x000fc800000006ff */
[----:B------:R-:W-:Y:S02]  /*1d540*/  LOP3.LUT R0, R3, R0, RZ, 0xfc, !PT ;  /* 0x0000000003007212 */ /* 0x000fe400078efcff */
[----:B------:R-:W0:Y:S02]  /*1d550*/  LDS R5, [UR6] ;  /* 0x00000006ff057984 */ /* 0x000e240008000800 */
[C---:B------:R-:W-:Y:S02]  /*1d560*/  LOP3.LUT R2, R0.reuse, 0xffff, RZ, 0xc0, !PT ;  /* 0x0000ffff00027812 */ /* 0x040fe400078ec0ff */
[----:B0-----:R-:W-:-:S04]  /*1d570*/  LOP3.LUT R3, R0, 0xffff, R5, 0x80, !PT ;  /* 0x0000ffff00037812 */ /* 0x001fc800078e8005 */
[----:B------:R-:W-:-:S13]  /*1d580*/  ISETP.NE.AND P0, PT, R3, R2, PT ;  /* 0x000000020300720c */ /* 0x000fda0003f05270 */
[----:B------:R-:W-:Y:S05]  /*1d590*/  @P0 BRA `(.L_x_14) ;  /* 0x0000000000500947 */ /* 0x000fea0003800000 */
[----:B------:R-:W-:Y:S02]  /*1d5a0*/  SHF.R.U32.HI R5, RZ, 0x10, R5 ;  /* 0x00000010ff057819 */ /* 0x000fe40000011605 */
[----:B------:R-:W-:-:S04]  /*1d5b0*/  SHF.R.U32.HI R2, RZ, 0x10, R0 ;  /* 0x00000010ff027819 */ /* 0x000fc80000011600 */
[----:B------:R-:W-:-:S04]  /*1d5c0*/  LOP3.LUT R5, R5, R2, RZ, 0xc0, !PT ;  /* 0x0000000205057212 */ /* 0x000fc800078ec0ff */
[----:B------:R-:W-:-:S13]  /*1d5d0*/  ISETP.NE.AND P0, PT, R5, R2, PT ;  /* 0x000000020500720c */ /* 0x000fda0003f05270 */
[----:B------:R-:W-:Y:S05]  /*1d5e0*/  @P0 BRA `(.L_x_15) ;  /* 0x0000000000300947 */ /* 0x000fea0003800000 */
[----:B------:R-:W-:Y:S01]  /*1d5f0*/  R2UR UR4, R0 ;  /* 0x00000000000472ca */ /* 0x000fe200000e0000 */
[----:B------:R-:W-:Y:S01]  /*1d600*/  VOTEU.ANY UR5, UPT, PT ;  /* 0x0000000000057886 */ /* 0x000fe200038e0100 */
[----:B------:R-:W0:Y:S01]  /*1d610*/  S2R R0, SR_LANEID ;  /* 0x0000000000007919 */ /* 0x000e220000000000 */
[----:B------:R-:W-:-:S10]  /*1d620*/  UFLO.U32 UR5, UR5 ;  /* 0x00000005000572bd */ /* 0x000fd400080e0000 */
[----:B------:R-:W-:-:S06]  /*1d630*/  ULOP3.LUT UR4, URZ, UR4, URZ, 0x33, !UPT ;  /* 0x00000004ff047292 */ /* 0x000fcc000f8e33ff */
[----:B------:R-:W-:-:S04]  /*1d640*/  IMAD.U32 R2, RZ, RZ, UR4 ;  /* 0x00000004ff027e24 */ /* 0x000fc8000f8e00ff */
[----:B------:R-:W1:Y:S02]  /*1d650*/  REDUX UR7, R2 ;  /* 0x00000000020773c4 */ /* 0x000e640000000000 */
[----:B------:R2:W-:Y:S01]  /*1d660*/  UTCATOMSWS.AND URZ, UR4 ;  /* 0x0000000400ff79e3 */ /* 0x0005e20008000000 */
[----:B0-----:R-:W-:Y:S01]  /*1d670*/  ISETP.EQ.U32.AND P0, PT, R0, UR5, PT ;  /* 0x0000000500007c0c */ /* 0x001fe2000bf02070 */
[----:B-1----:R-:W-:-:S12]  /*1d680*/  IMAD.U32 R0, RZ, RZ, UR7 ;  /* 0x00000007ff007e24 */ /* 0x002fd8000f8e00ff */
[----:B------:R2:W-:Y:S01]  /*1d690*/  @P0 ATOMS.AND RZ, [UR6], R0 ;  /* 0x00000000ffff098c */ /* 0x0005e2000a800006 */
[----:B------:R-:W-:Y:S05]  /*1d6a0*/  BRA `(.L_x_13) ;  /* 0x0000000000147947 */ /* 0x000fea0003800000 */
.L_x_15:
[----:B------:R-:W-:-:S07]  /*1d6b0*/  MOV R2, 0x1d6d0 ;  /* 0x0001d6d000027802 */ /* 0x000fce0000000f00 */
[----:B------:R-:W-:Y:S05]  /*1d6c0*/  CALL.REL.NOINC `($__internal_0_$__cuda_sm10x_tcgen05_guardrail_trap_col_being_dealloced_not_returned_by_alloc) ;  /* 0x00000000002c7944 */ /* 0x000fea0003c00000 */
[----:B------:R-:W-:Y:S05]  /*1d6d0*/  BRA `(.L_x_13) ;  /* 0x0000000000087947 */ /* 0x000fea0003800000 */
.L_x_14:
[----:B------:R-:W-:-:S07]  /*1d6e0*/  MOV R2, 0x1d700 ;  /* 0x0001d70000027802 */ /* 0x000fce0000000f00 */
[----:B------:R-:W-:Y:S05]  /*1d6f0*/  CALL.REL.NOINC `($__internal_2_$__cuda_sm10x_tcgen05_guardrail_trap_unallocated_columns_being_dealloced) ;  /* 0x0000000000387944 */ /* 0x000fea0003c00000 */
.L_x_13:
[----:B------:R-:W-:Y:S01]  /*1d700*/  NOP ;  /* 0x0000000000007918 */ /* 0x000fe20000000000 */
[----:B--2---:R-:W-:Y:S05]  /*1d710*/  EXIT ;  /* 0x000000000000794d */ /* 0x004fea0003800000 */
.L_x_8:
[----:B------:R-:W0:Y:S02]  /*1d720*/  SYNCS.PHASECHK.TRANS64.TRYWAIT P3, [UR13], R126 ;  /* 0x0000007eff0075a7 */ /* 0x000e24000806110d */
[----:B0-----:R-:W-:Y:S05]  /*1d730*/  @!P3 BRA `(.L_x_8) ;  /* 0xfffffffc00f8b947 */ /* 0x001fea000383ffff */
[----:B------:R-:W-:Y:S05]  /*1d740*/  BRA `(.L_x_16) ;  /* 0xffffff1400107947 */ /* 0x000fea000383ffff */
.L_x_12:
[----:B------:R-:W0:Y:S02]  /*1d750*/  SYNCS.PHASECHK.TRANS64.TRYWAIT P0, [UR13], R3 ;  /* 0x00000003ff0075a7 */ /* 0x000e24000800110d */
[----:B0-----:R-:W-:Y:S05]  /*1d760*/  @!P0 BRA `(.L_x_12) ;  /* 0xfffffffc00f88947 */ /* 0x001fea000383ffff */
[----:B------:R-:W-:Y:S05]  /*1d770*/  BRA `(.L_x_11) ;  /* 0xffffff4c00087947 */ /* 0x000fea000383ffff */
        .weak           $__internal_0_$__cuda_sm10x_tcgen05_guardrail_trap_col_being_dealloced_not_returned_by_alloc
        .type           $__internal_0_$__cuda_sm10x_tcgen05_guardrail_trap_col_being_dealloced_not_returned_by_alloc,@function
        .size           $__internal_0_$__cuda_sm10x_tcgen05_guardrail_trap_col_being_dealloced_not_returned_by_alloc,($__internal_1_$__cuda_sm10x_tcgen05_guardrail_trap_phase_invalid_during_alloc - $__internal_0_$__cuda_sm10x_tcgen05_guardrail_trap_col_being_dealloced_not_returned_by_alloc)
$__internal_0_$__cuda_sm10x_tcgen05_guardrail_trap_col_being_dealloced_not_returned_by_alloc:
[----:B------:R-:W-:Y:S05]  /*1d780*/  BPT.TRAP 0x1 ;  /* 0x000000040000795c */ /* 0x000fea0000300000 */
[----:B------:R-:W-:-:S04]  /*1d790*/  IMAD.MOV.U32 R3, RZ, RZ, 0x0 ;  /* 0x00000000ff037424 */ /* 0x000fc800078e00ff */
[----:B------:R-:W-:Y:S05]  /*1d7a0*/  RET.REL.NODEC R2 `(matmul_kernel) ;  /* 0xfffffe2802147950 */ /* 0x000fea0003c3ffff */
        .weak           $__internal_1_$__cuda_sm10x_tcgen05_guardrail_trap_phase_invalid_during_alloc
        .type           $__internal_1_$__cuda_sm10x_tcgen05_guardrail_trap_phase_invalid_during_alloc,@function
        .size           $__internal_1_$__cuda_sm10x_tcgen05_guardrail_trap_phase_invalid_during_alloc,($__internal_2_$__cuda_sm10x_tcgen05_guardrail_trap_unallocated_columns_being_dealloced - $__internal_1_$__cuda_sm10x_tcgen05_guardrail_trap_phase_invalid_during_alloc)
$__internal_1_$__cuda_sm10x_tcgen05_guardrail_trap_phase_invalid_during_alloc:
[----:B------:R-:W-:Y:S05]  /*1d7b0*/  BPT.TRAP 0x1 ;  /* 0x000000040000795c */ /* 0x000fea0000300000 */
[----:B------:R-:W-:-:S04]  /*1d7c0*/  IMAD.MOV.U32 R3, RZ, RZ, 0x0 ;  /* 0x00000000ff037424 */ /* 0x000fc800078e00ff */
[----:B------:R-:W-:Y:S05]  /*1d7d0*/  RET.REL.NODEC R2 `(matmul_kernel) ;  /* 0xfffffe2802087950 */ /* 0x000fea0003c3ffff */
        .weak           $__internal_2_$__cuda_sm10x_tcgen05_guardrail_trap_unallocated_columns_being_dealloced
        .type           $__internal_2_$__cuda_sm10x_tcgen05_guardrail_trap_unallocated_columns_being_dealloced,@function
        .size           $__internal_2_$__cuda_sm10x_tcgen05_guardrail_trap_unallocated_columns_being_dealloced,(.L_x_20 - $__internal_2_$__cuda_sm10x_tcgen05_guardrail_trap_unallocated_columns_being_dealloced)
$__internal_2_$__cuda_sm10x_tcgen05_guardrail_trap_unallocated_columns_being_dealloced:
[----:B------:R-:W-:Y:S05]  /*1d7e0*/  BPT.TRAP 0x1 ;  /* 0x000000040000795c */ /* 0x000fea0000300000 */
[----:B------:R-:W-:-:S04]  /*1d7f0*/  IMAD.MOV.U32 R3, RZ, RZ, 0x0 ;  /* 0x00000000ff037424 */ /* 0x000fc800078e00ff */
[----:B------:R-:W-:Y:S05]  /*1d800*/  RET.REL.NODEC R2 `(matmul_kernel) ;  /* 0xfffffe2402fc7950 */ /* 0x000fea0003c3ffff */
.L_x_17:
[----:B------:R-:W-:-:S00]  /*1d810*/  BRA `(.L_x_17) ;  /* 0xfffffffc00fc7947 */ /* 0x000fc0000383ffff */
[----:B------:R-:W-:-:S00]  /*1d820*/  NOP ;  /* 0x0000000000007918 */ /* 0x000fc00000000000 */
        /* <DEDUP_REMOVED lines=13> */
.L_x_20:


//--------------------- .nv.shared.matmul_kernel  --------------------------
	.section	.nv.shared.matmul_kernel,"aw",@nobits
	.sectionflags	@""
	.align	16
	.zero		1024


//--------------------- .nv.shared.reserved.0     --------------------------
	.section	.nv.shared.reserved.0,"aw",@nobits
	.align	8
	.weak		__nv_reservedSMEM_offset_0_alias
	.size		__nv_reservedSMEM_offset_0_alias, 0, 64
	.other		__nv_reservedSMEM_offset_0_alias,@"STO_CUDA_RESERVED_SHARED STV_DEFAULT"
__nv_reservedSMEM_offset_0_alias:
	.zero		0
.nv.shared.reserved.0:
	.zero		64
	.weak		__nv_reservedSMEM_allocation_phase
	.type		__nv_reservedSMEM_allocation_phase,@object
	.size		__nv_reservedSMEM_allocation_phase,(.L_0 - __nv_reservedSMEM_allocation_phase)
__nv_reservedSMEM_allocation_phase:
	.zero		1
.L_0:
	.zero		7
	.weak		__nv_reservedSMEM_devtool_atexit_pc
	.type		__nv_reservedSMEM_devtool_atexit_pc,@object
	.size		__nv_reservedSMEM_devtool_atexit_pc,(__nv_reservedSMEM_allocation_mask - __nv_reservedSMEM_devtool_atexit_pc)
__nv_reservedSMEM_devtool_atexit_pc:
	.zero		8
	.weak		__nv_reservedSMEM_allocation_mask
	.type		__nv_reservedSMEM_allocation_mask,@object
	.size		__nv_reservedSMEM_allocation_mask,(.L_2 - __nv_reservedSMEM_allocation_mask)
__nv_reservedSMEM_allocation_mask:
	.zero		4
.L_2:


//--------------------- .nv.constant0.matmul_kernel --------------------------
	.section	.nv.constant0.matmul_kernel,"a",@progbits
	.sectionflags	@""
	.align	4
.nv.constant0.matmul_kernel:
	.zero		976


//--------------------- SYMBOLS --------------------------

	.type		.nv.reservedSmem.offset0,@object
	.size		.nv.reservedSmem.offset0,0x4
	.type		.nv.reservedSmem.cap,@object
	.size		.nv.reservedSmem.cap,0x4
